def matmul_kernel(
    a_ptr,
    b_ptr,
    c_ptr,
    M,
    N,
    K,
    stride_am,
    stride_ak,
    stride_bk,
    stride_bn,
    stride_cm,
    stride_cn,
    BLOCK_M: tl.constexpr,
    BLOCK_N: tl.constexpr,
    BLOCK_K: tl.constexpr,
    GROUP_M: tl.constexpr,
):
    pid = tl.program_id(axis=0)
    num_pid_m = tl.cdiv(M, BLOCK_M)
    num_pid_n = tl.cdiv(N, BLOCK_N)
    num_pid_in_group = GROUP_M * num_pid_n
    group_id = pid // num_pid_in_group
    first_pid_m = group_id * GROUP_M
    group_size_m = min(num_pid_m - first_pid_m, GROUP_M)
    pid_m = first_pid_m + ((pid % num_pid_in_group) % group_size_m)
    pid_n = (pid % num_pid_in_group) // group_size_m

    offs_am = (pid_m * BLOCK_M + tl.arange(0, BLOCK_M)) % M
    offs_bn = (pid_n * BLOCK_N + tl.arange(0, BLOCK_N)) % N
    offs_k = tl.arange(0, BLOCK_K)
    a_ptrs = a_ptr + offs_am[:, None] * stride_am + offs_k[None, :] * stride_ak
    b_ptrs = b_ptr + offs_k[:, None] * stride_bk + offs_bn[None, :] * stride_bn

    acc = tl.zeros((BLOCK_M, BLOCK_N), dtype=tl.float32)
    for kk in range(0, tl.cdiv(K, BLOCK_K)):
        a = tl.load(a_ptrs, mask=offs_k[None, :] < K - kk * BLOCK_K, other=0.0)
        b = tl.load(b_ptrs, mask=offs_k[:, None] < K - kk * BLOCK_K, other=0.0)
        acc = tl.dot(a, b, acc)
        a_ptrs += BLOCK_K * stride_ak
        b_ptrs += BLOCK_K * stride_bk

    c = acc.to(c_ptr.dtype.element_ty)
    offs_cm = pid_m * BLOCK_M + tl.arange(0, BLOCK_M)
    offs_cn = pid_n * BLOCK_N + tl.arange(0, BLOCK_N)
    c_ptrs = c_ptr + offs_cm[:, None] * stride_cm + offs_cn[None, :] * stride_cn
    mask = (offs_cm[:, None] < M) & (offs_cn[None, :] < N)
    tl.store(c_ptrs, c, mask=mask)

# config = {"BLOCK_K": 128, "BLOCK_M": 512, "BLOCK_N": 64, "GROUP_M": 8, "arch": "sm_100", "dtype": "fp16", "num_ctas": 2, "num_stages": 3, "num_warps": 4}
# arch = sm_100


// ===== COMPILED SASS (sm_100a) =====

	.target	sm_100a

	.elftype	@"ET_EXEC"


//--------------------- .note.nv.tkinfo           --------------------------
	.section	.note.nv.tkinfo,"",@"SHT_NOTE"
	.sectionflags	@"SHF_NOTE_NV_TKINFO"
	.tkinfo
        /*0018*/ 	.word	0x00000081
        /*0030*/ 	.string	""
        /*0030*/ 	.string	"ptxas-blackwell"
        /*0030*/ 	.string	"Cuda compilation tools, release 12.9, V12.9.86"
        /*0030*/ 	.string	"Build cuda_12.9.r12.9/compiler.36037853_0"
        /*0030*/ 	.string	"-v  -suppress-debug-info  -lineinfo  -arch sm_100a "



//--------------------- .note.nv.cuver            --------------------------
	.section	.note.nv.cuver,"",@"SHT_NOTE"
	.sectionflags	@"SHF_NOTE_NV_CUVER"
        /*0018*/ 	.short	0x0001
        /*001a*/ 	.short	0x0064
        /*001c*/ 	.short	0x0001
        /*001e*/ 	.short	0x0000
        /*0020*/ 	.short	0x0001
        /*0022*/ 	.short	0x0000


//--------------------- .nv.info                  --------------------------
	.section	.nv.info,"",@"SHT_CUDA_INFO"
	.align	4


	//----- nvinfo : EIATTR_REGCOUNT
	.align		4
        /*0000*/ 	.byte	0x04, 0x2f
        /*0002*/ 	.short	(.L_6 - .L_5)
	.align		4
.L_5:
        /*0004*/ 	.word	index@(matmul_kernel)
        /*0008*/ 	.word	0x000000a8


	//----- nvinfo : EIATTR_FRAME_SIZE
	.align		4
.L_6:
        /*000c*/ 	.byte	0x04, 0x11
        /*000e*/ 	.short	(.L_8 - .L_7)
	.align		4
.L_7:
        /*0010*/ 	.word	index@($__internal_2_$__cuda_sm10x_tcgen05_guardrail_trap_unallocated_columns_being_dealloced)
        /*0014*/ 	.word	0x00001718


	//----- nvinfo : EIATTR_FRAME_SIZE
	.align		4
.L_8:
        /*0018*/ 	.byte	0x04, 0x11
        /*001a*/ 	.short	(.L_10 - .L_9)
	.align		4
.L_9:
        /*001c*/ 	.word	index@($__internal_1_$__cuda_sm10x_tcgen05_guardrail_trap_phase_invalid_during_alloc)
        /*0020*/ 	.word	0x00001718


	//----- nvinfo : EIATTR_FRAME_SIZE
	.align		4
.L_10:
        /*0024*/ 	.byte	0x04, 0x11
        /*0026*/ 	.short	(.L_12 - .L_11)
	.align		4
.L_11:
        /*0028*/ 	.word	index@($__internal_0_$__cuda_sm10x_tcgen05_guardrail_trap_col_being_dealloced_not_returned_by_alloc)
        /*002c*/ 	.word	0x00001718


	//----- nvinfo : EIATTR_FRAME_SIZE
	.align		4
.L_12:
        /*0030*/ 	.byte	0x04, 0x11
        /*0032*/ 	.short	(.L_14 - .L_13)
	.align		4
.L_13:
        /*0034*/ 	.word	index@(matmul_kernel)
        /*0038*/ 	.word	0x00001718


	//----- nvinfo : EIATTR_MIN_STACK_SIZE
	.align		4
.L_14:
        /*003c*/ 	.byte	0x04, 0x12
        /*003e*/ 	.short	(.L_16 - .L_15)
	.align		4
.L_15:
        /*0040*/ 	.word	index@(matmul_kernel)
        /*0044*/ 	.word	0x00001718
.L_16:


//--------------------- .nv.info.matmul_kernel    --------------------------
	.section	.nv.info.matmul_kernel,"",@"SHT_CUDA_INFO"
	.sectionflags	@""
	.align	4


	//----- nvinfo : EIATTR_CUDA_API_VERSION
	.align		4
        /*0000*/ 	.byte	0x04, 0x37
        /*0002*/ 	.short	(.L_18 - .L_17)
.L_17:
        /*0004*/ 	.word	0x00000081


	//----- nvinfo : EIATTR_KPARAM_INFO
	.align		4
.L_18:
        /*0008*/ 	.byte	0x04, 0x17
        /*000a*/ 	.short	(.L_20 - .L_19)
.L_19:
        /*000c*/ 	.word	0x00000000
        /*0010*/ 	.short	0x000d
        /*0012*/ 	.short	0x0048
        /*0014*/ 	.byte	0x00, 0xf4, 0x21, 0x00


	//----- nvinfo : EIATTR_KPARAM_INFO
	.align		4
.L_20:
        /*0018*/ 	.byte	0x04, 0x17
        /*001a*/ 	.short	(.L_22 - .L_21)
.L_21:
        /*001c*/ 	.word	0x00000000
        /*0020*/ 	.short	0x000c
        /*0022*/ 	.short	0x0040
        /*0024*/ 	.byte	0x00, 0xf4, 0x21, 0x00


	//----- nvinfo : EIATTR_KPARAM_INFO
	.align		4
.L_22:
        /*0028*/ 	.byte	0x04, 0x17
        /*002a*/ 	.short	(.L_24 - .L_23)
.L_23:
        /*002c*/ 	.word	0x00000000
        /*0030*/ 	.short	0x000b
        /*0032*/ 	.short	0x0038
        /*0034*/ 	.byte	0x00, 0xf0, 0x11, 0x00


	//----- nvinfo : EIATTR_KPARAM_INFO
	.align		4
.L_24:
        /*0038*/ 	.byte	0x04, 0x17
        /*003a*/ 	.short	(.L_26 - .L_25)
.L_25:
        /*003c*/ 	.word	0x00000000
        /*0040*/ 	.short	0x000a
        /*0042*/ 	.short	0x0034
        /*0044*/ 	.byte	0x00, 0xf0, 0x11, 0x00


	//----- nvinfo : EIATTR_KPARAM_INFO
	.align		4
.L_26:
        /*0048*/ 	.byte	0x04, 0x17
        /*004a*/ 	.short	(.L_28 - .L_27)
.L_27:
        /*004c*/ 	.word	0x00000000
        /*0050*/ 	.short	0x0009
        /*0052*/ 	.short	0x0030
        /*0054*/ 	.byte	0x00, 0xf0, 0x11, 0x00


	//----- nvinfo : EIATTR_KPARAM_INFO
	.align		4
.L_28:
        /*0058*/ 	.byte	0x04, 0x17
        /*005a*/ 	.short	(.L_30 - .L_29)
.L_29:
        /*005c*/ 	.word	0x00000000
        /*0060*/ 	.short	0x0008
        /*0062*/ 	.short	0x002c
        /*0064*/ 	.byte	0x00, 0xf0, 0x11, 0x00


	//----- nvinfo : EIATTR_KPARAM_INFO
	.align		4
.L_30:
        /*0068*/ 	.byte	0x04, 0x17
        /*006a*/ 	.short	(.L_32 - .L_31)
.L_31:
        /*006c*/ 	.word	0x00000000
        /*0070*/ 	.short	0x0007
        /*0072*/ 	.short	0x0028
        /*0074*/ 	.byte	0x00, 0xf0, 0x11, 0x00


	//----- nvinfo : EIATTR_KPARAM_INFO
	.align		4
.L_32:
        /*0078*/ 	.byte	0x04, 0x17
        /*007a*/ 	.short	(.L_34 - .L_33)
.L_33:
        /*007c*/ 	.word	0x00000000
        /*0080*/ 	.short	0x0006
        /*0082*/ 	.short	0x0024
        /*0084*/ 	.byte	0x00, 0xf0, 0x11, 0x00


	//----- nvinfo : EIATTR_KPARAM_INFO
	.align		4
.L_34:
        /*0088*/ 	.byte	0x04, 0x17
        /*008a*/ 	.short	(.L_36 - .L_35)
.L_35:
        /*008c*/ 	.word	0x00000000
        /*0090*/ 	.short	0x0005
        /*0092*/ 	.short	0x0020
        /*0094*/ 	.byte	0x00, 0xf0, 0x11, 0x00


	//----- nvinfo : EIATTR_KPARAM_INFO
	.align		4
.L_36:
        /*0098*/ 	.byte	0x04, 0x17
        /*009a*/ 	.short	(.L_38 - .L_37)
.L_37:
        /*009c*/ 	.word	0x00000000
        /*00a0*/ 	.short	0x0004
        /*00a2*/ 	.short	0x001c
        /*00a4*/ 	.byte	0x00, 0xf0, 0x11, 0x00


	//----- nvinfo : EIATTR_KPARAM_INFO
	.align		4
.L_38:
        /*00a8*/ 	.byte	0x04, 0x17
        /*00aa*/ 	.short	(.L_40 - .L_39)
.L_39:
        /*00ac*/ 	.word	0x00000000
        /*00b0*/ 	.short	0x0003
        /*00b2*/ 	.short	0x0018
        /*00b4*/ 	.byte	0x00, 0xf0, 0x11, 0x00


	//----- nvinfo : EIATTR_KPARAM_INFO
	.align		4
.L_40:
        /*00b8*/ 	.byte	0x04, 0x17
        /*00ba*/ 	.short	(.L_42 - .L_41)
.L_41:
        /*00bc*/ 	.word	0x00000000
        /*00c0*/ 	.short	0x0002
        /*00c2*/ 	.short	0x0010
        /*00c4*/ 	.byte	0x00, 0xf4, 0x21, 0x00


	//----- nvinfo : EIATTR_KPARAM_INFO
	.align		4
.L_42:
        /*00c8*/ 	.byte	0x04, 0x17
        /*00ca*/ 	.short	(.L_44 - .L_43)
.L_43:
        /*00cc*/ 	.word	0x00000000
        /*00d0*/ 	.short	0x0001
        /*00d2*/ 	.short	0x0008
        /*00d4*/ 	.byte	0x00, 0xf4, 0x21, 0x00


	//----- nvinfo : EIATTR_KPARAM_INFO
	.align		4
.L_44:
        /*00d8*/ 	.byte	0x04, 0x17
        /*00da*/ 	.short	(.L_46 - .L_45)
.L_45:
        /*00dc*/ 	.word	0x00000000
        /*00e0*/ 	.short	0x0000
        /*00e2*/ 	.short	0x0000
        /*00e4*/ 	.byte	0x00, 0xf4, 0x21, 0x00


	//----- nvinfo : EIATTR_EXPLICIT_CLUSTER
	.align		4
.L_46:
        /*00e8*/ 	.byte	0x01, 0x3e
	.zero		2


	//----- nvinfo : EIATTR_CTA_PER_CLUSTER
	.align		4
        /*00ec*/ 	.byte	0x04, 0x3d
        /*00ee*/ 	.short	(.L_48 - .L_47)
.L_47:
        /*00f0*/ 	.word	0x00000002
        /*00f4*/ 	.word	0x00000001
        /*00f8*/ 	.word	0x00000001


	//----- nvinfo : EIATTR_AT_ENTRY_FRAGMENTS
	.align		4
.L_48:
        /*00fc*/ 	.byte	0x04, 0x4f
        /*00fe*/ 	.short	(.L_50 - .L_49)


	//   ....[0]....
.L_49:
        /*0100*/ 	.word	0x00000004


	//   ....[1]....
        /*0104*/ 	.word	0x00000005


	//----- nvinfo : EIATTR_RESERVED_SMEM_USED
	.align		4
.L_50:
        /*0108*/ 	.byte	0x01, 0x41
	.zero		2


	//----- nvinfo : EIATTR_SPARSE_MMA_MASK
	.align		4
        /*010c*/ 	.byte	0x03, 0x50
        /*010e*/ 	.short	0x0000


	//----- nvinfo : EIATTR_TCGEN05_2CTA_USED
	.align		4
        /*0110*/ 	.byte	0x01, 0x52
	.zero		2


	//----- nvinfo : EIATTR_MAXREG_COUNT
	.align		4
        /*0114*/ 	.byte	0x03, 0x1b
        /*0116*/ 	.short	0x00ff


	//----- nvinfo : EIATTR_NUM_BARRIERS
	.align		4
        /*0118*/ 	.byte	0x02, 0x4c
        /*011a*/ 	.byte	0x01
	.zero		1


	//----- nvinfo : EIATTR_ANNOTATIONS
	.align		4
        /*011c*/ 	.byte	0x04, 0x55
        /*011e*/ 	.short	(.L_52 - .L_51)


	//   ....[0]....
.L_51:
        /*0120*/ 	.word	0x00000001
        /*0124*/ 	.byte	0x30, 0x0d, 0x00, 0x00, 0x01, 0x00, 0x00, 0x00, 0xe0, 0x0d, 0x00, 0x00, 0x01, 0x00, 0x00, 0x00
        /* <DEDUP_REMOVED lines=1911> */
        /*78a4*/ 	.byte	0x10, 0x1a, 0x02, 0x00


	//----- nvinfo : EIATTR_INT_WARP_WIDE_INSTR_OFFSETS
	.align		4
.L_52:
        /*78a8*/ 	.byte	0x04, 0x31
        /*78aa*/ 	.short	(.L_54 - .L_53)


	//   ....[0]....
.L_53:
        /*78ac*/ 	.word	0x00002540


	//   ....[1]....
        /*78b0*/ 	.word	0x000025a0


	//   ....[2]....
        /*78b4*/ 	.word	0x00006cf0


	//   ....[3]....
        /*78b8*/ 	.word	0x000248a0


	//   ....[4]....
        /*78bc*/ 	.word	0x000248f0


	//----- nvinfo : EIATTR_COOP_GROUP_MASK_REGIDS
	.align		4
.L_54:
        /*78c0*/ 	.byte	0x04, 0x29
        /*78c2*/ 	.short	(.L_56 - .L_55)


	//   ....[0]....
.L_55:
        /*78c4*/ 	.word	0xffffffff


	//   ....[1]....
        /*78c8*/ 	.word	0xffffffff


	//   ....[2]....
        /*78cc*/ 	.word	0xffffffff


	//   ....[3]....
        /*78d0*/ 	.word	0xffffffff


	//----- nvinfo : EIATTR_COOP_GROUP_INSTR_OFFSETS
	.align		4
.L_56:
        /*78d4*/ 	.byte	0x04, 0x28
        /*78d6*/ 	.short	(.L_58 - .L_57)


	//   ....[0]....
.L_57:
        /*78d8*/ 	.word	0x00000070


	//   ....[1]....
        /*78dc*/ 	.word	0x00000670


	//   ....[2]....
        /*78e0*/ 	.word	0x00024730


	//   ....[3]....
        /*78e4*/ 	.word	0x000249a0


	//----- nvinfo : EIATTR_VRC_CTA_INIT_COUNT
	.align		4
.L_58:
        /*78e8*/ 	.byte	0x02, 0x4a
        /*78ea*/ 	.byte	0x80
	.zero		1


	//----- nvinfo : EIATTR_MBARRIER_INSTR_OFFSETS
	.align		4
        /*78ec*/ 	.byte	0x04, 0x39
        /*78ee*/ 	.short	(.L_60 - .L_59)


	//   ....[0]....
.L_59:
        /*78f0*/ 	.word	0x000002f0
        /*78f4*/ 	.word	0x00000007
        /*78f8*/ 	.word	0x00000000
        /*78fc*/ 	.short	0x010a
        /*78fe*/ 	.byte	0xff
	.zero		1


	//   ....[1]....
        /*7900*/ 	.word	0x00000310
        /*7904*/ 	.word	0x00000007
        /*7908*/ 	.word	0x00000000
        /*790c*/ 	.short	0x010a
        /*790e*/ 	.byte	0xff
	.zero		1


	//   ....[2]....
        /*7910*/ 	.word	0x000004e0
        /*7914*/ 	.word	0x00000009
        /*7918*/ 	.word	0x00000000
        /*791c*/ 	.short	0x010a
        /*791e*/ 	.byte	0xff
	.zero		1


	//   ....[3]....
        /*7920*/ 	.word	0x00000500
        /*7924*/ 	.word	0x00000009
        /*7928*/ 	.word	0x00000000
        /*792c*/ 	.short	0x010a
        /*792e*/ 	.byte	0xff
	.zero		1


	//   ....[4]....
        /*7930*/ 	.word	0x000005f0
        /*7934*/ 	.word	0x00000005
        /*7938*/ 	.word	0x00000000
        /*793c*/ 	.short	0x0101
        /*793e*/ 	.byte	0xff
	.zero		1


	//   ....[5]....
        /*7940*/ 	.word	0x00002780
        /*7944*/ 	.word	0x000000ff
        /*7948*/ 	.word	0x00000000
        /*794c*/ 	.short	0x0100
        /*794e*/ 	.byte	0x08
	.zero		1


	//   ....[6]....
        /*7950*/ 	.word	0x00006d50
        /*7954*/ 	.word	0x000000ff
        /*7958*/ 	.word	0x00024008
        /*795c*/ 	.short	0x0100
        /*795e*/ 	.byte	0x05
	.zero		1


	//   ....[7]....
        /*7960*/ 	.word	0x00012410
        /*7964*/ 	.word	0x000000ff
        /*7968*/ 	.word	0x00000000
        /*796c*/ 	.short	0x010a
        /*796e*/ 	.byte	0x08
	.zero		1


	//   ....[8]....
        /*7970*/ 	.word	0x000219b0
        /*7974*/ 	.word	0x000000ff
        /*7978*/ 	.word	0x00000000
        /*797c*/ 	.short	0x010a
        /*797e*/ 	.byte	0x08
	.zero		1


	//   ....[9]....
        /*7980*/ 	.word	0x00021a30
        /*7984*/ 	.word	0x000000ff
        /*7988*/ 	.word	0x00024000
        /*798c*/ 	.short	0x0108
        /*798e*/ 	.byte	0x05
	.zero		1


	//   ....[10]....
        /*7990*/ 	.word	0x00021a60
        /*7994*/ 	.word	0x000000ff
        /*7998*/ 	.word	0x00024008
        /*799c*/ 	.short	0x0108
        /*799e*/ 	.byte	0x05
	.zero		1


	//   ....[11]....
        /*79a0*/ 	.word	0x000249d0
        /*79a4*/ 	.word	0x00000007
        /*79a8*/ 	.word	0x00000000
        /*79ac*/ 	.short	0x010a
        /*79ae*/ 	.byte	0xff
	.zero		1


	//   ....[12]....
        /*79b0*/ 	.word	0x00024a30
        /*79b4*/ 	.word	0x00000009
        /*79b8*/ 	.word	0x00000000
        /*79bc*/ 	.short	0x010a
        /*79be*/ 	.byte	0xff
	.zero		1


	//   ....[13]....
        /*79c0*/ 	.word	0x00024a80
        /*79c4*/ 	.word	0x000000ff
        /*79c8*/ 	.word	0x00000000
        /*79cc*/ 	.short	0x010a
        /*79ce*/ 	.byte	0x08
	.zero		1


	//   ....[14]....
        /*79d0*/ 	.word	0x00024ab0
        /*79d4*/ 	.word	0x000000ff
        /*79d8*/ 	.word	0x00000000
        /*79dc*/ 	.short	0x010a
        /*79de*/ 	.byte	0x08
	.zero		1


	//----- nvinfo : EIATTR_NUM_MBARRIERS
	.align		4
.L_60:
        /*79e0*/ 	.byte	0x03, 0x38
        /*79e2*/ 	.short	0x0002


	//----- nvinfo : EIATTR_EXIT_INSTR_OFFSETS
	.align		4
        /*79e4*/ 	.byte	0x04, 0x1c
        /*79e6*/ 	.short	(.L_62 - .L_61)


	//   ....[0]....
.L_61:
        /*79e8*/ 	.word	0x000249b0


	//----- nvinfo : EIATTR_REQNTID
	.align		4
.L_62:
        /*79ec*/ 	.byte	0x04, 0x10
        /*79ee*/ 	.short	(.L_64 - .L_63)
.L_63:
        /*79f0*/ 	.word	0x00000080
        /*79f4*/ 	.word	0x00000001
        /*79f8*/ 	.word	0x00000001


	//----- nvinfo : EIATTR_CRS_STACK_SIZE
	.align		4
.L_64:
        /*79fc*/ 	.byte	0x04, 0x1e
        /*79fe*/ 	.short	(.L_66 - .L_65)
.L_65:
        /*7a00*/ 	.word	0x00000000


	//----- nvinfo : EIATTR_CBANK_PARAM_SIZE
	.align		4
.L_66:
        /*7a04*/ 	.byte	0x03, 0x19
        /*7a06*/ 	.short	0x0050


	//----- nvinfo : EIATTR_PARAM_CBANK
	.align		4
        /*7a08*/ 	.byte	0x04, 0x0a
        /*7a0a*/ 	.short	(.L_68 - .L_67)
	.align		4
.L_67:
        /*7a0c*/ 	.word	index@(.nv.constant0.matmul_kernel)
        /*7a10*/ 	.short	0x0380
        /*7a12*/ 	.short	0x0050


	//----- nvinfo : EIATTR_SW_WAR
	.align		4
.L_68:
        /*7a14*/ 	.byte	0x04, 0x36
        /*7a16*/ 	.short	(.L_70 - .L_69)
.L_69:
        /*7a18*/ 	.word	0x00000008
.L_70:


//--------------------- .nv.compat                --------------------------
	.section	.nv.compat,"",@"SHT_CUDA_COMPAT_INFO"
	.align	4
        /*0000*/ 	.byte	0x02, 0x02, 0x02, 0x00, 0x02, 0x05, 0x05, 0x00, 0x02, 0x03, 0x00, 0x00, 0x02, 0x06, 0x01, 0x00


//--------------------- .nv.callgraph             --------------------------
	.section	.nv.callgraph,"",@"SHT_CUDA_CALLGRAPH"
	.align	4
	.sectionentsize	8
	.align		4
        /*0000*/ 	.word	0x00000000
	.align		4
        /*0004*/ 	.word	0xffffffff
	.align		4
        /*0008*/ 	.word	0x00000000
	.align		4
        /*000c*/ 	.word	0xfffffffe
	.align		4
        /*0010*/ 	.word	0x00000000
	.align		4
        /*0014*/ 	.word	0xfffffffd
	.align		4
        /*0018*/ 	.word	0x00000000
	.align		4
        /*001c*/ 	.word	0xfffffffc


//--------------------- .text.matmul_kernel       --------------------------
	.section	.text.matmul_kernel,"ax",@progbits
	.align	128
        .global         matmul_kernel
        .type           matmul_kernel,@function
        .size           matmul_kernel,(.L_x_28 - matmul_kernel)
        .other          matmul_kernel,@"STO_CUDA_ENTRY STV_DEFAULT"
matmul_kernel:
.text.matmul_kernel:
[----:B------:R-:W0:Y:S01]  /*0000*/  LDC R1, c[0x0][0x37c] ;  /* 0x0000df00ff017b82 */ /* 0x000e220000000800 */
[----:B------:R-:W1:Y:S01]  /*0010*/  S2R R0, SR_TID.X ;  /* 0x0000000000007919 */ /* 0x000e620000002100 */
[----:B0-----:R-:W-:Y:S01]  /*0020*/  VIADD R1, R1, 0xffffe8e8 ;  /* 0xffffe8e801017836 */ /* 0x001fe20000000000 */
[----:B-1----:R-:W-:-:S13]  /*0030*/  ISETP.GE.U32.AND P0, PT, R0, 0x20, PT ;  /* 0x000000200000780c */ /* 0x002fda0003f06070 */
[----:B------:R-:W-:Y:S02]  /*0040*/  VOTEU.ANY UP0, P0 ;  /* 0x0000000000ff7886 */ /* 0x000fe40000000100 */
[----:B------:R-:W-:Y:S05]  /*0050*/  BRA.U UP0, `(.L_x_0) ;  /* 0x0000000500887547 */ /* 0x000fea000b800000 */
[----:B------:R-:W0:Y:S01]  /*0060*/  S2R R11, SR_CgaCtaId ;  /* 0x00000000000b7919 */ /* 0x000e220000008800 */
[----:B------:R-:W-:Y:S01]  /*0070*/  NOP ;  /* 0x0000000000007918 */ /* 0x000fe20000000000 */
[----:B------:R-:W-:-:S04]  /*0080*/  MOV R0, 0x40 ;  /* 0x0000004000007802 */ /* 0x000fc80000000f00 */
[----:B0-----:R-:W-:Y:S02]  /*0090*/  LEA R2, R11, R0, 0x18 ;  /* 0x000000000b027211 */ /* 0x001fe400078ec0ff */
[----:B------:R-:W-:-:S04]  /*00a0*/  MOV R0, 0x400 ;  /* 0x0000040000007802 */ /* 0x000fc80000000f00 */
[----:B------:R-:W0:Y:S01]  /*00b0*/  LDS.U8 R2, [R2] ;  /* 0x0000000002027984 */ /* 0x000e220000000000 */
[----:B------:R-:W-:Y:S02]  /*00c0*/  LEA R0, R11, R0, 0x18 ;  /* 0x000000000b007211 */ /* 0x000fe400078ec0ff */
[----:B0-----:R-:W-:-:S13]  /*00d0*/  ISETP.NE.AND P0, PT, R2, RZ, PT ;  /* 0x000000ff0200720c */ /* 0x001fda0003f05270 */
[----:B------:R-:W-:Y:S05]  /*00e0*/  @P0 BRA `(.L_x_1) ;  /* 0x00000004004c0947 */ /* 0x000fea0003800000 */
[C---:B------:R-:W-:Y:S02]  /*00f0*/  LOP3.LUT R2, R11.reuse, 0x1, RZ, 0xc0, !PT ;  /* 0x000000010b027812 */ /* 0x040fe400078ec0ff */
[----:B------:R-:W-:Y:S02]  /*0100*/  LOP3.LUT R5, R11, 0x1, RZ, 0x3c, !PT ;  /* 0x000000010b057812 */ /* 0x000fe400078e3cff */
[----:B------:R-:W-:-:S13]  /*0110*/  ISETP.NE.U32.AND P0, PT, R2, 0x1, PT ;  /* 0x000000010200780c */ /* 0x000fda0003f05070 */
[----:B------:R-:W-:Y:S05]  /*0120*/  @!P0 BRA `(.L_x_2) ;  /* 0x0000000000c08947 */ /* 0x000fea0003800000 */
[----:B------:R-:W-:Y:S01]  /*0130*/  ELECT P1, URZ, PT ;  /* 0x0000000000ff782f */ /* 0x000fe20003820000 */
[----:B------:R-:W-:-:S12]  /*0140*/  BSSY B0, `(.L_x_2) ;  /* 0x000002e000007945 */ /* 0x000fd80003800000 */
[----:B------:R-:W-:Y:S05]  /*0150*/  @!P1 BRA `(.L_x_3) ;  /* 0x0000000000b09947 */ /* 0x000fea0003800000 */
[----:B------:R-:W-:-:S05]  /*0160*/  UMOV UR4, 0x4 ;  /* 0x0000000400047882 */ /* 0x000fca0000000000 */
[----:B------:R-:W-:Y:S04]  /*0170*/  DEPBAR.LE SB0, 0x36 ;  /* 0x00008d800000791a */ /* 0x000fe80000000000 */
[----:B------:R-:W0:Y:S02]  /*0180*/  UTCATOMSWS.2CTA.FIND_AND_SET.ALIGN UP1, UR4, UR4 ;  /* 0x00000004000475e3 */ /* 0x000e240008220800 */
[----:B0-----:R-:W-:Y:S01]  /*0190*/  PLOP3.LUT P1, PT, PT, PT, UP1, 0x80, 0x8 ;  /* 0x000000000008781c */ /* 0x001fe20003f2f018 */
[----:B------:R-:W-:-:S03]  /*01a0*/  IMAD.U32 R4, RZ, RZ, UR4 ;  /* 0x00000004ff047e24 */ /* 0x000fc6000f8e00ff */
[----:B------:R-:W-:-:S04]  /*01b0*/  SEL R2, RZ, 0xffffffff, !P1 ;  /* 0xffffffffff027807 */ /* 0x000fc80004800000 */
[----:B------:R-:W-:-:S13]  /*01c0*/  ISETP.NE.AND P1, PT, R2, RZ, PT ;  /* 0x000000ff0200720c */ /* 0x000fda0003f25270 */
[----:B------:R-:W-:Y:S05]  /*01d0*/  @P1 BRA `(.L_x_4) ;  /* 0x0000000000241947 */ /* 0x000fea0003800000 */
.L_x_5:
[----:B------:R-:W-:Y:S05]  /*01e0*/  NANOSLEEP 0x64 ;  /* 0x000000640000795d */ /* 0x000fea0003800000 */
[----:B------:R-:W-:-:S05]  /*01f0*/  UMOV UR4, 0x4 ;  /* 0x0000000400047882 */ /* 0x000fca0000000000 */
[----:B------:R-:W-:Y:S04]  /*0200*/  DEPBAR.LE SB0, 0x36 ;  /* 0x00008d800000791a */ /* 0x000fe80000000000 */
[----:B------:R-:W0:Y:S02]  /*0210*/  UTCATOMSWS.2CTA.FIND_AND_SET.ALIGN UP1, UR4, UR4 ;  /* 0x00000004000475e3 */ /* 0x000e240008220800 */
[----:B0-----:R-:W-:Y:S01]  /*0220*/  PLOP3.LUT P1, PT, PT, PT, UP1, 0x80, 0x8 ;  /* 0x000000000008781c */ /* 0x001fe20003f2f018 */
[----:B------:R-:W-:-:S03]  /*0230*/  IMAD.U32 R4, RZ, RZ, UR4 ;  /* 0x00000004ff047e24 */ /* 0x000fc6000f8e00ff */
[----:B------:R-:W-:-:S04]  /*0240*/  SEL R2, RZ, 0xffffffff, !P1 ;  /* 0xffffffffff027807 */ /* 0x000fc80004800000 */
[----:B------:R-:W-:-:S13]  /*0250*/  ISETP.NE.AND P1, PT, R2, RZ, PT ;  /* 0x000000ff0200720c */ /* 0x000fda0003f25270 */
[----:B------:R-:W-:Y:S05]  /*0260*/  @!P1 BRA `(.L_x_5) ;  /* 0xfffffffc00dc9947 */ /* 0x000fea000383ffff */
.L_x_4:
[----:B------:R-:W-:Y:S01]  /*0270*/  MOV R2, 0x60 ;  /* 0x0000006000027802 */ /* 0x000fe20000000f00 */
[----:B------:R-:W-:Y:S01]  /*0280*/  IMAD.MOV.U32 R10, RZ, RZ, 0x4 ;  /* 0x00000004ff0a7424 */ /* 0x000fe200078e00ff */
[----:B------:R-:W-:Y:S01]  /*0290*/  MOV R3, 0x58 ;  /* 0x0000005800037802 */ /* 0x000fe20000000f00 */
[----:B------:R-:W-:Y:S01]  /*02a0*/  IMAD.MOV.U32 R13, RZ, RZ, 0xf ;  /* 0x0000000fff0d7424 */ /* 0x000fe200078e00ff */
[C---:B------:R-:W-:Y:S02]  /*02b0*/  LEA R6, R11.reuse, R2, 0x18 ;  /* 0x000000020b067211 */ /* 0x040fe400078ec0ff */
[----:B------:R-:W-:-:S03]  /*02c0*/  LEA R7, R11, R3, 0x18 ;  /* 0x000000030b077211 */ /* 0x000fc600078ec0ff */
[----:B------:R-:W0:Y:S02]  /*02d0*/  LDS R2, [R6] ;  /* 0x0000000006027984 */ /* 0x000e240000000800 */
[----:B0-----:R-:W-:-:S04]  /*02e0*/  IMAD.U32 R2, R2, -0x80000000, RZ ;  /* 0x8000000002027824 */ /* 0x001fc800078e00ff */
[----:B------:R-:W0:Y:S02]  /*02f0*/  SYNCS.PHASECHK.TRANS64.TRYWAIT P1, [R7+URZ], R2 ;  /* 0x00000002070075a7 */ /* 0x000e2400080211ff */
[----:B0-----:R-:W-:Y:S05]  /*0300*/  @P1 BRA `(.L_x_6) ;  /* 0x0000000000081947 */ /* 0x001fea0003800000 */
[----:B------:R-:W0:Y:S02]  /*0310*/  SYNCS.PHASECHK.TRANS64.TRYWAIT P1, [R7+URZ], R2 ;  /* 0x00000002070075a7 */ /* 0x000e2400080211ff */
[----:B0-----:R-:W-:Y:S05]  /*0320*/  @!P1 BRA `(.L_x_7) ;  /* 0x0000024400a49947 */ /* 0x001fea0003800000 */
.L_x_6:
[C---:B------:R-:W-:Y:S01]  /*0330*/  PRMT R9, R5.reuse, 0x654, R7 ;  /* 0x0000065405097816 */ /* 0x040fe20000000007 */
[C---:B0-----:R-:W-:Y:S01]  /*0340*/  IMAD.SHL.U32 R3, R4.reuse, 0x20, RZ ;  /* 0x0000002004037824 */ /* 0x041fe200078e00ff */
[----:B------:R-:W-:Y:S01]  /*0350*/  PRMT R8, R5, 0x654, R0 ;  /* 0x0000065405087816 */ /* 0x000fe20000000000 */
[----:B------:R-:W-:Y:S01]  /*0360*/  IMAD.MOV.U32 R12, RZ, RZ, 0x1 ;  /* 0x00000001ff0c7424 */ /* 0x000fe200078e00ff */
[----:B------:R0:W-:Y:S01]  /*0370*/  SYNCS.ARRIVE.TRANS64.RED RZ, [R9+URZ], R10 ;  /* 0x0000000a09ff79a7 */ /* 0x0001e200080004ff */
[----:B------:R-:W-:Y:S01]  /*0380*/  VIADD R7, R4, 0x10 ;  /* 0x0000001004077836 */ /* 0x000fe20000000000 */
[----:B------:R1:W-:Y:S01]  /*0390*/  STS [R0], R3 ;  /* 0x0000000300007388 */ /* 0x0003e20000000800 */
[----:B------:R-:W-:-:S03]  /*03a0*/  SHF.L.U32 R2, R13, R4, RZ ;  /* 0x000000040d027219 */ /* 0x000fc600000006ff */
[----:B------:R-:W-:Y:S01]  /*03b0*/  SHF.L.U32 R7, R12, R7, RZ ;  /* 0x000000070c077219 */ /* 0x000fe200000006ff */
[----:B------:R1:W-:Y:S01]  /*03c0*/  STAS [R8.64], R4 ;  /* 0x0000000408007dbd */ /* 0x0003e2000c0008ff */
[----:B0-----:R-:W-:Y:S02]  /*03d0*/  MOV R10, 0x50 ;  /* 0x00000050000a7802 */ /* 0x001fe40000000f00 */
[----:B------:R-:W-:Y:S02]  /*03e0*/  LOP3.LUT R2, R7, R2, RZ, 0xfc, !PT ;  /* 0x0000000207027212 */ /* 0x000fe400078efcff */
[----:B------:R-:W-:-:S05]  /*03f0*/  LEA R7, R11, R10, 0x18 ;  /* 0x0000000a0b077211 */ /* 0x000fca00078ec0ff */
[----:B------:R1:W-:Y:S04]  /*0400*/  ATOMS.OR RZ, [R7], R2 ;  /* 0x0000000207ff738c */ /* 0x0003e80003000000 */
[----:B------:R1:W-:Y:S02]  /*0410*/  ATOMS.XOR RZ, [R6], R12 ;  /* 0x0000000c06ff738c */ /* 0x0003e40003800000 */
.L_x_3:
[----:B------:R-:W-:Y:S05]  /*0420*/  BSYNC B0 ;  /* 0x0000000000007941 */ /* 0x000fea0003800000 */
.L_x_2:
[----:B------:R-:W-:Y:S05]  /*0430*/  @P0 BRA `(.L_x_8) ;  /* 0x0000000000880947 */ /* 0x000fea0003800000 */
[----:B------:R-:W-:Y:S05]  /*0440*/  WARPSYNC.ALL ;  /* 0x0000000000007948 */ /* 0x000fea0003800000 */
[----:B------:R-:W-:Y:S01]  /*0450*/  NOP ;  /* 0x0000000000007918 */ /* 0x000fe20000000000 */
[----:B------:R-:W-:-:S13]  /*0460*/  ELECT P0, URZ, PT ;  /* 0x0000000000ff782f */ /* 0x000fda0003800000 */
[----:B------:R-:W-:Y:S05]  /*0470*/  @!P0 BRA `(.L_x_8) ;  /* 0x0000000000788947 */ /* 0x000fea0003800000 */
[----:B-1----:R-:W-:Y:S02]  /*0480*/  MOV R2, 0x60 ;  /* 0x0000006000027802 */ /* 0x002fe40000000f00 */
[----:B------:R-:W-:Y:S02]  /*0490*/  MOV R4, 0x58 ;  /* 0x0000005800047802 */ /* 0x000fe40000000f00 */
        /* <DEDUP_REMOVED lines=8> */
.L_x_9:
[----:B------:R-:W1:Y:S01]  /*0520*/  LDS R2, [R0] ;  /* 0x0000000000027984 */ /* 0x000e620000000800 */
[----:B------:R-:W-:Y:S01]  /*0530*/  IMAD.MOV.U32 R7, RZ, RZ, 0xf ;  /* 0x0000000fff077424 */ /* 0x000fe200078e00ff */
[----:B------:R-:W-:Y:S01]  /*0540*/  PRMT R5, R5, 0x654, R9 ;  /* 0x0000065405057816 */ /* 0x000fe20000000009 */
[----:B------:R-:W-:Y:S02]  /*0550*/  IMAD.MOV.U32 R13, RZ, RZ, 0x1 ;  /* 0x00000001ff0d7424 */ /* 0x000fe400078e00ff */
[C---:B01----:R-:W-:Y:S02]  /*0560*/  IMAD.SHL.U32 R3, R2.reuse, 0x20, RZ ;  /* 0x0000002002037824 */ /* 0x043fe400078e00ff */
[----:B------:R-:W-:Y:S01]  /*0570*/  VIADD R4, R2, 0x10 ;  /* 0x0000001002047836 */ /* 0x000fe20000000000 */
[----:B------:R-:W-:Y:S02]  /*0580*/  SHF.L.U32 R2, R7, R2, RZ ;  /* 0x0000000207027219 */ /* 0x000fe400000006ff */
[----:B------:R0:W-:Y:S02]  /*0590*/  STS [R0], R3 ;  /* 0x0000000300007388 */ /* 0x0001e40000000800 */
[----:B------:R-:W-:-:S02]  /*05a0*/  SHF.L.U32 R7, R13, R4, RZ ;  /* 0x000000040d077219 */ /* 0x000fc400000006ff */
[----:B------:R-:W-:Y:S02]  /*05b0*/  MOV R4, 0x50 ;  /* 0x0000005000047802 */ /* 0x000fe40000000f00 */
[----:B------:R-:W-:Y:S02]  /*05c0*/  LOP3.LUT R2, R7, R2, RZ, 0xfc, !PT ;  /* 0x0000000207027212 */ /* 0x000fe400078efcff */
[----:B------:R-:W-:-:S05]  /*05d0*/  LEA R11, R11, R4, 0x18 ;  /* 0x000000040b0b7211 */ /* 0x000fca00078ec0ff */
[----:B------:R0:W-:Y:S01]  /*05e0*/  ATOMS.OR RZ, [R11], R2 ;  /* 0x000000020bff738c */ /* 0x0001e20003000000 */
[----:B------:R0:W-:Y:S03]  /*05f0*/  SYNCS.ARRIVE.TRANS64.RED.A1T0 RZ, [R5+URZ], RZ ;  /* 0x000000ff05ff79a7 */ /* 0x0001e600081004ff */
[----:B------:R0:W-:Y:S01]  /*0600*/  ATOMS.XOR RZ, [R6], R13 ;  /* 0x0000000d06ff738c */ /* 0x0001e20003800000 */
[----:B------:R-:W-:Y:S05]  /*0610*/  BRA `(.L_x_8) ;  /* 0x0000000000107947 */ /* 0x000fea0003800000 */
.L_x_1:
[----:B------:R-:W-:Y:S01]  /*0620*/  IMAD.MOV.U32 R3, RZ, RZ, -0x1 ;  /* 0xffffffffff037424 */ /* 0x000fe200078e00ff */
[----:B------:R-:W-:-:S04]  /*0630*/  MOV R2, 0x660 ;  /* 0x0000066000027802 */ /* 0x000fc80000000f00 */
[----:B------:R0:W-:Y:S03]  /*0640*/  STS [R0], R3 ;  /* 0x0000000300007388 */ /* 0x0001e60000000800 */
[----:B0-----:R-:W-:Y:S05]  /*0650*/  CALL.REL.NOINC `($__internal_1_$__cuda_sm10x_tcgen05_guardrail_trap_phase_invalid_during_alloc) ;  /* 0x00000244002c7944 */ /* 0x001fea0003c00000 */
.L_x_8:
[----:B------:R-:W-:Y:S05]  /*0660*/  WARPSYNC.ALL ;  /* 0x0000000000007948 */ /* 0x000fea0003800000 */
[----:B------:R-:W-:Y:S01]  /*0670*/  NOP ;  /* 0x0000000000007918 */ /* 0x000fe20000000000 */
.L_x_0:
[----:B01----:R-:W0:Y:S08]  /*0680*/  LDC.64 R2, c[0x0][0x398] ;  /* 0x0000e600ff027b82 */ /* 0x003e300000000a00 */
[----:B------:R-:W1:Y:S02]  /*0690*/  S2UR UR5, SR_CgaSize ;  /* 0x00000000000579c3 */ /* 0x000e640000008a00 */
[----:B-1----:R-:W-:-:S12]  /*06a0*/  UIMAD UR5, UR5, -0xa0, URZ ;  /* 0xffffff60050578a4 */ /* 0x002fd8000f8e02ff */
[----:B------:R-:W1:Y:S01]  /*06b0*/  LDCU UR5, c[0x0][UR5+0x2b0] ;  /* 0x00005600050577ac */ /* 0x000e620008000800 */
[----:B------:R-:W2:Y:S01]  /*06c0*/  S2R R36, SR_TID.X ;  /* 0x0000000000247919 */ /* 0x000ea20000002100 */
[----:B------:R-:W3:Y:S01]  /*06d0*/  LDCU.128 UR12, c[0x0][0x380] ;  /* 0x00007000ff0c77ac */ /* 0x000ee20008000c00 */
[----:B------:R-:W4:Y:S01]  /*06e0*/  S2R R34, SR_CgaCtaId ;  /* 0x0000000000227919 */ /* 0x000f220000008800 */
[----:B------:R-:W5:Y:S08]  /*06f0*/  S2UR UR4, SR_CTAID.X ;  /* 0x00000000000479c3 */ /* 0x000f700000002500 */
[----:B------:R-:W3:Y:S01]  /*0700*/  LDC R78, c[0x0][0x3a0] ;  /* 0x0000e800ff4e7b82 */ /* 0x000ee20000000800 */
[----:B0-----:R-:W-:Y:S01]  /*0710*/  VIADD R0, R3, 0x3f ;  /* 0x0000003f03007836 */ /* 0x001fe20000000000 */
[----:B------:R-:W-:-:S06]  /*0720*/  IABS R24, R2 ;  /* 0x0000000200187213 */ /* 0x000fcc0000000000 */
[----:B------:R-:W0:Y:S01]  /*0730*/  LDC.64 R162, c[0x0][0x3a8] ;  /* 0x0000ea00ffa27b82 */ /* 0x000e220000000a00 */
[----:B------:R-:W-:Y:S02]  /*0740*/  SHF.R.S32.HI R5, RZ, 0x1f, R0 ;  /* 0x0000001fff057819 */ /* 0x000fe40000011400 */
[----:B-----5:R-:W-:Y:S02]  /*0750*/  I2FP.F32.U32 R7, UR4 ;  /* 0x0000000400077c45 */ /* 0x020fe40008201000 */
[----:B------:R-:W-:-:S03]  /*0760*/  LEA.HI R5, R5, R0, RZ, 0x6 ;  /* 0x0000000005057211 */ /* 0x000fc600078f30ff */
[----:B------:R-:W5:Y:S01]  /*0770*/  S2UR UR4, SR_CgaCtaId ;  /* 0x00000000000479c3 */ /* 0x000f620000008800 */
[----:B--2---:R-:W-:Y:S01]  /*0780*/  SHF.R.U32.HI R15, RZ, 0x5, R36 ;  /* 0x00000005ff0f7819 */ /* 0x004fe20000011624 */
[----:B-1----:R-:W-:Y:S01]  /*0790*/  FMUL R7, R7, UR5 ;  /* 0x0000000507077c20 */ /* 0x002fe20008400000 */
[----:B------:R-:W-:-:S03]  /*07a0*/  SHF.R.S32.HI R5, RZ, 0x6, R5 ;  /* 0x00000006ff057819 */ /* 0x000fc60000011405 */
[----:B------:R-:W-:Y:S02]  /*07b0*/  F2I.U32.TRUNC.NTZ R9, R7 ;  /* 0x0000000700097305 */ /* 0x000fe4000020f000 */
[----:B------:R-:W-:-:S05]  /*07c0*/  IMAD.SHL.U32 R6, R5, 0x8, RZ ;  /* 0x0000000805067824 */ /* 0x000fca00078e00ff */
[----:B------:R-:W-:-:S04]  /*07d0*/  IABS R11, R6 ;  /* 0x00000006000b7213 */ /* 0x000fc80000000000 */
[----:B------:R-:W1:Y:S08]  /*07e0*/  I2F.RP R0, R11 ;  /* 0x0000000b00007306 */ /* 0x000e700000209400 */
[----:B-1----:R-:W1:Y:S02]  /*07f0*/  MUFU.RCP R0, R0 ;  /* 0x0000000000007308 */ /* 0x002e640000001000 */
[----:B-1----:R-:W-:Y:S01]  /*0800*/  VIADD R4, R0, 0xffffffe ;  /* 0x0ffffffe00047836 */ /* 0x002fe20000000000 */
[----:B------:R-:W-:-:S05]  /*0810*/  IABS R0, R9 ;  /* 0x0000000900007213 */ /* 0x000fca0000000000 */
[----:B------:R1:W2:Y:S02]  /*0820*/  F2I.FTZ.U32.TRUNC.NTZ R5, R4 ;  /* 0x0000000400057305 */ /* 0x0002a4000021f000 */
[----:B-1----:R-:W-:Y:S02]  /*0830*/  IMAD.MOV.U32 R4, RZ, RZ, RZ ;  /* 0x000000ffff047224 */ /* 0x002fe400078e00ff */
[----:B--2---:R-:W-:-:S04]  /*0840*/  IMAD.MOV R8, RZ, RZ, -R5 ;  /* 0x000000ffff087224 */ /* 0x004fc800078e0a05 */
[----:B------:R-:W-:Y:S01]  /*0850*/  IMAD R13, R8, R11, RZ ;  /* 0x0000000b080d7224 */ /* 0x000fe200078e02ff */
[----:B------:R-:W-:-:S03]  /*0860*/  IABS R8, R6 ;  /* 0x0000000600087213 */ /* 0x000fc60000000000 */
[----:B------:R-:W-:Y:S01]  /*0870*/  IMAD.HI.U32 R5, R5, R13, R4 ;  /* 0x0000000d05057227 */ /* 0x000fe200078e0004 */
[----:B------:R-:W-:Y:S02]  /*0880*/  IADD3 R4, PT, PT, RZ, -R8, RZ ;  /* 0x80000008ff047210 */ /* 0x000fe40007ffe0ff */
[----:B------:R-:W-:-:S03]  /*0890*/  MOV R8, 0x400 ;  /* 0x0000040000087802 */ /* 0x000fc60000000f00 */
[----:B------:R-:W-:Y:S01]  /*08a0*/  IMAD.HI.U32 R5, R5, R0, RZ ;  /* 0x0000000005057227 */ /* 0x000fe200078e00ff */
[----:B------:R-:W-:-:S03]  /*08b0*/  R2UR UR5, R8 ;  /* 0x00000000080572ca */ /* 0x000fc600000e0000 */
[----:B------:R-:W-:Y:S01]  /*08c0*/  IMAD R0, R5, R4, R0 ;  /* 0x0000000405007224 */ /* 0x000fe200078e0200 */
[----:B------:R-:W-:Y:S04]  /*08d0*/  BAR.SYNC.DEFER_BLOCKING 0x0 ;  /* 0x0000000000007b1d */ /* 0x000fe80000010000 */
[----:B------:R-:W-:-:S05]  /*08e0*/  ISETP.GT.U32.AND P1, PT, R11, R0, PT ;  /* 0x000000000b00720c */ /* 0x000fca0003f24070 */
[----:B-----5:R-:W-:Y:S01]  /*08f0*/  ULEA UR5, UR4, UR5, 0x18 ;  /* 0x0000000504057291 */ /* 0x020fe2000f8ec0ff */
[----:B------:R-:W1:Y:S07]  /*0900*/  LDCU UR4, c[0x0][0x3a4] ;  /* 0x00007480ff0477ac */ /* 0x000e6e0008000800 */
[----:B------:R-:W-:Y:S02]  /*0910*/  @!P1 IMAD.IADD R0, R0, 0x1, -R11 ;  /* 0x0000000100009824 */ /* 0x000fe400078e0a0b */
[----:B------:R-:W-:Y:S01]  /*0920*/  @!P1 VIADD R5, R5, 0x1 ;  /* 0x0000000105059836 */ /* 0x000fe20000000000 */
[----:B------:R-:W-:-:S02]  /*0930*/  ISETP.NE.AND P1, PT, R6, RZ, PT ;  /* 0x000000ff0600720c */ /* 0x000fc40003f25270 */
[----:B------:R-:W-:Y:S02]  /*0940*/  ISETP.GE.U32.AND P0, PT, R0, R11, PT ;  /* 0x0000000b0000720c */ /* 0x000fe40003f06070 */
[----:B------:R-:W-:-:S04]  /*0950*/  LOP3.LUT R0, R9, R6, RZ, 0x3c, !PT ;  /* 0x0000000609007212 */ /* 0x000fc800078e3cff */
[----:B------:R-:W-:Y:S01]  /*0960*/  ISETP.GE.AND P2, PT, R0, RZ, PT ;  /* 0x000000ff0000720c */ /* 0x000fe20003f46270 */
[----:B------:R-:W-:-:S06]  /*0970*/  VIADD R0, R2, 0x1ff ;  /* 0x000001ff02007836 */ /* 0x000fcc0000000000 */
[----:B------:R-:W-:-:S04]  /*0980*/  @P0 VIADD R5, R5, 0x1 ;  /* 0x0000000105050836 */ /* 0x000fc80000000000 */
[----:B------:R-:W-:Y:S01]  /*0990*/  IMAD.MOV.U32 R4, RZ, RZ, R5 ;  /* 0x000000ffff047224 */ /* 0x000fe200078e0005 */
[----:B------:R-:W-:-:S03]  /*09a0*/  SHF.R.S32.HI R5, RZ, 0x1f, R0 ;  /* 0x0000001fff057819 */ /* 0x000fc60000011400 */
[----:B------:R-:W-:Y:S01]  /*09b0*/  @!P2 IMAD.MOV R4, RZ, RZ, -R4 ;  /* 0x000000ffff04a224 */ /* 0x000fe200078e0a04 */
[----:B------:R-:W-:Y:S02]  /*09c0*/  @!P1 LOP3.LUT R4, RZ, R6, RZ, 0x33, !PT ;  /* 0x00000006ff049212 */ /* 0x000fe400078e33ff */
[----:B------:R-:W-:Y:S02]  /*09d0*/  LEA.HI R5, R5, R0, RZ, 0x9 ;  /* 0x0000000005057211 */ /* 0x000fe400078f48ff */
[----:B------:R-:W-:Y:S01]  /*09e0*/  IABS R0, R3 ;  /* 0x0000000300007213 */ /* 0x000fe20000000000 */
[----:B------:R-:W-:Y:S02]  /*09f0*/  IMAD.SHL.U32 R12, R4, 0x8, RZ ;  /* 0x00000008040c7824 */ /* 0x000fe400078e00ff */
[----:B------:R-:W-:-:S03]  /*0a00*/  IMAD.MOV R4, RZ, RZ, -R4 ;  /* 0x000000ffff047224 */ /* 0x000fc600078e0a04 */
[----:B------:R-:W-:Y:S01]  /*0a10*/  LEA.HI.SX32 R5, R5, -R12, 0x17 ;  /* 0x8000000c05057211 */ /* 0x000fe200078fbaff */
[----:B------:R-:W-:Y:S02]  /*0a20*/  IMAD R14, R6, R4, R9 ;  /* 0x00000004060e7224 */ /* 0x000fe400078e0209 */
[----:B------:R-:W-:Y:S01]  /*0a30*/  IMAD.MOV.U32 R4, RZ, RZ, RZ ;  /* 0x000000ffff047224 */ /* 0x000fe200078e00ff */
[----:B------:R-:W-:Y:S01]  /*0a40*/  VIMNMX R11, PT, PT, R5, 0x8, PT ;  /* 0x00000008050b7848 */ /* 0x000fe20003fe0100 */
[----:B------:R-:W2:Y:S01]  /*0a50*/  I2F.RP R9, R0 ;  /* 0x0000000000097306 */ /* 0x000ea20000209400 */
[----:B------:R-:W-:Y:S02]  /*0a60*/  IABS R6, R14 ;  /* 0x0000000e00067213 */ /* 0x000fe40000000000 */
[-C--:B------:R-:W-:Y:S02]  /*0a70*/  IABS R10, R11.reuse ;  /* 0x0000000b000a7213 */ /* 0x080fe40000000000 */
[----:B------:R-:W-:-:S03]  /*0a80*/  IABS R8, R11 ;  /* 0x0000000b00087213 */ /* 0x000fc60000000000 */
[----:B------:R-:W5:Y:S08]  /*0a90*/  I2F.RP R7, R10 ;  /* 0x0000000a00077306 */ /* 0x000f700000209400 */
[----:B--2---:R-:W-:Y:S08]  /*0aa0*/  MUFU.RCP R9, R9 ;  /* 0x0000000900097308 */ /* 0x004ff00000001000 */
[----:B-----5:R-:W2:Y:S02]  /*0ab0*/  MUFU.RCP R7, R7 ;  /* 0x0000000700077308 */ /* 0x020ea40000001000 */
[----:B--2---:R-:W-:-:S06]  /*0ac0*/  VIADD R5, R7, 0xffffffe ;  /* 0x0ffffffe07057836 */ /* 0x004fcc0000000000 */
[----:B------:R-:W2:Y:S02]  /*0ad0*/  F2I.FTZ.U32.TRUNC.NTZ R5, R5 ;  /* 0x0000000500057305 */ /* 0x000ea4000021f000 */
[----:B--2---:R-:W-:-:S04]  /*0ae0*/  IMAD.MOV R13, RZ, RZ, -R5 ;  /* 0x000000ffff0d7224 */ /* 0x004fc800078e0a05 */
[----:B------:R-:W-:Y:S02]  /*0af0*/  IMAD R7, R13, R10, RZ ;  /* 0x0000000a0d077224 */ /* 0x000fe400078e02ff */
[----:B------:R-:W2:Y:S02]  /*0b00*/  LDS R13, [UR5] ;  /* 0x00000005ff0d7984 */ /* 0x000ea40008000800 */
[----:B------:R-:W-:-:S04]  /*0b10*/  IMAD.HI.U32 R4, R5, R7, R4 ;  /* 0x0000000705047227 */ /* 0x000fc800078e0004 */
[----:B------:R-:W-:Y:S02]  /*0b20*/  IMAD.MOV.U32 R5, RZ, RZ, R6 ;  /* 0x000000ffff057224 */ /* 0x000fe400078e0006 */
[----:B------:R-:W-:Y:S02]  /*0b30*/  IMAD.MOV R6, RZ, RZ, -R8 ;  /* 0x000000ffff067224 */ /* 0x000fe400078e0a08 */
[----:B------:R-:W-:Y:S01]  /*0b40*/  IMAD.HI.U32 R4, R4, R5, RZ ;  /* 0x0000000504047227 */ /* 0x000fe200078e00ff */
[----:B------:R-:W5:Y:S03]  /*0b50*/  I2F.RP R8, R24 ;  /* 0x0000001800087306 */ /* 0x000f660000209400 */
[----:B------:R-:W-:Y:S01]  /*0b60*/  IMAD R5, R4, R6, R5 ;  /* 0x0000000604057224 */ /* 0x000fe200078e0205 */
[----:B------:R-:W-:Y:S01]  /*0b70*/  LOP3.LUT R6, R14, R11, RZ, 0x3c, !PT ;  /* 0x0000000b0e067212 */ /* 0x000fe200078e3cff */
[----:B------:R-:W-:Y:S01]  /*0b80*/  VIADD R7, R9, 0xffffffe ;  /* 0x0ffffffe09077836 */ /* 0x000fe20000000000 */
[----:B------:R-:W-:Y:S02]  /*0b90*/  BAR.SYNC.DEFER_BLOCKING 0x0 ;  /* 0x0000000000007b1d */ /* 0x000fe40000010000 */
[----:B------:R-:W-:-:S02]  /*0ba0*/  ISETP.GT.U32.AND P1, PT, R10, R5, PT ;  /* 0x000000050a00720c */ /* 0x000fc40003f24070 */
[----:B------:R-:W-:Y:S01]  /*0bb0*/  ISETP.GE.AND P2, PT, R6, RZ, PT ;  /* 0x000000ff0600720c */ /* 0x000fe20003f46270 */
[----:B------:R-:W-:Y:S01]  /*0bc0*/  IMAD.SHL.U32 R6, R15, 0x200000, RZ ;  /* 0x002000000f067824 */ /* 0x000fe200078e00ff */
[----:B------:R-:W0:Y:S04]  /*0bd0*/  F2I.FTZ.U32.TRUNC.NTZ R7, R7 ;  /* 0x0000000700077305 */ /* 0x000e28000021f000 */
[----:B------:R-:W-:-:S04]  /*0be0*/  LOP3.LUT R6, R6, 0x600000, RZ, 0xc0, !PT ;  /* 0x0060000006067812 */ /* 0x000fc800078ec0ff */
[----:B-----5:R-:W5:Y:S01]  /*0bf0*/  MUFU.RCP R8, R8 ;  /* 0x0000000800087308 */ /* 0x020f620000001000 */
[----:B------:R-:W-:Y:S01]  /*0c00*/  @!P1 IMAD.IADD R5, R5, 0x1, -R10 ;  /* 0x0000000105059824 */ /* 0x000fe200078e0a0a */
[----:B------:R-:W-:Y:S01]  /*0c10*/  R2UR UR7, R6 ;  /* 0x00000000060772ca */ /* 0x000fe200000e0000 */
[----:B------:R-:W-:Y:S01]  /*0c20*/  @!P1 VIADD R4, R4, 0x1 ;  /* 0x0000000104049836 */ /* 0x000fe20000000000 */
[----:B------:R-:W-:Y:S01]  /*0c30*/  ISETP.NE.AND P1, PT, R11, RZ, PT ;  /* 0x000000ff0b00720c */ /* 0x000fe20003f25270 */
[----:B------:R-:W-:Y:S01]  /*0c40*/  IMAD.MOV.U32 R6, RZ, RZ, RZ ;  /* 0x000000ffff067224 */ /* 0x000fe200078e00ff */
[----:B------:R-:W-:Y:S02]  /*0c50*/  ISETP.GE.U32.AND P0, PT, R5, R10, PT ;  /* 0x0000000a0500720c */ /* 0x000fe40003f06070 */
[----:B0-----:R-:W-:Y:S02]  /*0c60*/  IADD3 R9, PT, PT, RZ, -R7, RZ ;  /* 0x80000007ff097210 */ /* 0x001fe40007ffe0ff */
[----:B--2---:R-:W-:-:S03]  /*0c70*/  R2UR UR6, R13 ;  /* 0x000000000d0672ca */ /* 0x004fc600000e0000 */
[----:B------:R-:W-:Y:S02]  /*0c80*/  IMAD R9, R9, R0, RZ ;  /* 0x0000000009097224 */ /* 0x000fe400078e02ff */
[----:B-----5:R-:W-:Y:S01]  /*0c90*/  VIADD R5, R8, 0xffffffe ;  /* 0x0ffffffe08057836 */ /* 0x020fe20000000000 */
[----:B----4-:R-:W-:-:S03]  /*0ca0*/  LOP3.LUT R8, R34, 0x1, RZ, 0xc0, !PT ;  /* 0x0000000122087812 */ /* 0x010fc600078ec0ff */
[----:B------:R-:W-:Y:S02]  /*0cb0*/  @P0 VIADD R4, R4, 0x1 ;  /* 0x0000000104040836 */ /* 0x000fe40000000000 */
[----:B------:R-:W-:Y:S01]  /*0cc0*/  IMAD.HI.U32 R6, R7, R9, R6 ;  /* 0x0000000907067227 */ /* 0x000fe200078e0006 */
[----:B------:R-:W0:Y:S03]  /*0cd0*/  F2I.FTZ.U32.TRUNC.NTZ R5, R5 ;  /* 0x0000000500057305 */ /* 0x000e26000021f000 */
[----:B------:R-:W-:Y:S01]  /*0ce0*/  @!P2 IMAD.MOV R4, RZ, RZ, -R4 ;  /* 0x000000ffff04a224 */ /* 0x000fe200078e0a04 */
[----:B------:R-:W-:-:S05]  /*0cf0*/  @!P1 LOP3.LUT R4, RZ, R11, RZ, 0x33, !PT ;  /* 0x0000000bff049212 */ /* 0x000fca00078e33ff */
[----:B------:R-:W-:Y:S02]  /*0d00*/  IMAD.SHL.U32 R10, R4, 0x40, RZ ;  /* 0x00000040040a7824 */ /* 0x000fe400078e00ff */
[----:B------:R-:W-:Y:S02]  /*0d10*/  IMAD.MOV R4, RZ, RZ, -R4 ;  /* 0x000000ffff047224 */ /* 0x000fe400078e0a04 */
[----:B------:R-:W-:Y:S01]  /*0d20*/  IMAD R30, R8, 0x20, R10 ;  /* 0x00000020081e7824 */ /* 0x000fe200078e020a */
[----:B------:R2:W-:Y:S01]  /*0d30*/  STL [R1+0x590], R10 ;  /* 0x0005900a01007387 */ /* 0x0005e20000100800 */
[----:B------:R-:W-:Y:S02]  /*0d40*/  IMAD R7, R11, R4, R14 ;  /* 0x000000040b077224 */ /* 0x000fe400078e020e */
[----:B0-----:R-:W-:Y:S01]  /*0d50*/  IMAD.MOV R25, RZ, RZ, -R5 ;  /* 0x000000ffff197224 */ /* 0x001fe200078e0a05 */
[----:B------:R-:W-:Y:S01]  /*0d60*/  IABS R9, R30 ;  /* 0x0000001e00097213 */ /* 0x000fe20000000000 */
[----:B------:R-:W-:-:S02]  /*0d70*/  VIADD R29, R30, 0x2 ;  /* 0x000000021e1d7836 */ /* 0x000fc40000000000 */
[----:B------:R-:W-:Y:S02]  /*0d80*/  IMAD R25, R25, R24, RZ ;  /* 0x0000001819197224 */ /* 0x000fe400078e02ff */
[----:B------:R-:W-:Y:S01]  /*0d90*/  IMAD.MOV.U32 R4, RZ, RZ, RZ ;  /* 0x000000ffff047224 */ /* 0x000fe200078e00ff */
[----:B------:R-:W-:Y:S01]  /*0da0*/  IABS R13, R29 ;  /* 0x0000001d000d7213 */ /* 0x000fe20000000000 */
[C---:B--2---:R-:W-:Y:S02]  /*0db0*/  VIADD R10, R30.reuse, 0x3 ;  /* 0x000000031e0a7836 */ /* 0x044fe40000000000 */
[----:B------:R-:W-:Y:S02]  /*0dc0*/  VIADD R28, R30, 0x1 ;  /* 0x000000011e1c7836 */ /* 0x000fe40000000000 */
[----:B------:R-:W-:Y:S01]  /*0dd0*/  IMAD.HI.U32 R25, R5, R25, R4 ;  /* 0x0000001905197227 */ /* 0x000fe200078e0004 */
[----:B------:R0:W-:Y:S01]  /*0de0*/  STL [R1+0x6cc], R10 ;  /* 0x0006cc0a01007387 */ /* 0x0001e20000100800 */
[----:B------:R-:W-:-:S02]  /*0df0*/  IABS R15, R10 ;  /* 0x0000000a000f7213 */ /* 0x000fc40000000000 */
[----:B------:R-:W-:Y:S01]  /*0e00*/  IMAD.IADD R7, R12, 0x1, R7 ;  /* 0x000000010c077824 */ /* 0x000fe200078e0207 */
[----:B------:R-:W-:Y:S01]  /*0e10*/  IABS R11, R28 ;  /* 0x0000001c000b7213 */ /* 0x000fe20000000000 */
[----:B------:R-:W-:Y:S01]  /*0e20*/  IMAD.HI.U32 R4, R6, R9, RZ ;  /* 0x0000000906047227 */ /* 0x000fe200078e00ff */
[----:B------:R-:W-:-:S03]  /*0e30*/  IADD3 R12, PT, PT, R30, 0x7, RZ ;  /* 0x000000071e0c7810 */ /* 0x000fc60007ffe0ff */
[----:B------:R-:W-:Y:S02]  /*0e40*/  IMAD R7, R7, 0x2, R8 ;  /* 0x0000000207077824 */ /* 0x000fe400078e0208 */
[----:B0-----:R-:W-:Y:S02]  /*0e50*/  VIADD R10, R30, 0x4 ;  /* 0x000000041e0a7836 */ /* 0x001fe40000000000 */
[----:B------:R-:W-:Y:S02]  /*0e60*/  IMAD.MOV R4, RZ, RZ, -R4 ;  /* 0x000000ffff047224 */ /* 0x000fe400078e0a04 */
[C---:B------:R-:W-:Y:S01]  /*0e70*/  IMAD.HI.U32 R8, R6.reuse, R13, RZ ;  /* 0x0000000d06087227 */ /* 0x040fe200078e00ff */
[----:B------:R0:W-:Y:S01]  /*0e80*/  STL [R1+0x6d0], R10 ;  /* 0x0006d00a01007387 */ /* 0x0001e20000100800 */
[----:B------:R-:W-:Y:S02]  /*0e90*/  IABS R17, R10 ;  /* 0x0000000a00117213 */ /* 0x000fe40000000000 */
[----:B------:R-:W-:-:S04]  /*0ea0*/  IMAD.HI.U32 R5, R6, R11, RZ ;  /* 0x0000000b06057227 */ /* 0x000fc800078e00ff */
[----:B------:R-:W-:Y:S02]  /*0eb0*/  IMAD R4, R0, R4, R9 ;  /* 0x0000000400047224 */ /* 0x000fe400078e0209 */
[----:B------:R-:W-:Y:S02]  /*0ec0*/  IMAD.MOV R8, RZ, RZ, -R8 ;  /* 0x000000ffff087224 */ /* 0x000fe400078e0a08 */
[----:B0-----:R-:W-:Y:S01]  /*0ed0*/  VIADD R10, R30, 0x5 ;  /* 0x000000051e0a7836 */ /* 0x001fe20000000000 */
[----:B------:R-:W-:Y:S01]  /*0ee0*/  ISETP.GT.U32.AND P1, PT, R0, R4, PT ;  /* 0x000000040000720c */ /* 0x000fe20003f24070 */
[----:B------:R-:W-:-:S03]  /*0ef0*/  IMAD.HI.U32 R9, R6, R15, RZ ;  /* 0x0000000f06097227 */ /* 0x000fc600078e00ff */
[----:B------:R0:W-:Y:S01]  /*0f00*/  STL [R1+0x6d4], R10 ;  /* 0x0006d40a01007387 */ /* 0x0001e20000100800 */
[----:B------:R-:W-:Y:S02]  /*0f10*/  IMAD.MOV R5, RZ, RZ, -R5 ;  /* 0x000000ffff057224 */ /* 0x000fe400078e0a05 */
[C---:B------:R-:W-:Y:S01]  /*0f20*/  IMAD R45, R0.reuse, R8, R13 ;  /* 0x00000008002d7224 */ /* 0x040fe200078e020d */
[----:B------:R-:W-:Y:S01]  /*0f30*/  IABS R8, R10 ;  /* 0x0000000a00087213 */ /* 0x000fe20000000000 */
[----:B------:R-:W-:Y:S01]  /*0f40*/  IMAD.MOV R9, RZ, RZ, -R9 ;  /* 0x000000ffff097224 */ /* 0x000fe200078e0a09 */
[----:B------:R-:W-:Y:S01]  /*0f50*/  IABS R13, R12 ;  /* 0x0000000c000d7213 */ /* 0x000fe20000000000 */
[C---:B------:R-:W-:Y:S01]  /*0f60*/  IMAD R46, R0.reuse, R5, R11 ;  /* 0x00000005002e7224 */ /* 0x040fe200078e020b */
[----:B------:R-:W-:Y:S01]  /*0f70*/  ISETP.GT.U32.AND P4, PT, R0, R45, PT ;  /* 0x0000002d0000720c */ /* 0x000fe20003f84070 */
[----:B------:R-:W-:-:S03]  /*0f80*/  IMAD.HI.U32 R5, R6, R17, RZ ;  /* 0x0000001106057227 */ /* 0x000fc600078e00ff */
[C---:B------:R-:W-:Y:S01]  /*0f90*/  ISETP.GT.U32.AND P2, PT, R0.reuse, R46, PT ;  /* 0x0000002e0000720c */ /* 0x040fe20003f44070 */
[----:B------:R-:W-:Y:S02]  /*0fa0*/  IMAD R44, R0, R9, R15 ;  /* 0x00000009002c7224 */ /* 0x000fe400078e020f */
[C---:B------:R-:W-:Y:S02]  /*0fb0*/  VIADD R11, R30.reuse, 0x6 ;  /* 0x000000061e0b7836 */ /* 0x040fe40000000000 */
[----:B------:R-:W-:Y:S02]  /*0fc0*/  IMAD.MOV.U32 R9, RZ, RZ, R8 ;  /* 0x000000ffff097224 */ /* 0x000fe400078e0008 */
[----:B0-----:R-:W-:Y:S01]  /*0fd0*/  VIADD R10, R30, 0x8 ;  /* 0x000000081e0a7836 */ /* 0x001fe20000000000 */
[----:B------:R0:W-:Y:S01]  /*0fe0*/  STL [R1+0x6d8], R11 ;  /* 0x0006d80b01007387 */ /* 0x0001e20000100800 */
[----:B------:R-:W-:Y:S02]  /*0ff0*/  IMAD.MOV R8, RZ, RZ, -R5 ;  /* 0x000000ffff087224 */ /* 0x000fe400078e0a05 */
[----:B------:R-:W-:Y:S01]  /*1000*/  IMAD.HI.U32 R5, R6, R9, RZ ;  /* 0x0000000906057227 */ /* 0x000fe200078e00ff */
[----:B------:R2:W-:Y:S01]  /*1010*/  STL [R1+0x6dc], R12 ;  /* 0x0006dc0c01007387 */ /* 0x0005e20000100800 */
[----:B------:R-:W-:-:S02]  /*1020*/  IABS R15, R10 ;  /* 0x0000000a000f7213 */ /* 0x000fc40000000000 */
[----:B------:R-:W-:Y:S01]  /*1030*/  IMAD R43, R0, R8, R17 ;  /* 0x00000008002b7224 */ /* 0x000fe200078e0211 */
[----:B------:R4:W-:Y:S01]  /*1040*/  STL [R1+0x6e0], R10 ;  /* 0x0006e00a01007387 */ /* 0x0009e20000100800 */
[----:B------:R-:W-:Y:S01]  /*1050*/  IMAD.HI.U32 R8, R6, R13, RZ ;  /* 0x0000000d06087227 */ /* 0x000fe200078e00ff */
[----:B0-----:R-:W-:Y:S02]  /*1060*/  IABS R11, R11 ;  /* 0x0000000b000b7213 */ /* 0x001fe40000000000 */
[----:B------:R-:W-:Y:S01]  /*1070*/  @!P2 IADD3 R46, PT, PT, R46, -R0, RZ ;  /* 0x800000002e2ea210 */ /* 0x000fe20007ffe0ff */
[----:B------:R-:W-:Y:S02]  /*1080*/  IMAD.MOV R8, RZ, RZ, -R8 ;  /* 0x000000ffff087224 */ /* 0x000fe400078e0a08 */
[----:B--2---:R-:W-:Y:S01]  /*1090*/  VIADD R12, R30, 0x9 ;  /* 0x000000091e0c7836 */ /* 0x004fe20000000000 */
[C---:B------:R-:W-:Y:S01]  /*10a0*/  ISETP.GT.U32.AND P5, PT, R0.reuse, R46, PT ;  /* 0x0000002e0000720c */ /* 0x040fe20003fa4070 */
[----:B------:R-:W-:-:S02]  /*10b0*/  IMAD R40, R0, R8, R13 ;  /* 0x0000000800287224 */ /* 0x000fc400078e020d */
[----:B----4-:R-:W-:Y:S01]  /*10c0*/  IMAD.MOV R10, RZ, RZ, -R5 ;  /* 0x000000ffff0a7224 */ /* 0x010fe200078e0a05 */
[----:B------:R-:W-:Y:S01]  /*10d0*/  IABS R17, R12 ;  /* 0x0000000c00117213 */ /* 0x000fe20000000000 */
[----:B------:R-:W-:Y:S01]  /*10e0*/  IMAD.HI.U32 R5, R6, R11, RZ ;  /* 0x0000000b06057227 */ /* 0x000fe200078e00ff */
[----:B------:R0:W-:Y:S03]  /*10f0*/  STL [R1+0x6e4], R12 ;  /* 0x0006e40c01007387 */ /* 0x0001e60000100800 */
[----:B------:R-:W-:Y:S02]  /*1100*/  IMAD R42, R0, R10, R9 ;  /* 0x0000000a002a7224 */ /* 0x000fe400078e0209 */
[----:B------:R-:W-:Y:S02]  /*1110*/  VIADD R10, R30, 0xa ;  /* 0x0000000a1e0a7836 */ /* 0x000fe40000000000 */
[----:B------:R-:W-:-:S03]  /*1120*/  IMAD.HI.U32 R9, R6, R15, RZ ;  /* 0x0000000f06097227 */ /* 0x000fc600078e00ff */
[----:B------:R-:W-:Y:S01]  /*1130*/  IABS R8, R10 ;  /* 0x0000000a00087213 */ /* 0x000fe20000000000 */
[----:B------:R-:W-:Y:S01]  /*1140*/  IMAD.MOV R5, RZ, RZ, -R5 ;  /* 0x000000ffff057224 */ /* 0x000fe200078e0a05 */
[----:B------:R2:W-:Y:S01]  /*1150*/  STL [R1+0x6e8], R10 ;  /* 0x0006e80a01007387 */ /* 0x0005e20000100800 */
[----:B------:R-:W-:Y:S02]  /*1160*/  IMAD.MOV R9, RZ, RZ, -R9 ;  /* 0x000000ffff097224 */ /* 0x000fe400078e0a09 */
[----:B------:R-:W-:Y:S02]  /*1170*/  IMAD R41, R0, R5, R11 ;  /* 0x0000000500297224 */ /* 0x000fe400078e020b */
[----:B0-----:R-:W-:Y:S02]  /*1180*/  VIADD R12, R30, 0xb ;  /* 0x0000000b1e0c7836 */ /* 0x001fe40000000000 */
[----:B------:R-:W-:-:S03]  /*1190*/  IMAD.HI.U32 R5, R6, R17, RZ ;  /* 0x0000001106057227 */ /* 0x000fc600078e00ff */
[----:B------:R0:W-:Y:S01]  /*11a0*/  STL [R1+0x6ec], R12 ;  /* 0x0006ec0c01007387 */ /* 0x0001e20000100800 */
[----:B------:R-:W-:Y:S01]  /*11b0*/  IMAD R39, R0, R9, R15 ;  /* 0x0000000900277224 */ /* 0x000fe200078e020f */
[----:B------:R-:W-:Y:S01]  /*11c0*/  IABS R165, R12 ;  /* 0x0000000c00a57213 */ /* 0x000fe20000000000 */
[C---:B------:R-:W-:Y:S02]  /*11d0*/  VIADD R11, R30.reuse, 0xc ;  /* 0x0000000c1e0b7836 */ /* 0x040fe40000000000 */
[----:B------:R-:W-:Y:S02]  /*11e0*/  IMAD.MOV.U32 R9, RZ, RZ, R8 ;  /* 0x000000ffff097224 */ /* 0x000fe400078e0008 */
[----:B--2---:R-:W-:Y:S01]  /*11f0*/  VIADD R10, R30, 0xd ;  /* 0x0000000d1e0a7836 */ /* 0x004fe20000000000 */
[----:B------:R2:W-:Y:S01]  /*1200*/  STL [R1+0x6f8], R11 ;  /* 0x0006f80b01007387 */ /* 0x0005e20000100800 */
[----:B------:R-:W-:Y:S02]  /*1210*/  IMAD.MOV R8, RZ, RZ, -R5 ;  /* 0x000000ffff087224 */ /* 0x000fe400078e0a05 */
[----:B------:R-:W-:Y:S01]  /*1220*/  IMAD.HI.U32 R5, R6, R9, RZ ;  /* 0x0000000906057227 */ /* 0x000fe200078e00ff */
[----:B------:R4:W-:Y:S01]  /*1230*/  STL [R1+0x6fc], R10 ;  /* 0x0006fc0a01007387 */ /* 0x0009e20000100800 */
[----:B------:R-:W-:-:S02]  /*1240*/  IABS R23, R10 ;  /* 0x0000000a00177213 */ /* 0x000fc40000000000 */
[----:B------:R-:W-:Y:S02]  /*1250*/  IMAD R38, R0, R8, R17 ;  /* 0x0000000800267224 */ /* 0x000fe400078e0211 */
[C---:B0-----:R-:W-:Y:S01]  /*1260*/  VIADD R12, R30.reuse, 0xe ;  /* 0x0000000e1e0c7836 */ /* 0x041fe20000000000 */
[----:B--2---:R-:W-:Y:S01]  /*1270*/  IABS R11, R11 ;  /* 0x0000000b000b7213 */ /* 0x004fe20000000000 */
[----:B------:R-:W-:Y:S02]  /*1280*/  VIADD R32, R30, 0x1f ;  /* 0x0000001f1e207836 */ /* 0x000fe40000000000 */
[----:B------:R-:W-:Y:S01]  /*1290*/  @!P1 IMAD.IADD R4, R4, 0x1, -R0 ;  /* 0x0000000104049824 */ /* 0x000fe200078e0a00 */
[----:B------:R-:W-:Y:S01]  /*12a0*/  IABS R13, R12 ;  /* 0x0000000c000d7213 */ /* 0x000fe20000000000 */
[----:B----4-:R-:W-:Y:S01]  /*12b0*/  IMAD.MOV R10, RZ, RZ, -R5 ;  /* 0x000000ffff0a7224 */ /* 0x010fe200078e0a05 */
[----:B------:R-:W-:Y:S01]  /*12c0*/  STL [R1+0x700], R12 ;  /* 0x0007000c01007387 */ /* 0x000fe20000100800 */
[----:B------:R-:W-:Y:S01]  /*12d0*/  IMAD.HI.U32 R5, R6, R165, RZ ;  /* 0x000000a506057227 */ /* 0x000fe200078e00ff */
[----:B------:R-:W-:-:S02]  /*12e0*/  IABS R35, R32 ;  /* 0x0000002000237213 */ /* 0x000fc40000000000 */
[----:B------:R-:W-:Y:S01]  /*12f0*/  ISETP.GT.U32.AND P6, PT, R0, R4, PT ;  /* 0x000000040000720c */ /* 0x000fe20003fc4070 */
[----:B------:R-:W-:Y:S01]  /*1300*/  IMAD.HI.U32 R8, R6, R11, RZ ;  /* 0x0000000b06087227 */ /* 0x000fe200078e00ff */
[----:B------:R-:W-:-:S03]  /*1310*/  ISETP.GT.U32.AND P1, PT, R0, R42, PT ;  /* 0x0000002a0000720c */ /* 0x000fc60003f24070 */
[----:B------:R-:W-:Y:S02]  /*1320*/  IMAD R37, R0, R10, R9 ;  /* 0x0000000a00257224 */ /* 0x000fe400078e0209 */
[----:B------:R-:W-:Y:S02]  /*1330*/  VIADD R10, R30, 0xf ;  /* 0x0000000f1e0a7836 */ /* 0x000fe40000000000 */
[----:B------:R-:W-:Y:S02]  /*1340*/  IMAD.MOV R5, RZ, RZ, -R5 ;  /* 0x000000ffff057224 */ /* 0x000fe400078e0a05 */
[----:B------:R-:W-:Y:S01]  /*1350*/  IMAD.MOV R8, RZ, RZ, -R8 ;  /* 0x000000ffff087224 */ /* 0x000fe200078e0a08 */
[----:B------:R0:W-:Y:S01]  /*1360*/  STL [R1+0x704], R10 ;  /* 0x0007040a01007387 */ /* 0x0001e20000100800 */
[----:B------:R-:W-:Y:S01]  /*1370*/  IMAD.HI.U32 R9, R6, R23, RZ ;  /* 0x0000001706097227 */ /* 0x000fe200078e00ff */
[----:B------:R-:W-:-:S03]  /*1380*/  IABS R21, R10 ;  /* 0x0000000a00157213 */ /* 0x000fc60000000000 */
[C---:B------:R-:W-:Y:S01]  /*1390*/  IMAD R165, R0.reuse, R5, R165 ;  /* 0x0000000500a57224 */ /* 0x040fe200078e02a5 */
[----:B------:R-:W-:Y:S01]  /*13a0*/  IADD3 R9, PT, PT, -R9, RZ, RZ ;  /* 0x000000ff09097210 */ /* 0x000fe20007ffe1ff */
[----:B------:R-:W-:Y:S02]  /*13b0*/  IMAD R164, R0, R8, R11 ;  /* 0x0000000800a47224 */ /* 0x000fe400078e020b */
[----:B------:R-:W-:-:S04]  /*13c0*/  IMAD.HI.U32 R5, R6, R13, RZ ;  /* 0x0000000d06057227 */ /* 0x000fc800078e00ff */
[C---:B------:R-:W-:Y:S02]  /*13d0*/  VIADD R11, R30.reuse, 0x10 ;  /* 0x000000101e0b7836 */ /* 0x040fe40000000000 */
[C---:B0-----:R-:W-:Y:S02]  /*13e0*/  VIADD R10, R30.reuse, 0x11 ;  /* 0x000000111e0a7836 */ /* 0x041fe40000000000 */
[----:B------:R-:W-:Y:S01]  /*13f0*/  IMAD.MOV R22, RZ, RZ, -R5 ;  /* 0x000000ffff167224 */ /* 0x000fe200078e0a05 */
[----:B------:R0:W-:Y:S01]  /*1400*/  STL [R1+0x708], R11 ;  /* 0x0007080b01007387 */ /* 0x0001e20000100800 */
[----:B------:R-:W-:Y:S01]  /*1410*/  VIADD R8, R30, 0x12 ;  /* 0x000000121e087836 */ /* 0x000fe20000000000 */
[----:B------:R-:W-:Y:S01]  /*1420*/  IABS R19, R10 ;  /* 0x0000000a00137213 */ /* 0x000fe20000000000 */
[----:B------:R-:W-:Y:S01]  /*1430*/  IMAD.HI.U32 R5, R6, R21, RZ ;  /* 0x0000001506057227 */ /* 0x000fe200078e00ff */
[----:B------:R2:W-:Y:S03]  /*1440*/  STL [R1+0x70c], R10 ;  /* 0x00070c0a01007387 */ /* 0x0005e60000100800 */
[C---:B------:R-:W-:Y:S01]  /*1450*/  IMAD R22, R0.reuse, R22, R13 ;  /* 0x0000001600167224 */ /* 0x040fe200078e020d */
[----:B------:R4:W-:Y:S01]  /*1460*/  STL [R1+0x710], R8 ;  /* 0x0007100801007387 */ /* 0x0009e20000100800 */
[----:B------:R-:W-:Y:S01]  /*1470*/  IMAD R23, R0, R9, R23 ;  /* 0x0000000900177224 */ /* 0x000fe200078e0217 */
[----:B0-----:R-:W-:Y:S01]  /*1480*/  IABS R11, R11 ;  /* 0x0000000b000b7213 */ /* 0x001fe20000000000 */
[----:B------:R-:W-:Y:S01]  /*1490*/  IMAD.MOV R9, RZ, RZ, -R5 ;  /* 0x000000ffff097224 */ /* 0x000fe200078e0a05 */
[----:B------:R-:W-:Y:S01]  /*14a0*/  IABS R13, R8 ;  /* 0x00000008000d7213 */ /* 0x000fe20000000000 */
[----:B------:R-:W-:-:S02]  /*14b0*/  VIADD R12, R30, 0x15 ;  /* 0x000000151e0c7836 */ /* 0x000fc40000000000 */
[----:B--2---:R-:W-:Y:S02]  /*14c0*/  VIADD R10, R30, 0x13 ;  /* 0x000000131e0a7836 */ /* 0x004fe40000000000 */
[C---:B------:R-:W-:Y:S01]  /*14d0*/  IMAD.HI.U32 R5, R6.reuse, R11, RZ ;  /* 0x0000000b06057227 */ /* 0x040fe200078e00ff */
[----:B------:R-:W-:Y:S02]  /*14e0*/  IABS R15, R12 ;  /* 0x0000000c000f7213 */ /* 0x000fe40000000000 */
[----:B------:R0:W-:Y:S01]  /*14f0*/  STL [R1+0x714], R10 ;  /* 0x0007140a01007387 */ /* 0x0001e20000100800 */
[----:B----4-:R-:W-:Y:S01]  /*1500*/  IMAD.HI.U32 R8, R6, R19, RZ ;  /* 0x0000001306087227 */ /* 0x010fe200078e00ff */
[----:B------:R-:W-:-:S03]  /*1510*/  IABS R17, R10 ;  /* 0x0000000a00117213 */ /* 0x000fc60000000000 */
[----:B------:R-:W-:Y:S02]  /*1520*/  IMAD R21, R0, R9, R21 ;  /* 0x0000000900157224 */ /* 0x000fe400078e0215 */
[----:B------:R-:W-:Y:S02]  /*1530*/  IMAD.MOV R8, RZ, RZ, -R8 ;  /* 0x000000ffff087224 */ /* 0x000fe400078e0a08 */
[----:B------:R-:W-:-:S04]  /*1540*/  IMAD.HI.U32 R9, R6, R13, RZ ;  /* 0x0000000d06097227 */ /* 0x000fc800078e00ff */
[----:B0-----:R-:W-:Y:S02]  /*1550*/  VIADD R10, R30, 0x14 ;  /* 0x000000141e0a7836 */ /* 0x001fe40000000000 */
[----:B------:R-:W-:Y:S02]  /*1560*/  IMAD.MOV R5, RZ, RZ, -R5 ;  /* 0x000000ffff057224 */ /* 0x000fe400078e0a05 */
[C---:B------:R-:W-:Y:S01]  /*1570*/  IMAD R19, R0.reuse, R8, R19 ;  /* 0x0000000800137224 */ /* 0x040fe200078e0213 */
[----:B------:R-:W-:Y:S01]  /*1580*/  IABS R8, R10 ;  /* 0x0000000a00087213 */ /* 0x000fe20000000000 */
[----:B------:R-:W-:Y:S01]  /*1590*/  IMAD.MOV R9, RZ, RZ, -R9 ;  /* 0x000000ffff097224 */ /* 0x000fe200078e0a09 */
[----:B------:R0:W-:Y:S01]  /*15a0*/  STL [R1+0x718], R10 ;  /* 0x0007180a01007387 */ /* 0x0001e20000100800 */
[----:B------:R-:W-:Y:S02]  /*15b0*/  IMAD R20, R0, R5, R11 ;  /* 0x0000000500147224 */ /* 0x000fe400078e020b */
[----:B------:R-:W-:Y:S01]  /*15c0*/  VIADD R11, R30, 0x16 ;  /* 0x000000161e0b7836 */ /* 0x000fe20000000000 */
[----:B------:R-:W-:Y:S01]  /*15d0*/  STL [R1+0x71c], R12 ;  /* 0x00071c0c01007387 */ /* 0x000fe20000100800 */
[----:B------:R-:W-:-:S03]  /*15e0*/  IMAD.HI.U32 R5, R6, R17, RZ ;  /* 0x0000001106057227 */ /* 0x000fc600078e00ff */
[----:B------:R2:W-:Y:S01]  /*15f0*/  STL [R1+0x720], R11 ;  /* 0x0007200b01007387 */ /* 0x0005e20000100800 */
[----:B------:R-:W-:Y:S02]  /*1600*/  IMAD R18, R0, R9, R13 ;  /* 0x0000000900127224 */ /* 0x000fe400078e020d */
[----:B------:R-:W-:Y:S02]  /*1610*/  IMAD.MOV.U32 R9, RZ, RZ, R8 ;  /* 0x000000ffff097224 */ /* 0x000fe400078e0008 */
[----:B------:R-:W-:Y:S02]  /*1620*/  IMAD.MOV R8, RZ, RZ, -R5 ;  /* 0x000000ffff087224 */ /* 0x000fe400078e0a05 */
[----:B0-----:R-:W-:Y:S02]  /*1630*/  VIADD R10, R30, 0x17 ;  /* 0x000000171e0a7836 */ /* 0x001fe40000000000 */
[----:B------:R-:W-:Y:S01]  /*1640*/  IMAD.HI.U32 R5, R6, R9, RZ ;  /* 0x0000000906057227 */ /* 0x000fe200078e00ff */
[----:B--2---:R-:W-:-:S02]  /*1650*/  IABS R11, R11 ;  /* 0x0000000b000b7213 */ /* 0x004fc40000000000 */
[----:B------:R0:W-:Y:S01]  /*1660*/  STL [R1+0x724], R10 ;  /* 0x0007240a01007387 */ /* 0x0001e20000100800 */
[----:B------:R-:W-:Y:S01]  /*1670*/  IMAD R17, R0, R8, R17 ;  /* 0x0000000800117224 */ /* 0x000fe200078e0211 */
[----:B------:R-:W-:Y:S01]  /*1680*/  IABS R13, R10 ;  /* 0x0000000a000d7213 */ /* 0x000fe20000000000 */
[----:B------:R-:W-:-:S04]  /*1690*/  IMAD.HI.U32 R8, R6, R11, RZ ;  /* 0x0000000b06087227 */ /* 0x000fc800078e00ff */
[----:B------:R-:W-:Y:S02]  /*16a0*/  IMAD.MOV R16, RZ, RZ, -R5 ;  /* 0x000000ffff107224 */ /* 0x000fe400078e0a05 */
[----:B------:R-:W-:-:S04]  /*16b0*/  IMAD.HI.U32 R5, R6, R15, RZ ;  /* 0x0000000f06057227 */ /* 0x000fc800078e00ff */
[----:B0-----:R-:W-:Y:S02]  /*16c0*/  VIADD R10, R30, 0x18 ;  /* 0x000000181e0a7836 */ /* 0x001fe40000000000 */
[----:B------:R-:W-:Y:S02]  /*16d0*/  IMAD.MOV R8, RZ, RZ, -R8 ;  /* 0x000000ffff087224 */ /* 0x000fe400078e0a08 */
[----:B------:R-:W-:Y:S01]  /*16e0*/  IMAD.MOV R5, RZ, RZ, -R5 ;  /* 0x000000ffff057224 */ /* 0x000fe200078e0a05 */
[----:B------:R0:W-:Y:S01]  /*16f0*/  STL [R1+0x728], R10 ;  /* 0x0007280a01007387 */ /* 0x0001e20000100800 */
[----:B------:R-:W-:Y:S01]  /*1700*/  IABS R27, R10 ;  /* 0x0000000a001b7213 */ /* 0x000fe20000000000 */
[----:B------:R-:W-:Y:S02]  /*1710*/  IMAD R14, R0, R8, R11 ;  /* 0x00000008000e7224 */ /* 0x000fe400078e020b */
[----:B------:R-:W-:Y:S02]  /*1720*/  VIADD R8, R30, 0x1a ;  /* 0x0000001a1e087836 */ /* 0x000fe40000000000 */
[----:B------:R-:W-:-:S02]  /*1730*/  IMAD R16, R0, R16, R9 ;  /* 0x0000001000107224 */ /* 0x000fc400078e0209 */
[----:B------:R-:W-:Y:S01]  /*1740*/  IMAD R15, R0, R5, R15 ;  /* 0x00000005000f7224 */ /* 0x000fe200078e020f */
[----:B0-----:R-:W-:Y:S01]  /*1750*/  IADD3 R10, PT, PT, R30, 0x19, RZ ;  /* 0x000000191e0a7810 */ /* 0x001fe20007ffe0ff */
[----:B------:R-:W-:-:S03]  /*1760*/  IMAD.HI.U32 R9, R6, R13, RZ ;  /* 0x0000000d06097227 */ /* 0x000fc600078e00ff */
[----:B------:R-:W-:Y:S01]  /*1770*/  IABS R11, R10 ;  /* 0x0000000a000b7213 */ /* 0x000fe20000000000 */
[C---:B------:R-:W-:Y:S01]  /*1780*/  IMAD.HI.U32 R5, R6.reuse, R27, RZ ;  /* 0x0000001b06057227 */ /* 0x040fe200078e00ff */
[----:B------:R0:W-:Y:S03]  /*1790*/  STL [R1+0x72c], R10 ;  /* 0x00072c0a01007387 */ /* 0x0001e60000100800 */
[----:B------:R-:W-:Y:S01]  /*17a0*/  IMAD.MOV R9, RZ, RZ, -R9 ;  /* 0x000000ffff097224 */ /* 0x000fe200078e0a09 */
[----:B------:R2:W-:Y:S01]  /*17b0*/  STL [R1+0x730], R8 ;  /* 0x0007300801007387 */ /* 0x0005e20000100800 */
[----:B------:R-:W-:Y:S02]  /*17c0*/  IMAD.MOV R12, RZ, RZ, -R5 ;  /* 0x000000ffff0c7224 */ /* 0x000fe400078e0a05 */
[----:B------:R-:W-:-:S04]  /*17d0*/  IMAD.HI.U32 R5, R6, R11, RZ ;  /* 0x0000000b06057227 */ /* 0x000fc800078e00ff */
[----:B0-----:R-:W-:Y:S02]  /*17e0*/  VIADD R10, R30, 0x1b ;  /* 0x0000001b1e0a7836 */ /* 0x001fe40000000000 */
[C---:B------:R-:W-:Y:S01]  /*17f0*/  IMAD R13, R0.reuse, R9, R13 ;  /* 0x00000009000d7224 */ /* 0x040fe200078e020d */
[----:B--2---:R-:W-:Y:S01]  /*1800*/  IABS R8, R8 ;  /* 0x0000000800087213 */ /* 0x004fe20000000000 */
[----:B------:R-:W-:Y:S01]  /*1810*/  IMAD R12, R0, R12, R27 ;  /* 0x0000000c000c7224 */ /* 0x000fe200078e021b */
[----:B------:R0:W-:Y:S01]  /*1820*/  STL [R1+0x734], R10 ;  /* 0x0007340a01007387 */ /* 0x0001e20000100800 */
[----:B------:R-:W-:Y:S01]  /*1830*/  IMAD.MOV R9, RZ, RZ, -R5 ;  /* 0x000000ffff097224 */ /* 0x000fe200078e0a05 */
[----:B------:R-:W-:Y:S01]  /*1840*/  IABS R31, R10 ;  /* 0x0000000a001f7213 */ /* 0x000fe20000000000 */
[----:B------:R-:W-:Y:S02]  /*1850*/  IMAD.MOV.U32 R27, RZ, RZ, R8 ;  /* 0x000000ffff1b7224 */ /* 0x000fe400078e0008 */
[----:B------:R-:W-:-:S04]  /*1860*/  IMAD.HI.U32 R8, R6, R35, RZ ;  /* 0x0000002306087227 */ /* 0x000fc800078e00ff */
[----:B------:R-:W-:-:S04]  /*1870*/  IMAD.HI.U32 R5, R6, R27, RZ ;  /* 0x0000001b06057227 */ /* 0x000fc800078e00ff */
[----:B0-----:R-:W-:Y:S02]  /*1880*/  VIADD R10, R30, 0x1c ;  /* 0x0000001c1e0a7836 */ /* 0x001fe40000000000 */
[C---:B------:R-:W-:Y:S02]  /*1890*/  IMAD R11, R0.reuse, R9, R11 ;  /* 0x00000009000b7224 */ /* 0x040fe400078e020b */
[----:B------:R-:W-:Y:S01]  /*18a0*/  IMAD.MOV R9, RZ, RZ, -R8 ;  /* 0x000000ffff097224 */ /* 0x000fe200078e0a08 */
[----:B------:R0:W-:Y:S01]  /*18b0*/  STL [R1+0x740], R10 ;  /* 0x0007400a01007387 */ /* 0x0001e20000100800 */
[----:B------:R-:W-:Y:S01]  /*18c0*/  IABS R33, R10 ;  /* 0x0000000a00217213 */ /* 0x000fe20000000000 */
[--C-:B------:R-:W-:Y:S01]  /*18d0*/  @!P4 IMAD.IADD R45, R45, 0x1, -R0.reuse ;  /* 0x000000012d2dc824 */ /* 0x100fe200078e0a00 */
[----:B------:R-:W-:Y:S01]  /*18e0*/  ISETP.GT.U32.AND P4, PT, R0, R43, PT ;  /* 0x0000002b0000720c */ /* 0x000fe20003f84070 */
[--C-:B------:R-:W-:Y:S01]  /*18f0*/  @!P6 IMAD.IADD R4, R4, 0x1, -R0.reuse ;  /* 0x000000010404e824 */ /* 0x100fe200078e0a00 */
[----:B------:R-:W-:Y:S01]  /*1900*/  ISETP.GT.U32.AND P6, PT, R0, R40, PT ;  /* 0x000000280000720c */ /* 0x000fe20003fc4070 */
[--C-:B------:R-:W-:Y:S01]  /*1910*/  @!P1 IMAD.IADD R42, R42, 0x1, -R0.reuse ;  /* 0x000000012a2a9824 */ /* 0x100fe200078e0a00 */
[----:B------:R-:W-:Y:S01]  /*1920*/  ISETP.GT.U32.AND P2, PT, R0, R45, PT ;  /* 0x0000002d0000720c */ /* 0x000fe20003f44070 */
[----:B------:R-:W-:Y:S01]  /*1930*/  @!P5 IMAD.IADD R46, R46, 0x1, -R0 ;  /* 0x000000012e2ed824 */ /* 0x000fe200078e0a00 */
[----:B------:R-:W-:Y:S01]  /*1940*/  ISETP.GT.U32.AND P1, PT, R0, R37, PT ;  /* 0x000000250000720c */ /* 0x000fe20003f24070 */
[----:B0-----:R-:W-:-:S02]  /*1950*/  IMAD.MOV R10, RZ, RZ, -R5 ;  /* 0x000000ffff0a7224 */ /* 0x001fc400078e0a05 */
[----:B------:R-:W-:Y:S01]  /*1960*/  IMAD R5, R0, R9, R35 ;  /* 0x0000000900057224 */ /* 0x000fe200078e0223 */
[----:B------:R-:W-:Y:S01]  /*1970*/  LOP3.LUT R35, R36, 0x7f, RZ, 0xc0, !PT ;  /* 0x0000007f24237812 */ /* 0x000fe200078ec0ff */
[----:B------:R-:W-:Y:S02]  /*1980*/  VIADD R26, R30, 0x1d ;  /* 0x0000001d1e1a7836 */ /* 0x000fe40000000000 */
[--C-:B------:R-:W-:Y:S01]  /*1990*/  @!P4 IMAD.IADD R43, R43, 0x1, -R0.reuse ;  /* 0x000000012b2bc824 */ /* 0x100fe200078e0a00 */
[----:B------:R-:W-:Y:S01]  /*19a0*/  ISETP.GT.U32.AND P0, PT, R0, R5, PT ;  /* 0x000000050000720c */ /* 0x000fe20003f04070 */
[--C-:B------:R-:W-:Y:S01]  /*19b0*/  @!P6 IMAD.IADD R40, R40, 0x1, -R0.reuse ;  /* 0x000000012828e824 */ /* 0x100fe200078e0a00 */
[C---:B------:R-:W-:Y:S01]  /*19c0*/  ISETP.GT.U32.AND P4, PT, R0.reuse, R39, PT ;  /* 0x000000270000720c */ /* 0x040fe20003f84070 */
[--C-:B------:R-:W-:Y:S01]  /*19d0*/  @!P2 IMAD.IADD R45, R45, 0x1, -R0.reuse ;  /* 0x000000012d2da824 */ /* 0x100fe200078e0a00 */
[C---:B------:R-:W-:Y:S01]  /*19e0*/  ISETP.GT.U32.AND P2, PT, R0.reuse, R38, PT ;  /* 0x000000260000720c */ /* 0x040fe20003f44070 */
[----:B------:R-:W-:Y:S01]  /*19f0*/  @!P1 IMAD.IADD R37, R37, 0x1, -R0 ;  /* 0x0000000125259824 */ /* 0x000fe200078e0a00 */
[----:B------:R-:W-:Y:S01]  /*1a00*/  ISETP.GT.U32.AND P5, PT, R0, R43, PT ;  /* 0x0000002b0000720c */ /* 0x000fe20003fa4070 */
[----:B------:R-:W-:Y:S01]  /*1a10*/  IMAD.HI.U32 R8, R6, R31, RZ ;  /* 0x0000001f06087227 */ /* 0x000fe200078e00ff */
[----:B------:R-:W-:Y:S01]  /*1a20*/  ISETP.GT.U32.AND P6, PT, R0, R165, PT ;  /* 0x000000a50000720c */ /* 0x000fe20003fc4070 */
[----:B------:R0:W-:Y:S02]  /*1a30*/  STL [R1+0x73c], R26 ;  /* 0x00073c1a01007387 */ /* 0x0001e40000100800 */
[----:B------:R-:W-:-:S02]  /*1a40*/  IMAD.U32 R36, R7, 0x100, R35 ;  /* 0x0000010007247824 */ /* 0x000fc400078e0023 */
[--C-:B------:R-:W-:Y:S01]  /*1a50*/  @!P0 IMAD.IADD R5, R5, 0x1, -R0.reuse ;  /* 0x0000000105058824 */ /* 0x100fe200078e0a00 */
[C---:B------:R-:W-:Y:S01]  /*1a60*/  ISETP.GT.U32.AND P0, PT, R0.reuse, R44, PT ;  /* 0x0000002c0000720c */ /* 0x040fe20003f04070 */
[--C-:B------:R-:W-:Y:S01]  /*1a70*/  @!P4 IMAD.IADD R39, R39, 0x1, -R0.reuse ;  /* 0x000000012727c824 */ /* 0x100fe200078e0a00 */
[----:B------:R-:W-:Y:S01]  /*1a80*/  ISETP.GT.U32.AND P4, PT, R0, R164, PT ;  /* 0x000000a40000720c */ /* 0x000fe20003f84070 */
[--C-:B------:R-:W-:Y:S01]  /*1a90*/  @!P2 IMAD.IADD R38, R38, 0x1, -R0.reuse ;  /* 0x000000012626a824 */ /* 0x100fe200078e0a00 */
[C---:B------:R-:W-:Y:S01]  /*1aa0*/  ISETP.GT.U32.AND P3, PT, R0.reuse, R5, PT ;  /* 0x000000050000720c */ /* 0x040fe20003f64070 */
[--C-:B------:R-:W-:Y:S01]  /*1ab0*/  @!P5 IMAD.IADD R43, R43, 0x1, -R0.reuse ;  /* 0x000000012b2bd824 */ /* 0x100fe200078e0a00 */
[C---:B------:R-:W-:Y:S01]  /*1ac0*/  ISETP.GT.U32.AND P2, PT, R0.reuse, R39, PT ;  /* 0x000000270000720c */ /* 0x040fe20003f44070 */
[----:B------:R-:W-:Y:S01]  /*1ad0*/  @!P6 IMAD.IADD R165, R165, 0x1, -R0 ;  /* 0x00000001a5a5e824 */ /* 0x000fe200078e0a00 */
[C---:B------:R-:W-:Y:S01]  /*1ae0*/  ISETP.GT.U32.AND P5, PT, R0.reuse, R40, PT ;  /* 0x000000280000720c */ /* 0x040fe20003fa4070 */
[----:B------:R-:W-:Y:S01]  /*1af0*/  IMAD.MOV R9, RZ, RZ, -R8 ;  /* 0x000000ffff097224 */ /* 0x000fe200078e0a08 */
[C---:B------:R-:W-:Y:S01]  /*1b00*/  ISETP.GT.U32.AND P6, PT, R0.reuse, R37, PT ;  /* 0x000000250000720c */ /* 0x040fe20003fc4070 */
[C---:B------:R-:W-:Y:S01]  /*1b10*/  IMAD R10, R0.reuse, R10, R27 ;  /* 0x0000000a000a7224 */ /* 0x040fe200078e021b */
[----:B------:R-:W-:Y:S01]  /*1b20*/  ISETP.GT.U32.AND P1, PT, R0, R38, PT ;  /* 0x000000260000720c */ /* 0x000fe20003f24070 */
[--C-:B------:R-:W-:Y:S01]  /*1b30*/  @!P0 IMAD.IADD R44, R44, 0x1, -R0.reuse ;  /* 0x000000012c2c8824 */ /* 0x100fe200078e0a00 */
[----:B------:R-:W-:Y:S01]  /*1b40*/  ISETP.GT.U32.AND P0, PT, R0, R41, PT ;  /* 0x000000290000720c */ /* 0x000fe20003f04070 */
[----:B------:R-:W-:Y:S01]  /*1b50*/  IMAD.HI.U32 R8, R6, R33, RZ ;  /* 0x0000002106087227 */ /* 0x000fe200078e00ff */
[----:B------:R-:W-:Y:S01]  /*1b60*/  @!P4 IADD3 R164, PT, PT, R164, -R0, RZ ;  /* 0x80000000a4a4c210 */ /* 0x000fe20007ffe0ff */
[----:B------:R2:W-:Y:S01]  /*1b70*/  STL [R1+0x594], R36 ;  /* 0x0005942401007387 */ /* 0x0005e20000100800 */
[C---:B------:R-:W-:Y:S01]  /*1b80*/  ISETP.GT.U32.AND P4, PT, R0.reuse, R165, PT ;  /* 0x000000a50000720c */ /* 0x040fe20003f84070 */
[--C-:B------:R-:W-:Y:S01]  /*1b90*/  @!P3 IMAD.IADD R5, R5, 0x1, -R0.reuse ;  /* 0x000000010505b824 */ /* 0x100fe200078e0a00 */
[C---:B------:R-:W-:Y:S01]  /*1ba0*/  ISETP.GT.U32.AND P3, PT, R0.reuse, R44, PT ;  /* 0x0000002c0000720c */ /* 0x040fe20003f64070 */
[--C-:B------:R-:W-:Y:S01]  /*1bb0*/  @!P2 IMAD.IADD R39, R39, 0x1, -R0.reuse ;  /* 0x000000012727a824 */ /* 0x100fe200078e0a00 */
[----:B------:R-:W-:Y:S01]  /*1bc0*/  ISETP.GT.U32.AND P2, PT, R0, R164, PT ;  /* 0x000000a40000720c */ /* 0x000fe20003f44070 */
[--C-:B------:R-:W-:Y:S01]  /*1bd0*/  @!P5 IMAD.IADD R40, R40, 0x1, -R0.reuse ;  /* 0x000000012828d824 */ /* 0x100fe200078e0a00 */
[----:B------:R-:W-:Y:S01]  /*1be0*/  ISETP.GT.U32.AND P5, PT, R0, R21, PT ;  /* 0x000000150000720c */ /* 0x000fe20003fa4070 */
[--C-:B------:R-:W-:Y:S01]  /*1bf0*/  @!P6 IMAD.IADD R37, R37, 0x1, -R0.reuse ;  /* 0x000000012525e824 */ /* 0x100fe200078e0a00 */
[----:B0-----:R-:W-:Y:S01]  /*1c00*/  IABS R26, R26 ;  /* 0x0000001a001a7213 */ /* 0x001fe20000000000 */
[--C-:B------:R-:W-:Y:S01]  /*1c10*/  @!P0 IMAD.IADD R41, R41, 0x1, -R0.reuse ;  /* 0x0000000129298824 */ /* 0x100fe200078e0a00 */
[----:B------:R-:W-:Y:S01]  /*1c20*/  IABS R27, R36 ;  /* 0x00000024001b7213 */ /* 0x000fe20000000000 */
[--C-:B------:R-:W-:Y:S01]  /*1c30*/  @!P1 IMAD.IADD R38, R38, 0x1, -R0.reuse ;  /* 0x0000000126269824 */ /* 0x100fe200078e0a00 */
[C---:B------:R-:W-:Y:S01]  /*1c40*/  ISETP.GT.U32.AND P1, PT, R0.reuse, R20, PT ;  /* 0x000000140000720c */ /* 0x040fe20003f24070 */
[--C-:B------:R-:W-:Y:S01]  /*1c50*/  @!P4 IMAD.IADD R165, R165, 0x1, -R0.reuse ;  /* 0x00000001a5a5c824 */ /* 0x100fe200078e0a00 */
[----:B------:R-:W-:Y:S01]  /*1c60*/  ISETP.GT.U32.AND P0, PT, R0, R41, PT ;  /* 0x000000290000720c */ /* 0x000fe20003f04070 */
[--C-:B------:R-:W-:Y:S01]  /*1c70*/  @!P3 IMAD.IADD R44, R44, 0x1, -R0.reuse ;  /* 0x000000012c2cb824 */ /* 0x100fe200078e0a00 */
[----:B------:R-:W-:Y:S01]  /*1c80*/  ISETP.GT.U32.AND P3, PT, R0, R42, PT ;  /* 0x0000002a0000720c */ /* 0x000fe20003f64070 */
[--C-:B------:R-:W-:Y:S01]  /*1c90*/  @!P2 IMAD.IADD R164, R164, 0x1, -R0.reuse ;  /* 0x00000001a4a4a824 */ /* 0x100fe200078e0a00 */
[C---:B------:R-:W-:Y:S01]  /*1ca0*/  ISETP.GT.U32.AND P4, PT, R0.reuse, R18, PT ;  /* 0x000000120000720c */ /* 0x040fe20003f84070 */
[----:B------:R-:W-:Y:S01]  /*1cb0*/  @!P5 IMAD.IADD R21, R21, 0x1, -R0 ;  /* 0x000000011515d824 */ /* 0x000fe200078e0a00 */
[C---:B------:R-:W-:Y:S01]  /*1cc0*/  ISETP.GT.U32.AND P2, PT, R0.reuse, R17, PT ;  /* 0x000000110000720c */ /* 0x040fe20003f44070 */
[C---:B------:R-:W-:Y:S01]  /*1cd0*/  IMAD R9, R0.reuse, R9, R31 ;  /* 0x0000000900097224 */ /* 0x040fe200078e021f */
[----:B------:R-:W-:Y:S01]  /*1ce0*/  ISETP.GT.U32.AND P5, PT, R0, R16, PT ;  /* 0x000000100000720c */ /* 0x000fe20003fa4070 */
[----:B------:R-:W-:-:S02]  /*1cf0*/  IMAD.MOV.U32 R31, RZ, RZ, R26 ;  /* 0x000000ffff1f7224 */ /* 0x000fc400078e001a */
[--C-:B------:R-:W-:Y:S01]  /*1d00*/  @!P1 IMAD.IADD R20, R20, 0x1, -R0.reuse ;  /* 0x0000000114149824 */ /* 0x100fe200078e0a00 */
[C---:B------:R-:W-:Y:S01]  /*1d10*/  ISETP.GT.U32.AND P1, PT, R0.reuse, R15, PT ;  /* 0x0000000f0000720c */ /* 0x040fe20003f24070 */
[--C-:B------:R-:W-:Y:S01]  /*1d20*/  @!P0 IMAD.IADD R41, R41, 0x1, -R0.reuse ;  /* 0x0000000129298824 */ /* 0x100fe200078e0a00 */
[----:B------:R-:W-:Y:S01]  /*1d30*/  ISETP.GT.U32.AND P0, PT, R0, R22, PT ;  /* 0x000000160000720c */ /* 0x000fe20003f04070 */
[--C-:B------:R-:W-:Y:S01]  /*1d40*/  @!P3 IMAD.IADD R42, R42, 0x1, -R0.reuse ;  /* 0x000000012a2ab824 */ /* 0x100fe200078e0a00 */
[----:B------:R-:W-:Y:S01]  /*1d50*/  ISETP.GT.U32.AND P3, PT, R0, R23, PT ;  /* 0x000000170000720c */ /* 0x000fe20003f64070 */
[--C-:B------:R-:W-:Y:S02]  /*1d60*/  @!P4 IMAD.IADD R18, R18, 0x1, -R0.reuse ;  /* 0x000000011212c824 */ /* 0x100fe400078e0a00 */
[----:B------:R-:W-:Y:S01]  /*1d70*/  @!P2 IMAD.IADD R17, R17, 0x1, -R0 ;  /* 0x000000011111a824 */ /* 0x000fe200078e0a00 */
[----:B------:R-:W-:Y:S01]  /*1d80*/  ISETP.GT.U32.AND P2, PT, R0, R13, PT ;  /* 0x0000000d0000720c */ /* 0x000fe20003f44070 */
[----:B------:R-:W-:-:S02]  /*1d90*/  IMAD.MOV R8, RZ, RZ, -R8 ;  /* 0x000000ffff087224 */ /* 0x000fc400078e0a08 */
[----:B------:R-:W-:-:S04]  /*1da0*/  IMAD.HI.U32 R26, R25, R27, RZ ;  /* 0x0000001b191a7227 */ /* 0x000fc800078e00ff */
[--C-:B------:R-:W-:Y:S02]  /*1db0*/  @!P0 IMAD.IADD R22, R22, 0x1, -R0.reuse ;  /* 0x0000000116168824 */ /* 0x100fe400078e0a00 */
[--C-:B------:R-:W-:Y:S01]  /*1dc0*/  @!P3 IMAD.IADD R23, R23, 0x1, -R0.reuse ;  /* 0x000000011717b824 */ /* 0x100fe200078e0a00 */
[----:B------:R-:W-:Y:S01]  /*1dd0*/  ISETP.GT.U32.AND P3, PT, R0, R19, PT ;  /* 0x000000130000720c */ /* 0x000fe20003f64070 */
[--C-:B------:R-:W-:Y:S01]  /*1de0*/  @!P5 IMAD.IADD R16, R16, 0x1, -R0.reuse ;  /* 0x000000011010d824 */ /* 0x100fe200078e0a00 */
[C---:B------:R-:W-:Y:S01]  /*1df0*/  ISETP.GT.U32.AND P0, PT, R0.reuse, R22, PT ;  /* 0x000000160000720c */ /* 0x040fe20003f04070 */
[----:B------:R-:W-:Y:S01]  /*1e00*/  @!P1 IMAD.IADD R15, R15, 0x1, -R0 ;  /* 0x000000010f0f9824 */ /* 0x000fe200078e0a00 */
[C---:B------:R-:W-:Y:S01]  /*1e10*/  ISETP.GT.U32.AND P6, PT, R0.reuse, R23, PT ;  /* 0x000000170000720c */ /* 0x040fe20003fc4070 */
[C---:B------:R-:W-:Y:S01]  /*1e20*/  IMAD R8, R0.reuse, R8, R33 ;  /* 0x0000000800087224 */ /* 0x040fe200078e0221 */
[C---:B------:R-:W-:Y:S01]  /*1e30*/  ISETP.GT.U32.AND P5, PT, R0.reuse, R18, PT ;  /* 0x000000120000720c */ /* 0x040fe20003fa4070 */
[----:B------:R-:W-:Y:S01]  /*1e40*/  IMAD.MOV R26, RZ, RZ, -R26 ;  /* 0x000000ffff1a7224 */ /* 0x000fe200078e0a1a */
[----:B------:R-:W-:Y:S01]  /*1e50*/  ISETP.GT.U32.AND P1, PT, R0, R16, PT ;  /* 0x000000100000720c */ /* 0x000fe20003f24070 */
[----:B------:R-:W-:-:S02]  /*1e60*/  VIADD R33, R36, 0x80 ;  /* 0x0000008024217836 */ /* 0x000fc40000000000 */
[--C-:B------:R-:W-:Y:S02]  /*1e70*/  @!P2 IMAD.IADD R13, R13, 0x1, -R0.reuse ;  /* 0x000000010d0da824 */ /* 0x100fe400078e0a00 */
[--C-:B------:R-:W-:Y:S01]  /*1e80*/  @!P3 IMAD.IADD R19, R19, 0x1, -R0.reuse ;  /* 0x000000011313b824 */ /* 0x100fe200078e0a00 */
[----:B------:R-:W-:Y:S01]  /*1e90*/  ISETP.GT.U32.AND P3, PT, R0, R14, PT ;  /* 0x0000000e0000720c */ /* 0x000fe20003f64070 */
[--C-:B------:R-:W-:Y:S01]  /*1ea0*/  @!P0 IMAD.IADD R22, R22, 0x1, -R0.reuse ;  /* 0x0000000116168824 */ /* 0x100fe200078e0a00 */
[C---:B------:R-:W-:Y:S01]  /*1eb0*/  ISETP.GT.U32.AND P0, PT, R0.reuse, R20, PT ;  /* 0x000000140000720c */ /* 0x040fe20003f04070 */
[----:B------:R-:W-:Y:S01]  /*1ec0*/  @!P6 IMAD.IADD R23, R23, 0x1, -R0 ;  /* 0x000000011717e824 */ /* 0x000fe200078e0a00 */
[----:B------:R-:W-:Y:S01]  /*1ed0*/  ISETP.GT.U32.AND P6, PT, R0, R21, PT ;  /* 0x000000150000720c */ /* 0x000fe20003fc4070 */
[----:B------:R-:W-:Y:S01]  /*1ee0*/  IMAD R27, R24, R26, R27 ;  /* 0x0000001a181b7224 */ /* 0x000fe200078e021b */
[----:B------:R-:W-:Y:S01]  /*1ef0*/  ISETP.GT.U32.AND P4, PT, R0, R19, PT ;  /* 0x000000130000720c */ /* 0x000fe20003f84070 */
[----:B------:R-:W-:Y:S01]  /*1f00*/  IMAD.HI.U32 R7, R6, R31, RZ ;  /* 0x0000001f06077227 */ /* 0x000fe200078e00ff */
[----:B------:R-:W-:-:S02]  /*1f10*/  IABS R26, R33 ;  /* 0x00000021001a7213 */ /* 0x000fc40000000000 */
[----:B------:R-:W-:Y:S01]  /*1f20*/  ISETP.GT.U32.AND P2, PT, R0, R13, PT ;  /* 0x0000000d0000720c */ /* 0x000fe20003f44070 */
[----:B------:R-:W-:Y:S02]  /*1f30*/  IMAD.MOV R7, RZ, RZ, -R7 ;  /* 0x000000ffff077224 */ /* 0x000fe400078e0a07 */
[--C-:B------:R-:W-:Y:S01]  /*1f40*/  @!P3 IMAD.IADD R14, R14, 0x1, -R0.reuse ;  /* 0x000000010e0eb824 */ /* 0x100fe200078e0a00 */
[----:B------:R-:W-:Y:S01]  /*1f50*/  ISETP.GT.U32.AND P3, PT, R0, R11, PT ;  /* 0x0000000b0000720c */ /* 0x000fe20003f64070 */
[--C-:B------:R-:W-:Y:S01]  /*1f60*/  @!P0 IMAD.IADD R20, R20, 0x1, -R0.reuse ;  /* 0x0000000114148824 */ /* 0x100fe200078e0a00 */
[C---:B------:R-:W-:Y:S01]  /*1f70*/  ISETP.GT.U32.AND P0, PT, R0.reuse, R12, PT ;  /* 0x0000000c0000720c */ /* 0x040fe20003f04070 */
[----:B------:R-:W-:Y:S01]  /*1f80*/  IMAD.HI.U32 R25, R25, R26, RZ ;  /* 0x0000001a19197227 */ /* 0x000fe200078e00ff */
[----:B------:R-:W-:Y:S02]  /*1f90*/  @!P6 IADD3 R21, PT, PT, R21, -R0, RZ ;  /* 0x800000001515e210 */ /* 0x000fe40007ffe0ff */
[C---:B------:R-:W-:Y:S01]  /*1fa0*/  ISETP.GT.U32.AND P6, PT, R0.reuse, R17, PT ;  /* 0x000000110000720c */ /* 0x040fe20003fc4070 */
[----:B------:R-:W-:Y:S01]  /*1fb0*/  @!P4 IMAD.IADD R19, R19, 0x1, -R0 ;  /* 0x000000011313c824 */ /* 0x000fe200078e0a00 */
[----:B------:R-:W-:Y:S01]  /*1fc0*/  ISETP.GT.U32.AND P4, PT, R0, R15, PT ;  /* 0x0000000f0000720c */ /* 0x000fe20003f84070 */
[----:B------:R-:W-:-:S02]  /*1fd0*/  VIADD R47, R30, 0x1e ;  /* 0x0000001e1e2f7836 */ /* 0x000fc40000000000 */
[--C-:B------:R-:W-:Y:S01]  /*1fe0*/  @!P5 IMAD.IADD R18, R18, 0x1, -R0.reuse ;  /* 0x000000011212d824 */ /* 0x100fe200078e0a00 */
[C---:B------:R-:W-:Y:S01]  /*1ff0*/  ISETP.GT.U32.AND P5, PT, R0.reuse, R14, PT ;  /* 0x0000000e0000720c */ /* 0x040fe20003fa4070 */
[----:B------:R-:W-:Y:S01]  /*2000*/  IMAD R7, R0, R7, R31 ;  /* 0x0000000700077224 */ /* 0x000fe200078e021f */
[----:B------:R-:W-:Y:S01]  /*2010*/  IABS R31, R47 ;  /* 0x0000002f001f7213 */ /* 0x000fe20000000000 */
[--C-:B------:R-:W-:Y:S01]  /*2020*/  @!P1 IMAD.IADD R16, R16, 0x1, -R0.reuse ;  /* 0x0000000110109824 */ /* 0x100fe200078e0a00 */
[----:B------:R-:W-:Y:S01]  /*2030*/  ISETP.GT.U32.AND P1, PT, R0, R9, PT ;  /* 0x000000090000720c */ /* 0x000fe20003f24070 */
[--C-:B------:R-:W-:Y:S01]  /*2040*/  @!P0 IMAD.IADD R12, R12, 0x1, -R0.reuse ;  /* 0x000000010c0c8824 */ /* 0x100fe200078e0a00 */
[----:B------:R2:W-:Y:S01]  /*2050*/  STL [R1+0x738], R47 ;  /* 0x0007382f01007387 */ /* 0x0005e20000100800 */
[--C-:B------:R-:W-:Y:S01]  /*2060*/  @!P6 IMAD.IADD R17, R17, 0x1, -R0.reuse ;  /* 0x000000011111e824 */ /* 0x100fe200078e0a00 */
[C---:B------:R-:W-:Y:S01]  /*2070*/  ISETP.GT.U32.AND P6, PT, R0.reuse, R10, PT ;  /* 0x0000000a0000720c */ /* 0x040fe20003fc4070 */
[----:B------:R-:W-:Y:S01]  /*2080*/  IMAD.MOV R25, RZ, RZ, -R25 ;  /* 0x000000ffff197224 */ /* 0x000fe200078e0a19 */
[----:B------:R-:W-:Y:S01]  /*2090*/  ISETP.GT.U32.AND P0, PT, R0, R12, PT ;  /* 0x0000000c0000720c */ /* 0x000fe20003f04070 */
[----:B------:R-:W-:Y:S01]  /*20a0*/  @!P4 IMAD.IADD R15, R15, 0x1, -R0 ;  /* 0x000000010f0fc824 */ /* 0x000fe200078e0a00 */
[C---:B------:R-:W-:Y:S01]  /*20b0*/  ISETP.GT.U32.AND P4, PT, R24.reuse, R27, PT ;  /* 0x0000001b1800720c */ /* 0x040fe20003f84070 */
[----:B------:R-:W-:Y:S01]  /*20c0*/  IMAD R25, R24, R25, R26 ;  /* 0x0000001918197224 */ /* 0x000fe200078e021a */
[----:B------:R2:W-:Y:S01]  /*20d0*/  STL [R1+0x11c], R46 ;  /* 0x00011c2e01007387 */ /* 0x0005e20000100800 */
[--C-:B------:R-:W-:Y:S01]  /*20e0*/  @!P2 IMAD.IADD R13, R13, 0x1, -R0.reuse ;  /* 0x000000010d0da824 */ /* 0x100fe200078e0a00 */
[----:B------:R-:W-:Y:S01]  /*20f0*/  ISETP.GT.U32.AND P2, PT, R0, R7, PT ;  /* 0x000000070000720c */ /* 0x000fe20003f44070 */
[----:B------:R-:W-:Y:S01]  /*2100*/  IMAD.HI.U32 R6, R6, R31, RZ ;  /* 0x0000001f06067227 */ /* 0x000fe200078e00ff */
[----:B------:R2:W-:Y:S03]  /*2110*/  STL [R1+0x118], R45 ;  /* 0x0001182d01007387 */ /* 0x0005e60000100800 */
[--C-:B------:R-:W-:Y:S01]  /*2120*/  @!P6 IMAD.IADD R10, R10, 0x1, -R0.reuse ;  /* 0x000000010a0ae824 */ /* 0x100fe200078e0a00 */
[----:B------:R-:W-:Y:S01]  /*2130*/  ISETP.GT.U32.AND P6, PT, R24, R25, PT ;  /* 0x000000191800720c */ /* 0x000fe20003fc4070 */
[----:B------:R-:W-:Y:S01]  /*2140*/  @!P3 IMAD.IADD R11, R11, 0x1, -R0 ;  /* 0x000000010b0bb824 */ /* 0x000fe200078e0a00 */
[----:B------:R2:W-:Y:S01]  /*2150*/  STL [R1+0xa4], R44 ;  /* 0x0000a42c01007387 */ /* 0x0005e20000100800 */
[----:B------:R-:W-:-:S02]  /*2160*/  IMAD.MOV R6, RZ, RZ, -R6 ;  /* 0x000000ffff067224 */ /* 0x000fc400078e0a06 */
[--C-:B------:R-:W-:Y:S01]  /*2170*/  @!P5 IMAD.IADD R14, R14, 0x1, -R0.reuse ;  /* 0x000000010e0ed824 */ /* 0x100fe200078e0a00 */
[C---:B------:R-:W-:Y:S01]  /*2180*/  ISETP.GT.U32.AND P5, PT, R0.reuse, R8, PT ;  /* 0x000000080000720c */ /* 0x040fe20003fa4070 */
[----:B------:R-:W-:Y:S01]  /*2190*/  @!P1 IMAD.IADD R9, R9, 0x1, -R0 ;  /* 0x0000000109099824 */ /* 0x000fe200078e0a00 */
[C---:B------:R-:W-:Y:S01]  /*21a0*/  ISETP.GT.U32.AND P1, PT, R0.reuse, R11, PT ;  /* 0x0000000b0000720c */ /* 0x040fe20003f24070 */
[----:B------:R-:W-:Y:S01]  /*21b0*/  @!P4 IMAD.IADD R27, R27, 0x1, -R24 ;  /* 0x000000011b1bc824 */ /* 0x000fe200078e0a18 */
[----:B------:R2:W-:Y:S01]  /*21c0*/  STL [R1+0xa0], R43 ;  /* 0x0000a02b01007387 */ /* 0x0005e20000100800 */
[----:B------:R-:W-:Y:S01]  /*21d0*/  IMAD R6, R0, R6, R31 ;  /* 0x0000000600067224 */ /* 0x000fe200078e021f */
[----:B------:R-:W-:Y:S01]  /*21e0*/  ISETP.GE.AND P4, PT, R30, RZ, PT ;  /* 0x000000ff1e00720c */ /* 0x000fe20003f86270 */
[--C-:B------:R-:W-:Y:S01]  /*21f0*/  @!P0 IMAD.IADD R12, R12, 0x1, -R0.reuse ;  /* 0x000000010c0c8824 */ /* 0x100fe200078e0a00 */
[----:B------:R-:W-:Y:S01]  /*2200*/  ISETP.GT.U32.AND P0, PT, R24, R27, PT ;  /* 0x0000001b1800720c */ /* 0x000fe20003f04070 */
[----:B------:R-:W-:Y:S01]  /*2210*/  @!P2 IMAD.IADD R7, R7, 0x1, -R0 ;  /* 0x000000010707a824 */ /* 0x000fe200078e0a00 */
[C---:B------:R-:W-:Y:S01]  /*2220*/  ISETP.GT.U32.AND P2, PT, R0.reuse, R9, PT ;  /* 0x000000090000720c */ /* 0x040fe20003f44070 */
[----:B------:R-:W-:Y:S01]  /*2230*/  @!P6 IMAD.IADD R25, R25, 0x1, -R24 ;  /* 0x000000011919e824 */ /* 0x000fe200078e0a18 */
[----:B------:R-:W-:Y:S01]  /*2240*/  ISETP.GT.U32.AND P3, PT, R0, R6, PT ;  /* 0x000000060000720c */ /* 0x000fe20003f64070 */
[--C-:B------:R-:W-:Y:S01]  /*2250*/  @!P5 IMAD.IADD R8, R8, 0x1, -R0.reuse ;  /* 0x000000010808d824 */ /* 0x100fe200078e0a00 */
[----:B------:R-:W-:Y:S01]  /*2260*/  ISETP.GE.AND P6, PT, R36, RZ, PT ;  /* 0x000000ff2400720c */ /* 0x000fe20003fc6270 */
[----:B------:R-:W-:Y:S01]  /*2270*/  @!P1 IMAD.IADD R11, R11, 0x1, -R0 ;  /* 0x000000010b0b9824 */ /* 0x000fe200078e0a00 */
[----:B------:R-:W-:Y:S01]  /*2280*/  ISETP.GT.U32.AND P5, PT, R0, R10, PT ;  /* 0x0000000a0000720c */ /* 0x000fe20003fa4070 */
[----:B------:R2:W-:Y:S01]  /*2290*/  STL [R1+0x9c], R42 ;  /* 0x00009c2a01007387 */ /* 0x0005e20000100800 */
[----:B------:R-:W-:Y:S01]  /*22a0*/  ISETP.GT.U32.AND P1, PT, R24, R25, PT ;  /* 0x000000191800720c */ /* 0x000fe20003f24070 */
[----:B---3--:R-:W-:-:S02]  /*22b0*/  VIADD R26, R78, 0xffffffff ;  /* 0xffffffff4e1a7836 */ /* 0x008fc40000000000 */
[----:B------:R2:W-:Y:S01]  /*22c0*/  STL [R1+0x98], R41 ;  /* 0x0000982901007387 */ /* 0x0005e20000100800 */
[----:B------:R-:W-:Y:S01]  /*22d0*/  @!P0 IMAD.IADD R27, R27, 0x1, -R24 ;  /* 0x000000011b1b8824 */ /* 0x000fe200078e0a18 */
[----:B------:R-:W-:Y:S01]  /*22e0*/  ISETP.GT.U32.AND P0, PT, R0, R7, PT ;  /* 0x000000070000720c */ /* 0x000fe20003f04070 */
[--C-:B------:R-:W-:Y:S01]  /*22f0*/  @!P2 IMAD.IADD R9, R9, 0x1, -R0.reuse ;  /* 0x000000010909a824 */ /* 0x100fe200078e0a00 */
[----:B------:R2:W-:Y:S01]  /*2300*/  STL [R1+0x24], R40 ;  /* 0x0000242801007387 */ /* 0x0005e20000100800 */
[----:B------:R-:W-:Y:S01]  /*2310*/  @!P3 IADD3 R6, PT, PT, R6, -R0, RZ ;  /* 0x800000000606b210 */ /* 0x000fe20007ffe0ff */
[----:B------:R-:W-:Y:S01]  /*2320*/  @!P6 IMAD.MOV R27, RZ, RZ, -R27 ;  /* 0x000000ffff1be224 */ /* 0x000fe200078e0a1b */
[----:B------:R-:W-:Y:S01]  /*2330*/  ISETP.GE.AND P2, PT, R33, RZ, PT ;  /* 0x000000ff2100720c */ /* 0x000fe20003f46270 */
[----:B------:R2:W-:Y:S01]  /*2340*/  STL [R1+0x20], R39 ;  /* 0x0000202701007387 */ /* 0x0005e20000100800 */
[----:B------:R-:W-:Y:S01]  /*2350*/  ISETP.GT.U32.AND P3, PT, R0, R8, PT ;  /* 0x000000080000720c */ /* 0x000fe20003f64070 */
[----:B------:R-:W-:Y:S01]  /*2360*/  @!P5 IMAD.IADD R10, R10, 0x1, -R0 ;  /* 0x000000010a0ad824 */ /* 0x000fe200078e0a00 */
[----:B------:R-:W-:Y:S01]  /*2370*/  ISETP.GT.U32.AND P6, PT, R0, R6, PT ;  /* 0x000000060000720c */ /* 0x000fe20003fc4070 */
[----:B------:R2:W-:Y:S01]  /*2380*/  STL [R1+0x1c], R38 ;  /* 0x00001c2601007387 */ /* 0x0005e20000100800 */
[----:B------:R-:W-:Y:S01]  /*2390*/  ISETP.NE.AND P5, PT, R2, RZ, PT ;  /* 0x000000ff0200720c */ /* 0x000fe20003fa5270 */
[----:B------:R-:W-:Y:S01]  /*23a0*/  @!P1 IMAD.IADD R25, R25, 0x1, -R24 ;  /* 0x0000000119199824 */ /* 0x000fe200078e0a18 */
[----:B------:R-:W-:Y:S01]  /*23b0*/  LOP3.LUT R2, RZ, R2, RZ, 0x33, !PT ;  /* 0x00000002ff027212 */ /* 0x000fe200078e33ff */
[----:B------:R2:W-:Y:S01]  /*23c0*/  STL [R1+0x18], R37 ;  /* 0x0000182501007387 */ /* 0x0005e20000100800 */
[----:B------:R-:W-:Y:S01]  /*23d0*/  @!P0 IMAD.IADD R7, R7, 0x1, -R0 ;  /* 0x0000000107078824 */ /* 0x000fe200078e0a00 */
[----:B------:R-:W-:-:S02]  /*23e0*/  ISETP.GE.AND P1, PT, R28, RZ, PT ;  /* 0x000000ff1c00720c */ /* 0x000fc40003f26270 */
[----:B------:R2:W-:Y:S01]  /*23f0*/  STL [R1+0x598], R33 ;  /* 0x0005982101007387 */ /* 0x0005e20000100800 */
[----:B------:R-:W-:Y:S01]  /*2400*/  SEL R160, R2, R27, !P5 ;  /* 0x0000001b02a07207 */ /* 0x000fe20006800000 */
[----:B------:R-:W-:Y:S01]  /*2410*/  @!P2 IMAD.MOV R25, RZ, RZ, -R25 ;  /* 0x000000ffff19a224 */ /* 0x000fe200078e0a19 */
[----:B------:R-:W-:Y:S01]  /*2420*/  ISETP.GE.AND P0, PT, R32, RZ, PT ;  /* 0x000000ff2000720c */ /* 0x000fe20003f06270 */
[--C-:B------:R-:W-:Y:S01]  /*2430*/  @!P3 IMAD.IADD R8, R8, 0x1, -R0.reuse ;  /* 0x000000010808b824 */ /* 0x100fe200078e0a00 */
[----:B------:R-:W-:Y:S01]  /*2440*/  ISETP.GE.AND P3, PT, R29, RZ, PT ;  /* 0x000000ff1d00720c */ /* 0x000fe20003f66270 */
[----:B------:R-:W-:Y:S01]  /*2450*/  @!P6 IMAD.IADD R6, R6, 0x1, -R0 ;  /* 0x000000010606e824 */ /* 0x000fe200078e0a00 */
[----:B------:R-:W-:Y:S01]  /*2460*/  SEL R0, R2, R25, !P5 ;  /* 0x0000001902007207 */ /* 0x000fe20006800000 */
[----:B-1----:R-:W-:Y:S01]  /*2470*/  IMAD R160, R160, UR4, RZ ;  /* 0x00000004a0a07c24 */ /* 0x002fe2000f8e02ff */
[----:B------:R-:W-:-:S03]  /*2480*/  ISETP.NE.U32.AND P2, PT, R35, RZ, PT ;  /* 0x000000ff2300720c */ /* 0x000fc60003f45070 */
[----:B------:R-:W-:Y:S01]  /*2490*/  IMAD R0, R0, UR4, RZ ;  /* 0x0000000400007c24 */ /* 0x000fe2000f8e02ff */
[----:B------:R-:W-:Y:S01]  /*24a0*/  LEA R29, P6, R160, UR12, 0x1 ;  /* 0x0000000ca01d7c11 */ /* 0x000fe2000f8c08ff */
[----:B--2---:R-:W-:-:S12]  /*24b0*/  BRA.U UP0, `(.L_x_11) ;  /* 0x0000000100187547 */ /* 0x004fd8000b800000 */
[----:B------:R-:W-:Y:S01]  /*24c0*/  ELECT P5, URZ, PT ;  /* 0x0000000000ff782f */ /* 0x000fe200038a0000 */
[----:B------:R-:W-:Y:S01]  /*24d0*/  IMAD.MOV.U32 R2, RZ, RZ, 0x1 ;  /* 0x00000001ff027424 */ /* 0x000fe200078e00ff */
[----:B------:R-:W-:Y:S11]  /*24e0*/  UVIRTCOUNT.DEALLOC.SMPOOL 0x80 ;  /* 0x000000800000784c */ /* 0x000ff60000000000 */
[----:B------:R-:W-:-:S04]  /*24f0*/  @P5 MOV R24, 0x40 ;  /* 0x0000004000185802 */ /* 0x000fc80000000f00 */
[----:B------:R-:W-:-:S05]  /*2500*/  @P5 LEA R25, R34, R24, 0x18 ;  /* 0x0000001822195211 */ /* 0x000fca00078ec0ff */
[----:B------:R0:W-:Y:S02]  /*2510*/  @P5 STS.U8 [R25], R2 ;  /* 0x0000000219005388 */ /* 0x0001e40000000000 */
.L_x_11:
[----:B------:R-:W-:Y:S01]  /*2520*/  UIADD3 UR7, UPT, UPT, UR6, UR7, URZ ;  /* 0x0000000706077290 */ /* 0x000fe2000fffe0ff */
[----:B------:R-:W-:Y:S01]  /*2530*/  LEA.HI.X.SX32 R161, R160, UR13, 0x1, P6 ;  /* 0x0000000da0a17c11 */ /* 0x000fe2000b0f0eff */
[----:B------:R-:W-:Y:S01]  /*2540*/  VOTEU.ALL UP1, P2 ;  /* 0x0000000000ff7886 */ /* 0x000fe20001020000 */
[----:B------:R-:W-:Y:S01]  /*2550*/  LEA R158, P6, R0, UR12, 0x1 ;  /* 0x0000000c009e7c11 */ /* 0x000fe2000f8c08ff */
[----:B------:R-:W-:Y:S01]  /*2560*/  UMOV UR10, 0x1 ;  /* 0x00000001000a7882 */ /* 0x000fe20000000000 */
[----:B------:R-:W-:Y:S01]  /*2570*/  UIADD3 UR8, UPT, UPT, UR5, 0x24000, URZ ;  /* 0x0002400005087890 */ /* 0x000fe2000fffe0ff */
[----:B0-----:R-:W-:Y:S01]  /*2580*/  VIADD R2, R78, 0xfffffff7 ;  /* 0xfffffff74e027836 */ /* 0x001fe20000000000 */
[----:B------:R-:W-:Y:S01]  /*2590*/  LEA.HI.X.SX32 R159, R0, UR13, 0x1, P6 ;  /* 0x0000000d009f7c11 */ /* 0x000fe2000b0f0eff */
[----:B------:R-:W-:Y:S01]  /*25a0*/  VOTEU.ALL UP2, P2 ;  /* 0x0000000000ff7886 */ /* 0x000fe20001040000 */
[----:B------:R-:W-:Y:S01]  /*25b0*/  STTM.x128 tmem[UR7], RZ ;  /* 0x000000ff000079ed */ /* 0x000fe200083c0007 */
[----:B------:R-:W0:Y:S02]  /*25c0*/  FENCE.VIEW.ASYNC.T ;  /* 0x00000000000073c6 */ /* 0x000e240000000200 */
[----:B0-----:R-:W-:Y:S01]  /*25d0*/  BAR.SYNC.DEFER_BLOCKING 0x0 ;  /* 0x0000000000007b1d */ /* 0x001fe20000010000 */
[----:B------:R-:W-:-:S04]  /*25e0*/  @!UP1 UIADD3 UR12, UPT, UPT, -UR10, 0x100000, URZ ;  /* 0x001000000a0c9890 */ /* 0x000fc8000fffe1ff */
[----:B------:R-:W-:Y:S02]  /*25f0*/  @!UP1 USHF.L.U32 UR13, UR12, 0xb, URZ ;  /* 0x0000000b0c0d9899 */ /* 0x000fe400080006ff */
[----:B------:R-:W-:Y:S01]  /*2600*/  @!UP1 USHF.L.U32 UR12, UR12, 0x1, URZ ;  /* 0x000000010c0c9899 */ /* 0x000fe200080006ff */
[----:B------:R-:W-:Y:S01]  /*2610*/  IMAD.SHL.U32 R27, R162, 0x8, RZ ;  /* 0x00000008a21b7824 */ /* 0x000fe200078e00ff */
[----:B------:R-:W-:Y:S01]  /*2620*/  ISETP.GE.U32.AND P6, PT, R2, 0x7fffff78, PT ;  /* 0x7fffff780200780c */ /* 0x000fe20003fc6070 */
[----:B------:R-:W-:Y:S01]  /*2630*/  IMAD.MOV.U32 R160, RZ, RZ, R29 ;  /* 0x000000ffffa07224 */ /* 0x000fe200078e001d */
[----:B------:R-:W-:Y:S01]  /*2640*/  ISETP.GE.U32.AND P5, PT, R26, 0x7fffff80, PT ;  /* 0x7fffff801a00780c */ /* 0x000fe20003fa6070 */
[----:B------:R-:W0:Y:S01]  /*2650*/  LDCU.64 UR16, c[0x0][0x358] ;  /* 0x00006b00ff1077ac */ /* 0x000e220008000a00 */
[----:B------:R-:W-:Y:S01]  /*2660*/  PRMT R38, RZ, 0x7610, R38 ;  /* 0x00007610ff267816 */ /* 0x000fe20000000026 */
[----:B------:R-:W-:Y:S01]  /*2670*/  STL [R1+0x1070], R4 ;  /* 0x0010700401007387 */ /* 0x000fe20000100800 */
[----:B------:R-:W-:Y:S01]  /*2680*/  PRMT R37, RZ, 0x7610, R37 ;  /* 0x00007610ff257816 */ /* 0x000fe20000000025 */
[C---:B------:R-:W-:Y:S01]  /*2690*/  IMAD.WIDE R114, R27.reuse, 0x2, R160 ;  /* 0x000000021b727825 */ /* 0x040fe200078e02a0 */
[----:B------:R-:W-:Y:S01]  /*26a0*/  PRMT R26, RZ, 0x7610, R26 ;  /* 0x00007610ff1a7816 */ /* 0x000fe2000000001a */
[----:B------:R-:W-:Y:S01]  /*26b0*/  STL [R1+0xfd0], R5 ;  /* 0x000fd00501007387 */ /* 0x000fe20000100800 */
[----:B------:R-:W-:Y:S01]  /*26c0*/  PRMT R25, RZ, 0x7610, R25 ;  /* 0x00007610ff197816 */ /* 0x000fe20000000019 */
[----:B------:R-:W-:Y:S01]  /*26d0*/  IMAD.WIDE R110, R27, 0x2, R158 ;  /* 0x000000021b6e7825 */ /* 0x000fe200078e029e */
[----:B------:R-:W-:Y:S01]  /*26e0*/  PRMT R34, RZ, 0x7610, R34 ;  /* 0x00007610ff227816 */ /* 0x000fe20000000022 */
[----:B------:R-:W-:Y:S01]  /*26f0*/  STL [R1+0xfcc], R165 ;  /* 0x000fcca501007387 */ /* 0x000fe20000100800 */
[----:B------:R-:W-:Y:S01]  /*2700*/  PRMT R33, RZ, 0x7610, R33 ;  /* 0x00007610ff217816 */ /* 0x000fe20000000021 */
[C---:B------:R-:W-:Y:S01]  /*2710*/  VIADD R2, R78.reuse, 0xffffffe7 ;  /* 0xffffffe74e027836 */ /* 0x040fe20000000000 */
[----:B------:R-:W-:Y:S01]  /*2720*/  PRMT R36, RZ, 0x7610, R36 ;  /* 0x00007610ff247816 */ /* 0x000fe20000000024 */
[----:B------:R-:W-:Y:S01]  /*2730*/  STL [R1+0xfc8], R164 ;  /* 0x000fc8a401007387 */ /* 0x000fe20000100800 */
[----:B------:R-:W-:Y:S01]  /*2740*/  VIADD R0, R78, 0xffffffef ;  /* 0xffffffef4e007836 */ /* 0x000fe20000000000 */
[----:B------:R-:W-:Y:S01]  /*2750*/  PRMT R35, RZ, 0x7610, R35 ;  /* 0x00007610ff237816 */ /* 0x000fe20000000023 */
[----:B------:R-:W-:Y:S01]  /*2760*/  IMAD R39, R162, 0x28, RZ ;  /* 0x00000028a2277824 */ /* 0x000fe200078e02ff */
[----:B------:R-:W1:Y:S02]  /*2770*/  FENCE.VIEW.ASYNC.S ;  /* 0x00000000000073c6 */ /* 0x000e640000000000 */
[----:B-1----:R1:W2:Y:S02]  /*2780*/  @!UP2 SYNCS.EXCH.64 URZ, [UR8], UR12 ;  /* 0x0000000c08ffa5b2 */ /* 0x0022a40008000100 */
[----:B--2---:R-:W-:Y:S01]  /*2790*/  BAR.SYNC.DEFER_BLOCKING 0x0 ;  /* 0x0000000000007b1d */ /* 0x004fe20000010000 */
[----:B------:R-:W-:-:S02]  /*27a0*/  PRMT R30, RZ, 0x7610, R30 ;  /* 0x00007610ff1e7816 */ /* 0x000fc4000000001e */
[----:B------:R-:W-:Y:S02]  /*27b0*/  PRMT R32, RZ, 0x7610, R32 ;  /* 0x00007610ff207816 */ /* 0x000fe40000000020 */
[----:B------:R-:W-:Y:S01]  /*27c0*/  PRMT R31, RZ, 0x7610, R31 ;  /* 0x00007610ff1f7816 */ /* 0x000fe2000000001f */
[C---:B------:R-:W-:Y:S01]  /*27d0*/  IMAD R41, R162.reuse, 0x38, RZ ;  /* 0x00000038a2297824 */ /* 0x040fe200078e02ff */
[----:B------:R-:W-:Y:S01]  /*27e0*/  PRMT R50, RZ, 0x7610, R50 ;  /* 0x00007610ff327816 */ /* 0x000fe20000000032 */
[----:B------:R-:W-:Y:S01]  /*27f0*/  STL [R1+0xfc4], R23 ;  /* 0x000fc41701007387 */ /* 0x000fe20000100800 */
[C---:B------:R-:W-:Y:S01]  /*2800*/  IMAD R29, R162.reuse, 0x18, RZ ;  /* 0x00000018a21d7824 */ /* 0x040fe200078e02ff */
[----:B------:R-:W-:Y:S01]  /*2810*/  PRMT R49, RZ, 0x7610, R49 ;  /* 0x00007610ff317816 */ /* 0x000fe20000000031 */
[----:B------:R-:W-:Y:S01]  /*2820*/  IMAD.SHL.U32 R27, R162, 0x10, RZ ;  /* 0x00000010a21b7824 */ /* 0x000fe200078e00ff */
[----:B------:R-:W-:Y:S01]  /*2830*/  STL [R1+0xfc0], R22 ;  /* 0x000fc01601007387 */ /* 0x000fe20000100800 */
[----:B------:R-:W-:-:S02]  /*2840*/  PRMT R28, RZ, 0x7610, R28 ;  /* 0x00007610ff1c7816 */ /* 0x000fc4000000001c */
[----:B------:R-:W-:Y:S01]  /*2850*/  PRMT R46, RZ, 0x7610, R46 ;  /* 0x00007610ff2e7816 */ /* 0x000fe2000000002e */
[----:B------:R-:W-:Y:S01]  /*2860*/  STL [R1+0xfbc], R21 ;  /* 0x000fbc1501007387 */ /* 0x000fe20000100800 */
[----:B------:R-:W-:Y:S02]  /*2870*/  PRMT R45, RZ, 0x7610, R45 ;  /* 0x00007610ff2d7816 */ /* 0x000fe4000000002d */
[----:B------:R-:W-:Y:S01]  /*2880*/  PRMT R48, RZ, 0x7610, R48 ;  /* 0x00007610ff307816 */ /* 0x000fe20000000030 */
[----:B------:R-:W-:Y:S01]  /*2890*/  STL [R1+0xfb8], R20 ;  /* 0x000fb81401007387 */ /* 0x000fe20000100800 */
[----:B------:R-:W-:Y:S01]  /*28a0*/  PRMT R47, RZ, 0x7610, R47 ;  /* 0x00007610ff2f7816 */ /* 0x000fe2000000002f */
[C---:B------:R-:W-:Y:S02]  /*28b0*/  IMAD R51, R162.reuse, 0x58, RZ ;  /* 0x00000058a2337824 */ /* 0x040fe400078e02ff */
[----:B------:R-:W-:Y:S01]  /*28c0*/  IMAD R155, R162, 0x60, RZ ;  /* 0x00000060a29b7824 */ /* 0x000fe200078e02ff */
[----:B------:R-:W-:Y:S01]  /*28d0*/  STL [R1+0xfb4], R19 ;  /* 0x000fb41301007387 */ /* 0x000fe20000100800 */
[----:B------:R-:W-:-:S02]  /*28e0*/  PRMT R42, RZ, 0x7610, R42 ;  /* 0x00007610ff2a7816 */ /* 0x000fc4000000002a */
[----:B------:R-:W-:Y:S01]  /*28f0*/  PRMT R44, RZ, 0x7610, R44 ;  /* 0x00007610ff2c7816 */ /* 0x000fe2000000002c */
[----:B------:R-:W-:Y:S01]  /*2900*/  STL [R1+0xfb0], R18 ;  /* 0x000fb01201007387 */ /* 0x000fe20000100800 */
[----:B------:R-:W-:Y:S01]  /*2910*/  PRMT R43, RZ, 0x7610, R43 ;  /* 0x00007610ff2b7816 */ /* 0x000fe2000000002b */
[C---:B------:R-:W-:Y:S01]  /*2920*/  IMAD R151, R162.reuse, 0x68, RZ ;  /* 0x00000068a2977824 */ /* 0x040fe200078e02ff */
        /* <DEDUP_REMOVED lines=9> */
[----:B------:R-:W-:Y:S02]  /*29c0*/  PRMT R56, RZ, 0x7610, R56 ;  /* 0x00007610ff387816 */ /* 0x000fe40000000038 */
[----:B------:R-:W-:Y:S01]  /*29d0*/  PRMT R55, RZ, 0x7610, R55 ;  /* 0x00007610ff377816 */ /* 0x000fe20000000037 */
[----:B------:R-:W-:Y:S01]  /*29e0*/  STL [R1+0xfa0], R14 ;  /* 0x000fa00e01007387 */ /* 0x000fe20000100800 */
[----:B------:R-:W-:Y:S02]  /*29f0*/  PRMT R61, RZ, 0x7610, R61 ;  /* 0x00007610ff3d7816 */ /* 0x000fe4000000003d */
[----:B------:R-:W-:Y:S01]  /*2a00*/  PRMT R60, RZ, 0x7610, R60 ;  /* 0x00007610ff3c7816 */ /* 0x000fe2000000003c */
[----:B------:R-:W-:Y:S01]  /*2a10*/  STL [R1+0xf9c], R13 ;  /* 0x000f9c0d01007387 */ /* 0x000fe20000100800 */
[----:B------:R-:W-:-:S02]  /*2a20*/  PRMT R63, RZ, 0x7610, R63 ;  /* 0x00007610ff3f7816 */ /* 0x000fc4000000003f */
[----:B------:R-:W-:Y:S01]  /*2a30*/  PRMT R62, RZ, 0x7610, R62 ;  /* 0x00007610ff3e7816 */ /* 0x000fe2000000003e */
[----:B------:R-:W-:Y:S01]  /*2a40*/  STL [R1+0xf98], R12 ;  /* 0x000f980c01007387 */ /* 0x000fe20000100800 */
[----:B------:R-:W-:Y:S02]  /*2a50*/  PRMT R57, RZ, 0x7610, R57 ;  /* 0x00007610ff397816 */ /* 0x000fe40000000039 */
[----:B------:R-:W-:Y:S01]  /*2a60*/  PRMT R67, RZ, 0x7610, R67 ;  /* 0x00007610ff437816 */ /* 0x000fe20000000043 */
[----:B0-----:R0:W2:Y:S01]  /*2a70*/  @!P6 LDG.E.U16 R38, desc[UR16][R114.64] ;  /* 0x000000107226e981 */ /* 0x0010a2000c1e1500 */
[----:B------:R-:W-:Y:S02]  /*2a80*/  PRMT R108, RZ, 0x7610, R108 ;  /* 0x00007610ff6c7816 */ /* 0x000fe4000000006c */
[----:B------:R-:W-:Y:S01]  /*2a90*/  PRMT R109, RZ, 0x7610, R109 ;  /* 0x00007610ff6d7816 */ /* 0x000fe2000000006d */
[----:B------:R3:W4:Y:S01]  /*2aa0*/  @!P6 LDG.E.U16 R37, desc[UR16][R110.64] ;  /* 0x000000106e25e981 */ /* 0x000722000c1e1500 */
[----:B------:R-:W-:Y:S01]  /*2ab0*/  ISETP.GE.U32.AND P6, PT, R2, 0x7fffff68, PT ;  /* 0x7fffff680200780c */ /* 0x000fe20003fc6070 */
[----:B------:R-:W-:Y:S01]  /*2ac0*/  VIADD R24, R78, 0xffffffe6 ;  /* 0xffffffe64e187836 */ /* 0x000fe20000000000 */
[----:B------:R-:W-:Y:S01]  /*2ad0*/  PRMT R59, RZ, 0x7610, R59 ;  /* 0x00007610ff3b7816 */ /* 0x000fe2000000003b */
[----:B------:R-:W-:Y:S01]  /*2ae0*/  STL [R1+0xf94], R11 ;  /* 0x000f940b01007387 */ /* 0x000fe20000100800 */
[----:B------:R-:W-:-:S02]  /*2af0*/  PRMT R58, RZ, 0x7610, R58 ;  /* 0x00007610ff3a7816 */ /* 0x000fc4000000003a */
[----:B------:R-:W-:Y:S01]  /*2b00*/  PRMT R65, RZ, 0x7610, R65 ;  /* 0x00007610ff417816 */ /* 0x000fe20000000041 */
[----:B------:R-:W-:Y:S01]  /*2b10*/  STL [R1+0xf90], R10 ;  /* 0x000f900a01007387 */ /* 0x000fe20000100800 */
[----:B------:R-:W-:Y:S02]  /*2b20*/  PRMT R66, RZ, 0x7610, R66 ;  /* 0x00007610ff427816 */ /* 0x000fe40000000042 */
[----:B------:R-:W-:Y:S01]  /*2b30*/  PRMT R100, RZ, 0x7610, R100 ;  /* 0x00007610ff647816 */ /* 0x000fe20000000064 */
[----:B------:R-:W2:Y:S01]  /*2b40*/  @!P5 LDG.E.U16 R26, desc[UR16][R160.64] ;  /* 0x00000010a01ad981 */ /* 0x000ea2000c1e1500 */
[----:B------:R-:W-:Y:S02]  /*2b50*/  PRMT R101, RZ, 0x7610, R101 ;  /* 0x00007610ff657816 */ /* 0x000fe40000000065 */
[----:B------:R-:W-:Y:S01]  /*2b60*/  PRMT R116, RZ, 0x7610, R116 ;  /* 0x00007610ff747816 */ /* 0x000fe20000000074 */
[----:B------:R-:W2:Y:S01]  /*2b70*/  @!P5 LDG.E.U16 R25, desc[UR16][R158.64] ;  /* 0x000000109e19d981 */ /* 0x000ea2000c1e1500 */
[----:B------:R-:W-:-:S02]  /*2b80*/  ISETP.GE.U32.AND P5, PT, R0, 0x7fffff70, PT ;  /* 0x7fffff700000780c */ /* 0x000fc40003fa6070 */
[----:B------:R-:W-:Y:S01]  /*2b90*/  PRMT R113, RZ, 0x7610, R113 ;  /* 0x00007610ff717816 */ /* 0x000fe20000000071 */
[----:B------:R-:W-:Y:S01]  /*2ba0*/  STL [R1+0xf8c], R3 ;  /* 0x000f8c0301007387 */ /* 0x000fe20000100800 */
[----:B------:R-:W-:Y:S02]  /*2bb0*/  PRMT R112, RZ, 0x7610, R112 ;  /* 0x00007610ff707816 */ /* 0x000fe40000000070 */
[----:B------:R-:W-:Y:S01]  /*2bc0*/  PRMT R105, RZ, 0x7610, R105 ;  /* 0x00007610ff697816 */ /* 0x000fe20000000069 */
[----:B------:R-:W-:Y:S01]  /*2bd0*/  STL [R1+0xf88], R163 ;  /* 0x000f88a301007387 */ /* 0x000fe20000100800 */
[----:B------:R-:W-:Y:S02]  /*2be0*/  PRMT R104, RZ, 0x7610, R104 ;  /* 0x00007610ff687816 */ /* 0x000fe40000000068 */
[----:B------:R-:W-:Y:S01]  /*2bf0*/  PRMT R73, RZ, 0x7610, R73 ;  /* 0x00007610ff497816 */ /* 0x000fe20000000049 */
[----:B------:R-:W-:Y:S01]  /*2c00*/  STL.64 [R1+0xf80], R8 ;  /* 0x000f800801007387 */ /* 0x000fe20000100a00 */
[C---:B------:R-:W-:Y:S01]  /*2c10*/  IMAD R140, R162.reuse, 0x59, RZ ;  /* 0x00000059a28c7824 */ /* 0x040fe200078e02ff */
[----:B------:R-:W-:Y:S01]  /*2c20*/  PRMT R72, RZ, 0x7610, R72 ;  /* 0x00007610ff487816 */ /* 0x000fe20000000048 */
[----:B------:R-:W-:Y:S01]  /*2c30*/  IMAD R136, R162, 0x61, RZ ;  /* 0x00000061a2887824 */ /* 0x000fe200078e02ff */
[----:B------:R-:W-:Y:S01]  /*2c40*/  STL.64 [R1+0xf78], R6 ;  /* 0x000f780601007387 */ /* 0x000fe20000100a00 */
[----:B------:R-:W-:Y:S01]  /*2c50*/  VIADD R2, R78, 0xffffffd7 ;  /* 0xffffffd74e027836 */ /* 0x000fe20000000000 */
[----:B------:R-:W-:-:S02]  /*2c60*/  PRMT R71, RZ, 0x7610, R71 ;  /* 0x00007610ff477816 */ /* 0x000fc40000000047 */
[----:B------:R-:W-:Y:S01]  /*2c70*/  PRMT R70, RZ, 0x7610, R70 ;  /* 0x00007610ff467816 */ /* 0x000fe20000000046 */
[----:B------:R0:W-:Y:S01]  /*2c80*/  STL.64 [R1+0x510], R114 ;  /* 0x0005107201007387 */ /* 0x0001e20000100a00 */
[C---:B------:R-:W-:Y:S01]  /*2c90*/  IMAD.WIDE R120, R27.reuse, 0x2, R160 ;  /* 0x000000021b787825 */ /* 0x040fe200078e02a0 */
[----:B------:R-:W-:Y:S01]  /*2ca0*/  PRMT R68, RZ, 0x7610, R68 ;  /* 0x00007610ff447816 */ /* 0x000fe20000000044 */
[----:B------:R-:W2:Y:S01]  /*2cb0*/  LDCU UR4, c[0x0][0x3b0] ;  /* 0x00007600ff0477ac */ /* 0x000ea20008000800 */
[----:B------:R3:W-:Y:S01]  /*2cc0*/  STL.64 [R1+0x508], R110 ;  /* 0x0005086e01007387 */ /* 0x0007e20000100a00 */
[----:B------:R-:W-:Y:S01]  /*2cd0*/  IMAD.WIDE R118, R27, 0x2, R158 ;  /* 0x000000021b767825 */ /* 0x000fe200078e029e */
[----:B------:R-:W-:Y:S01]  /*2ce0*/  IADD3 R0, PT, PT, R78, -0x21, RZ ;  /* 0xffffffdf4e007810 */ /* 0x000fe20007ffe0ff */
[----:B------:R-:W2:Y:S01]  /*2cf0*/  LDCU UR9, c[0x0][0x3b0] ;  /* 0x00007600ff0977ac */ /* 0x000ea20008000800 */
[----:B------:R3:W2:Y:S01]  /*2d00*/  @!P5 LDG.E.U16 R36, desc[UR16][R120.64] ;  /* 0x000000107824d981 */ /* 0x0006a2000c1e1500 */
[C---:B------:R-:W-:Y:S01]  /*2d10*/  IMAD R132, R162.reuse, 0x69, RZ ;  /* 0x00000069a2847824 */ /* 0x040fe200078e02ff */
[----:B------:R-:W-:Y:S01]  /*2d20*/  PRMT R64, RZ, 0x7610, R64 ;  /* 0x00007610ff407816 */ /* 0x000fe20000000040 */
[----:B------:R-:W-:Y:S01]  /*2d30*/  IMAD R128, R162, 0x71, RZ ;  /* 0x00000071a2807824 */ /* 0x000fe200078e02ff */
[----:B------:R3:W2:Y:S01]  /*2d40*/  @!P5 LDG.E.U16 R35, desc[UR16][R118.64] ;  /* 0x000000107623d981 */ /* 0x0006a2000c1e1500 */
[C---:B0-----:R-:W-:Y:S01]  /*2d50*/  IMAD.WIDE R114, R29.reuse, 0x2, R160 ;  /* 0x000000021d727825 */ /* 0x041fe200078e02a0 */
[----:B------:R-:W-:Y:S01]  /*2d60*/  PRMT R75, RZ, 0x7610, R75 ;  /* 0x00007610ff4b7816 */ /* 0x000fe2000000004b */
[----:B-1----:R-:W0:Y:S02]  /*2d70*/  LDCU UR12, c[0x0][0x3b0] ;  /* 0x00007600ff0c77ac */ /* 0x002e240008000800 */
[----:B---3--:R-:W-:Y:S01]  /*2d80*/  IMAD.WIDE R110, R29, 0x2, R158 ;  /* 0x000000021d6e7825 */ /* 0x008fe200078e029e */
[----:B------:R1:W3:Y:S01]  /*2d90*/  @!P6 LDG.E.U16 R34, desc[UR16][R114.64] ;  /* 0x000000107222e981 */ /* 0x0002e2000c1e1500 */
[----:B------:R-:W-:Y:S01]  /*2da0*/  ISETP.GE.U32.AND P5, PT, R0, 0x7fffff60, PT ;  /* 0x7fffff600000780c */ /* 0x000fe20003fa6070 */
[----:B------:R-:W0:Y:S02]  /*2db0*/  LDCU UR13, c[0x0][0x3b0] ;  /* 0x00007600ff0d77ac */ /* 0x000e240008000800 */
[----:B------:R0:W2:Y:S01]  /*2dc0*/  @!P6 LDG.E.U16 R33, desc[UR16][R110.64] ;  /* 0x000000106e21e981 */ /* 0x0000a2000c1e1500 */
[----:B------:R-:W-:Y:S01]  /*2dd0*/  ISETP.GE.U32.AND P6, PT, R2, 0x7fffff58, PT ;  /* 0x7fffff580200780c */ /* 0x000fe20003fc6070 */
[----:B------:R-:W-:-:S02]  /*2de0*/  IMAD.SHL.U32 R27, R162, 0x20, RZ ;  /* 0x00000020a21b7824 */ /* 0x000fc400078e00ff */
[----:B------:R-:W-:Y:S01]  /*2df0*/  IMAD R124, R162, 0x79, RZ ;  /* 0x00000079a27c7824 */ /* 0x000fe200078e02ff */
[----:B------:R0:W-:Y:S01]  /*2e00*/  STL.64 [R1+0x490], R120 ;  /* 0x0004907801007387 */ /* 0x0001e20000100a00 */
[----:B------:R-:W-:Y:S01]  /*2e10*/  PRMT R29, RZ, 0x7610, R29 ;  /* 0x00007610ff1d7816 */ /* 0x000fe2000000001d */
[----:B------:R-:W1:Y:S02]  /*2e20*/  LDCU UR18, c[0x0][0x3b0] ;  /* 0x00007600ff1277ac */ /* 0x000e640008000800 */
[----:B------:R0:W-:Y:S01]  /*2e30*/  STL.64 [R1+0x488], R118 ;  /* 0x0004887601007387 */ /* 0x0001e20000100a00 */
[----:B------:R-:W-:Y:S01]  /*2e40*/  VIADD R2, R78, 0xffffffc7 ;  /* 0xffffffc74e027836 */ /* 0x000fe20000000000 */
[----:B------:R-:W-:Y:S01]  /*2e50*/  PRMT R76, RZ, 0x7610, R76 ;  /* 0x00007610ff4c7816 */ /* 0x000fe2000000004c */
[----:B------:R-:W2:Y:S01]  /*2e60*/  LDCU UR19, c[0x0][0x3b0] ;  /* 0x00007600ff1377ac */ /* 0x000ea20008000800 */
[----:B------:R1:W-:Y:S01]  /*2e70*/  STL.64 [R1+0x410], R114 ;  /* 0x0004107201007387 */ /* 0x0003e20000100a00 */
[----:B------:R-:W-:-:S02]  /*2e80*/  PRMT R77, RZ, 0x7610, R77 ;  /* 0x00007610ff4d7816 */ /* 0x000fc4000000004d */
[----:B------:R-:W-:Y:S01]  /*2e90*/  PRMT R69, RZ, 0x7610, R69 ;  /* 0x00007610ff457816 */ /* 0x000fe20000000045 */
[----:B------:R1:W-:Y:S01]  /*2ea0*/  STL.64 [R1+0x408], R110 ;  /* 0x0004086e01007387 */ /* 0x0003e20000100a00 */
[C---:B0-----:R-:W-:Y:S01]  /*2eb0*/  IMAD.WIDE R120, R27.reuse, 0x2, R160 ;  /* 0x000000021b787825 */ /* 0x041fe200078e02a0 */
[----:B------:R-:W-:Y:S01]  /*2ec0*/  PRMT R74, RZ, 0x7610, R74 ;  /* 0x00007610ff4a7816 */ /* 0x000fe2000000004a */
[----:B------:R-:W0:Y:S02]  /*2ed0*/  LDCU UR20, c[0x0][0x3b0] ;  /* 0x00007600ff1477ac */ /* 0x000e240008000800 */
[----:B------:R-:W-:Y:S01]  /*2ee0*/  IMAD.WIDE R118, R27, 0x2, R158 ;  /* 0x000000021b767825 */ /* 0x000fe200078e029e */
[----:B------:R0:W2:Y:S01]  /*2ef0*/  @!P5 LDG.E.U16 R32, desc[UR16][R120.64] ;  /* 0x000000107820d981 */ /* 0x0000a2000c1e1500 */
[----:B------:R-:W-:Y:S01]  /*2f00*/  PRMT R106, RZ, 0x7610, R106 ;  /* 0x00007610ff6a7816 */ /* 0x000fe2000000006a */
[----:B------:R-:W0:Y:S01]  /*2f10*/  LDCU UR21, c[0x0][0x3b0] ;  /* 0x00007600ff1577ac */ /* 0x000e220008000800 */
[C---:B-1----:R-:W-:Y:S01]  /*2f20*/  IMAD.WIDE R114, R39.reuse, 0x2, R160 ;  /* 0x0000000227727825 */ /* 0x042fe200078e02a0 */
[----:B------:R1:W2:Y:S01]  /*2f30*/  @!P5 LDG.E.U16 R31, desc[UR16][R118.64] ;  /* 0x00000010761fd981 */ /* 0x0002a2000c1e1500 */
[----:B------:R-:W-:Y:S01]  /*2f40*/  PRMT R107, RZ, 0x7610, R107 ;  /* 0x00007610ff6b7816 */ /* 0x000fe2000000006b */
[----:B------:R-:W0:Y:S01]  /*2f50*/  LDCU UR22, c[0x0][0x3b0] ;  /* 0x00007600ff1677ac */ /* 0x000e220008000800 */
[----:B------:R-:W-:Y:S01]  /*2f60*/  IMAD.WIDE R110, R39, 0x2, R158 ;  /* 0x00000002276e7825 */ /* 0x000fe200078e029e */
[----:B------:R0:W2:Y:S01]  /*2f70*/  @!P6 LDG.E.U16 R30, desc[UR16][R114.64] ;  /* 0x00000010721ee981 */ /* 0x0000a2000c1e1500 */
[----:B------:R-:W-:Y:S01]  /*2f80*/  PRMT R96, RZ, 0x7610, R96 ;  /* 0x00007610ff607816 */ /* 0x000fe20000000060 */
[----:B------:R-:W0:Y:S01]  /*2f90*/  LDCU UR23, c[0x0][0x3b0] ;  /* 0x00007600ff1777ac */ /* 0x000e220008000800 */
[----:B------:R-:W-:Y:S01]  /*2fa0*/  VIADD R0, R78, 0xffffffcf ;  /* 0xffffffcf4e007836 */ /* 0x000fe20000000000 */
[----:B------:R0:W2:Y:S01]  /*2fb0*/  @!P6 LDG.E.U16 R29, desc[UR16][R110.64] ;  /* 0x000000106e1de981 */ /* 0x0000a2000c1e1500 */
[----:B------:R-:W-:Y:S01]  /*2fc0*/  ISETP.GE.U32.AND P6, PT, R2, 0x7fffff48, PT ;  /* 0x7fffff480200780c */ /* 0x000fe20003fc6070 */
[----:B------:R-:W1:Y:S02]  /*2fd0*/  LDCU UR24, c[0x0][0x3b0] ;  /* 0x00007600ff1877ac */ /* 0x000e640008000800 */
[----:B------:R-:W-:Y:S01]  /*2fe0*/  ISETP.GE.U32.AND P5, PT, R0, 0x7fffff50, PT ;  /* 0x7fffff500000780c */ /* 0x000fe20003fa6070 */
[----:B------:R0:W-:Y:S01]  /*2ff0*/  STL.64 [R1+0x390], R120 ;  /* 0x0003907801007387 */ /* 0x0001e20000100a00 */
[----:B------:R-:W-:Y:S01]  /*3000*/  IMAD R39, R162, 0x30, RZ ;  /* 0x00000030a2277824 */ /* 0x000fe200078e02ff */
[----:B------:R-:W-:Y:S01]  /*3010*/  PRMT R97, RZ, 0x7610, R97 ;  /* 0x00007610ff617816 */ /* 0x000fe20000000061 */
[----:B------:R-:W2:Y:S01]  /*3020*/  LDCU UR25, c[0x0][0x3b0] ;  /* 0x00007600ff1977ac */ /* 0x000ea20008000800 */
[----:B------:R1:W-:Y:S01]  /*3030*/  STL.64 [R1+0x388], R118 ;  /* 0x0003887601007387 */ /* 0x0003e20000100a00 */
[----:B------:R-:W-:-:S02]  /*3040*/  PRMT R27, RZ, 0x7610, R27 ;  /* 0x00007610ff1b7816 */ /* 0x000fc4000000001b */
[----:B------:R-:W-:Y:S01]  /*3050*/  PRMT R102, RZ, 0x7610, R102 ;  /* 0x00007610ff667816 */ /* 0x000fe20000000066 */
[----:B------:R1:W-:Y:S01]  /*3060*/  STL.64 [R1+0x310], R114 ;  /* 0x0003107201007387 */ /* 0x0003e20000100a00 */
[C---:B------:R-:W-:Y:S01]  /*3070*/  VIADD R2, R78.reuse, 0xffffffb7 ;  /* 0xffffffb74e027836 */ /* 0x040fe20000000000 */
[----:B------:R-:W-:Y:S01]  /*3080*/  PRMT R103, RZ, 0x7610, R103 ;  /* 0x00007610ff677816 */ /* 0x000fe20000000067 */
[----:B------:R-:W2:Y:S01]  /*3090*/  LDCU UR26, c[0x0][0x3b0] ;  /* 0x00007600ff1a77ac */ /* 0x000ea20008000800 */
[----:B------:R1:W-:Y:S01]  /*30a0*/  STL.64 [R1+0x308], R110 ;  /* 0x0003086e01007387 */ /* 0x0003e20000100a00 */
[C---:B0-----:R-:W-:Y:S01]  /*30b0*/  IMAD.WIDE R120, R39.reuse, 0x2, R160 ;  /* 0x0000000227787825 */ /* 0x041fe200078e02a0 */
[----:B------:R-:W-:Y:S01]  /*30c0*/  PRMT R92, RZ, 0x7610, R92 ;  /* 0x00007610ff5c7816 */ /* 0x000fe2000000005c */
[----:B------:R-:W0:Y:S02]  /*30d0*/  LDCU UR27, c[0x0][0x3b0] ;  /* 0x00007600ff1b77ac */ /* 0x000e240008000800 */
[----:B-1----:R-:W-:Y:S01]  /*30e0*/  IMAD.WIDE R118, R39, 0x2, R158 ;  /* 0x0000000227767825 */ /* 0x002fe200078e029e */
[----:B------:R1:W2:Y:S01]  /*30f0*/  @!P5 LDG.E.U16 R28, desc[UR16][R120.64] ;  /* 0x00000010781cd981 */ /* 0x0002a2000c1e1500 */
[----:B------:R-:W-:Y:S01]  /*3100*/  PRMT R93, RZ, 0x7610, R93 ;  /* 0x00007610ff5d7816 */ /* 0x000fe2000000005d */
[----:B------:R-:W0:Y:S01]  /*3110*/  LDCU UR28, c[0x0][0x3b0] ;  /* 0x00007600ff1c77ac */ /* 0x000e220008000800 */
[C---:B------:R-:W-:Y:S01]  /*3120*/  IMAD.WIDE R114, R41.reuse, 0x2, R160 ;  /* 0x0000000229727825 */ /* 0x040fe200078e02a0 */
[----:B------:R0:W2:Y:S01]  /*3130*/  @!P5 LDG.E.U16 R27, desc[UR16][R118.64] ;  /* 0x00000010761bd981 */ /* 0x0000a2000c1e1500 */
[----:B------:R-:W-:Y:S01]  /*3140*/  PRMT R98, RZ, 0x7610, R98 ;  /* 0x00007610ff627816 */ /* 0x000fe20000000062 */
[----:B------:R-:W0:Y:S01]  /*3150*/  LDCU UR29, c[0x0][0x3b0] ;  /* 0x00007600ff1d77ac */ /* 0x000e220008000800 */
[----:B------:R-:W-:Y:S01]  /*3160*/  IMAD.WIDE R110, R41, 0x2, R158 ;  /* 0x00000002296e7825 */ /* 0x000fe200078e029e */
[----:B------:R0:W2:Y:S03]  /*3170*/  @!P6 LDG.E.U16 R50, desc[UR16][R114.64] ;  /* 0x000000107232e981 */ /* 0x0000a6000c1e1500 */
[----:B------:R-:W-:Y:S01]  /*3180*/  VIADD R0, R78, 0xffffffbf ;  /* 0xffffffbf4e007836 */ /* 0x000fe20000000000 */
[----:B------:R0:W2:Y:S01]  /*3190*/  @!P6 LDG.E.U16 R49, desc[UR16][R110.64] ;  /* 0x000000106e31e981 */ /* 0x0000a2000c1e1500 */
[----:B------:R-:W-:Y:S01]  /*31a0*/  ISETP.GE.U32.AND P6, PT, R2, 0x7fffff38, PT ;  /* 0x7fffff380200780c */ /* 0x000fe20003fc6070 */
[----:B------:R-:W-:-:S02]  /*31b0*/  IMAD R41, R162, 0x48, RZ ;  /* 0x00000048a2297824 */ /* 0x000fc400078e02ff */
[----:B------:R-:W-:Y:S01]  /*31c0*/  ISETP.GE.U32.AND P5, PT, R0, 0x7fffff40, PT ;  /* 0x7fffff400000780c */ /* 0x000fe20003fa6070 */
[----:B------:R1:W-:Y:S01]  /*31d0*/  STL.64 [R1+0x290], R120 ;  /* 0x0002907801007387 */ /* 0x0003e20000100a00 */
[----:B------:R-:W-:-:S03]  /*31e0*/  IMAD.SHL.U32 R39, R162, 0x40, RZ ;  /* 0x00000040a2277824 */ /* 0x000fc600078e00ff */
[----:B------:R0:W-:Y:S01]  /*31f0*/  STL.64 [R1+0x288], R118 ;  /* 0x0002887601007387 */ /* 0x0001e20000100a00 */
[----:B------:R-:W-:-:S03]  /*3200*/  VIADD R2, R78, 0xffffffa7 ;  /* 0xffffffa74e027836 */ /* 0x000fc60000000000 */
[----:B------:R0:W-:Y:S04]  /*3210*/  STL.64 [R1+0x210], R114 ;  /* 0x0002107201007387 */ /* 0x0001e80000100a00 */
[----:B------:R0:W-:Y:S01]  /*3220*/  STL.64 [R1+0x208], R110 ;  /* 0x0002086e01007387 */ /* 0x0001e20000100a00 */
[----:B-1----:R-:W-:-:S04]  /*3230*/  IMAD.WIDE R120, R39, 0x2, R160 ;  /* 0x0000000227787825 */ /* 0x002fc800078e02a0 */
[----:B0-----:R-:W-:-:S04]  /*3240*/  IMAD.WIDE R118, R39, 0x2, R158 ;  /* 0x0000000227767825 */ /* 0x001fc800078e029e */
[----:B------:R-:W-:-:S04]  /*3250*/  IMAD.WIDE R114, R41, 0x2, R160 ;  /* 0x0000000229727825 */ /* 0x000fc800078e02a0 */
[----:B------:R-:W-:Y:S01]  /*3260*/  IMAD.WIDE R110, R41, 0x2, R158 ;  /* 0x00000002296e7825 */ /* 0x000fe200078e029e */
[----:B------:R-:W2:Y:S03]  /*3270*/  @!P6 LDG.E.U16 R46, desc[UR16][R114.64] ;  /* 0x00000010722ee981 */ /* 0x000ea6000c1e1500 */
[----:B------:R-:W-:Y:S01]  /*3280*/  VIADD R0, R78, 0xffffffaf ;  /* 0xffffffaf4e007836 */ /* 0x000fe20000000000 */
[----:B------:R-:W2:Y:S01]  /*3290*/  @!P6 LDG.E.U16 R45, desc[UR16][R110.64] ;  /* 0x000000106e2de981 */ /* 0x000ea2000c1e1500 */
[----:B------:R-:W-:Y:S01]  /*32a0*/  IMAD R39, R162, 0x50, RZ ;  /* 0x00000050a2277824 */ /* 0x000fe200078e02ff */
[----:B------:R-:W-:Y:S02]  /*32b0*/  ISETP.GE.U32.AND P6, PT, R2, 0x7fffff28, PT ;  /* 0x7fffff280200780c */ /* 0x000fe40003fc6070 */
[----:B------:R0:W-:Y:S04]  /*32c0*/  STL.64 [R1+0x190], R120 ;  /* 0x0001907801007387 */ /* 0x0001e80000100a00 */
[----:B------:R0:W2:Y:S04]  /*32d0*/  @!P5 LDG.E.U16 R48, desc[UR16][R120.64] ;  /* 0x000000107830d981 */ /* 0x0000a8000c1e1500 */
[----:B------:R1:W-:Y:S04]  /*32e0*/  STL.64 [R1+0x188], R118 ;  /* 0x0001887601007387 */ /* 0x0003e80000100a00 */
[----:B------:R1:W2:Y:S01]  /*32f0*/  @!P5 LDG.E.U16 R47, desc[UR16][R118.64] ;  /* 0x00000010762fd981 */ /* 0x0002a2000c1e1500 */
[----:B------:R-:W-:Y:S01]  /*3300*/  ISETP.GE.U32.AND P5, PT, R0, 0x7fffff30, PT ;  /* 0x7fffff300000780c */ /* 0x000fe20003fa6070 */
[----:B0-----:R-:W-:-:S02]  /*3310*/  IMAD.WIDE R120, R39, 0x2, R160 ;  /* 0x0000000227787825 */ /* 0x001fc400078e02a0 */
[----:B------:R0:W-:Y:S01]  /*3320*/  STL.64 [R1+0x110], R114 ;  /* 0x0001107201007387 */ /* 0x0001e20000100a00 */
[----:B------:R-:W-:Y:S01]  /*3330*/  PRMT R41, RZ, 0x7610, R41 ;  /* 0x00007610ff297816 */ /* 0x000fe20000000029 */
[----:B------:R-:W-:Y:S02]  /*3340*/  IMAD.WIDE R156, R155, 0x2, R160 ;  /* 0x000000029b9c7825 */ /* 0x000fe400078e02a0 */
[----:B------:R0:W-:Y:S02]  /*3350*/  STL.64 [R1+0x108], R110 ;  /* 0x0001086e01007387 */ /* 0x0001e40000100a00 */
[----:B-1----:R-:W-:Y:S02]  /*3360*/  IMAD.WIDE R118, R39, 0x2, R158 ;  /* 0x0000000227767825 */ /* 0x002fe400078e029e */
[----:B------:R1:W-:Y:S02]  /*3370*/  STL.64 [R1+0x90], R120 ;  /* 0x0000907801007387 */ /* 0x0003e40000100a00 */
[----:B0-----:R-:W-:-:S02]  /*3380*/  IMAD.WIDE R114, R51, 0x2, R160 ;  /* 0x0000000233727825 */ /* 0x001fc400078e02a0 */
[----:B------:R0:W-:Y:S02]  /*3390*/  STL.64 [R1+0x88], R118 ;  /* 0x0000887601007387 */ /* 0x0001e40000100a00 */
[--C-:B------:R-:W-:Y:S02]  /*33a0*/  IMAD.WIDE R110, R51, 0x2, R158.reuse ;  /* 0x00000002336e7825 */ /* 0x100fe400078e029e */
[----:B------:R0:W-:Y:S02]  /*33b0*/  STL.64 [R1+0x10], R114 ;  /* 0x0000107201007387 */ /* 0x0001e40000100a00 */
[C---:B------:R-:W-:Y:S02]  /*33c0*/  VIADD R2, R78.reuse, 0xffffff97 ;  /* 0xffffff974e027836 */ /* 0x040fe40000000000 */
[----:B------:R0:W-:Y:S01]  /*33d0*/  STL.64 [R1+0x8], R110 ;  /* 0x0000086e01007387 */ /* 0x0001e20000100a00 */
[----:B------:R-:W-:Y:S02]  /*33e0*/  VIADD R0, R78, 0xffffff9f ;  /* 0xffffff9f4e007836 */ /* 0x000fe40000000000 */
[----:B------:R-:W-:Y:S01]  /*33f0*/  IMAD.WIDE R154, R155, 0x2, R158 ;  /* 0x000000029b9a7825 */ /* 0x000fe200078e029e */
[----:B------:R-:W-:Y:S04]  /*3400*/  STL [R1+0xd98], R156 ;  /* 0x000d989c01007387 */ /* 0x000fe80000100800 */
[----:B------:R-:W-:Y:S04]  /*3410*/  STL [R1+0xe1c], R156 ;  /* 0x000e1c9c01007387 */ /* 0x000fe80000100800 */
[----:B------:R-:W2:Y:S04]  /*3420*/  @!P6 LDG.E.U16 R42, desc[UR16][R114.64] ;  /* 0x00000010722ae981 */ /* 0x000ea8000c1e1500 */
[----:B------:R-:W2:Y:S01]  /*3430*/  @!P6 LDG.E.U16 R41, desc[UR16][R110.64] ;  /* 0x000000106e29e981 */ /* 0x000ea2000c1e1500 */
[----:B------:R-:W-:-:S03]  /*3440*/  ISETP.GE.U32.AND P6, PT, R2, 0x7fffff18, PT ;  /* 0x7fffff180200780c */ /* 0x000fc60003fc6070 */
[----:B------:R-:W-:Y:S04]  /*3450*/  STL [R1+0xf58], R156 ;  /* 0x000f589c01007387 */ /* 0x000fe80000100800 */
[----:B------:R-:W-:Y:S04]  /*3460*/  STL [R1+0xd94], R157 ;  /* 0x000d949d01007387 */ /* 0x000fe80000100800 */
[----:B------:R-:W-:Y:S01]  /*3470*/  STL [R1+0xe10], R157 ;  /* 0x000e109d01007387 */ /* 0x000fe20000100800 */
[----:B------:R-:W-:-:S03]  /*3480*/  IMAD.WIDE R152, R151, 0x2, R160 ;  /* 0x0000000297987825 */ /* 0x000fc600078e02a0 */
[----:B------:R1:W2:Y:S04]  /*3490*/  @!P5 LDG.E.U16 R44, desc[UR16][R120.64] ;  /* 0x00000010782cd981 */ /* 0x0002a8000c1e1500 */
[----:B------:R0:W2:Y:S01]  /*34a0*/  @!P5 LDG.E.U16 R43, desc[UR16][R118.64] ;  /* 0x00000010762bd981 */ /* 0x0000a2000c1e1500 */
[----:B------:R-:W-:-:S03]  /*34b0*/  ISETP.GE.U32.AND P5, PT, R0, 0x7fffff20, PT ;  /* 0x7fffff200000780c */ /* 0x000fc60003fa6070 */
[----:B------:R-:W-:Y:S04]  /*34c0*/  STL [R1+0xfd4], R157 ;  /* 0x000fd49d01007387 */ /* 0x000fe80000100800 */
[----:B------:R-:W-:Y:S01]  /*34d0*/  STL [R1+0xda0], R154 ;  /* 0x000da09a01007387 */ /* 0x000fe20000100800 */
[----:B------:R-:W-:-:S03]  /*34e0*/  PRMT R51, RZ, 0x7610, R51 ;  /* 0x00007610ff337816 */ /* 0x000fc60000000033 */
[----:B------:R-:W-:Y:S01]  /*34f0*/  STL [R1+0xe38], R154 ;  /* 0x000e389a01007387 */ /* 0x000fe20000100800 */
[----:B------:R-:W-:-:S03]  /*3500*/  IMAD.WIDE R150, R151, 0x2, R158 ;  /* 0x0000000297967825 */ /* 0x000fc600078e029e */
[----:B------:R-:W-:Y:S01]  /*3510*/  STL [R1+0xfd8], R154 ;  /* 0x000fd89a01007387 */ /* 0x000fe20000100800 */
[----:B------:R-:W-:-:S03]  /*3520*/  VIADD R2, R78, 0xffffff87 ;  /* 0xffffff874e027836 */ /* 0x000fc60000000000 */
[----:B------:R-:W-:Y:S01]  /*3530*/  STL [R1+0xd9c], R155 ;  /* 0x000d9c9b01007387 */ /* 0x000fe20000100800 */
[----:B------:R-:W-:-:S03]  /*3540*/  PRMT R39, RZ, 0x7610, R39 ;  /* 0x00007610ff277816 */ /* 0x000fc60000000027 */
[----:B------:R-:W-:Y:S04]  /*3550*/  STL [R1+0xe28], R155 ;  /* 0x000e289b01007387 */ /* 0x000fe80000100800 */
[----:B------:R-:W-:Y:S01]  /*3560*/  STL [R1+0xf64], R155 ;  /* 0x000f649b01007387 */ /* 0x000fe20000100800 */
[----:B------:R-:W-:-:S03]  /*3570*/  VIADD R0, R78, 0xffffff8f ;  /* 0xffffff8f4e007836 */ /* 0x000fc60000000000 */
[----:B------:R-:W-:Y:S04]  /*3580*/  STL [R1+0xfdc], R155 ;  /* 0x000fdc9b01007387 */ /* 0x000fe80000100800 */
[----:B------:R-:W-:Y:S04]  /*3590*/  STL [R1+0xda8], R152 ;  /* 0x000da89801007387 */ /* 0x000fe80000100800 */
[----:B------:R-:W-:Y:S04]  /*35a0*/  STL [R1+0xe50], R152 ;  /* 0x000e509801007387 */ /* 0x000fe80000100800 */
[----:B------:R-:W-:Y:S04]  /*35b0*/  STL [R1+0xfe0], R152 ;  /* 0x000fe09801007387 */ /* 0x000fe80000100800 */
[----:B------:R-:W2:Y:S04]  /*35c0*/  @!P6 LDG.E.U16 R52, desc[UR16][R152.64] ;  /* 0x000000109834e981 */ /* 0x000ea8000c1e1500 */
[----:B------:R-:W-:Y:S04]  /*35d0*/  STL [R1+0xda4], R153 ;  /* 0x000da49901007387 */ /* 0x000fe80000100800 */
[----:B------:R-:W2:Y:S01]  /*35e0*/  @!P6 LDG.E.U16 R51, desc[UR16][R150.64] ;  /* 0x000000109633e981 */ /* 0x000ea2000c1e1500 */
[----:B------:R-:W-:-:S03]  /*35f0*/  ISETP.GE.U32.AND P6, PT, R2, 0x7fffff08, PT ;  /* 0x7fffff080200780c */ /* 0x000fc60003fc6070 */
[----:B------:R-:W-:Y:S01]  /*3600*/  STL [R1+0xe44], R153 ;  /* 0x000e449901007387 */ /* 0x000fe20000100800 */
[----:B------:R-:W-:-:S03]  /*3610*/  IMAD.WIDE R148, R147, 0x2, R160 ;  /* 0x0000000293947825 */ /* 0x000fc600078e02a0 */
[----:B------:R-:W-:Y:S04]  /*3620*/  STL [R1+0xfe4], R153 ;  /* 0x000fe49901007387 */ /* 0x000fe80000100800 */
[----:B------:R-:W2:Y:S04]  /*3630*/  @!P5 LDG.E.U16 R40, desc[UR16][R156.64] ;  /* 0x000000109c28d981 */ /* 0x000ea8000c1e1500 */
[----:B------:R-:W2:Y:S01]  /*3640*/  @!P5 LDG.E.U16 R39, desc[UR16][R154.64] ;  /* 0x000000109a27d981 */ /* 0x000ea2000c1e1500 */
[----:B------:R-:W-:-:S03]  /*3650*/  ISETP.GE.U32.AND P5, PT, R0, 0x7fffff10, PT ;  /* 0x7fffff100000780c */ /* 0x000fc60003fa6070 */
[----:B------:R-:W-:Y:S04]  /*3660*/  STL [R1+0xdb0], R150 ;  /* 0x000db09601007387 */ /* 0x000fe80000100800 */
[----:B------:R-:W-:Y:S01]  /*3670*/  STL [R1+0xe68], R150 ;  /* 0x000e689601007387 */ /* 0x000fe20000100800 */
[----:B------:R-:W-:-:S03]  /*3680*/  IMAD.WIDE R144, R142, 0x2, R160 ;  /* 0x000000028e907825 */ /* 0x000fc600078e02a0 */
[----:B------:R-:W-:Y:S01]  /*3690*/  STL [R1+0xfe8], R150 ;  /* 0x000fe89601007387 */ /* 0x000fe20000100800 */
[----:B------:R-:W-:-:S03]  /*36a0*/  IMAD.WIDE R142, R142, 0x2, R158 ;  /* 0x000000028e8e7825 */ /* 0x000fc600078e029e */
[----:B------:R-:W-:Y:S01]  /*36b0*/  STL [R1+0xdac], R151 ;  /* 0x000dac9701007387 */ /* 0x000fe20000100800 */
[----:B------:R-:W-:-:S03]  /*36c0*/  IMAD.WIDE R146, R147, 0x2, R158 ;  /* 0x0000000293927825 */ /* 0x000fc600078e029e */
[----:B------:R-:W-:Y:S01]  /*36d0*/  STL [R1+0xe5c], R151 ;  /* 0x000e5c9701007387 */ /* 0x000fe20000100800 */
[----:B------:R-:W-:-:S03]  /*36e0*/  VIADD R0, R78, 0xffffffee ;  /* 0xffffffee4e007836 */ /* 0x000fc60000000000 */
[----:B------:R-:W-:Y:S04]  /*36f0*/  STL [R1+0xfec], R151 ;  /* 0x000fec9701007387 */ /* 0x000fe80000100800 */
[----:B------:R-:W-:Y:S01]  /*3700*/  STL [R1+0xdb8], R148 ;  /* 0x000db89401007387 */ /* 0x000fe20000100800 */
[----:B------:R-:W-:-:S03]  /*3710*/  VIADD R2, R78, 0xfffffff6 ;  /* 0xfffffff64e027836 */ /* 0x000fc60000000000 */
[----:B------:R-:W-:Y:S04]  /*3720*/  STL [R1+0xe80], R148 ;  /* 0x000e809401007387 */ /* 0x000fe80000100800 */
[----:B------:R-:W-:Y:S04]  /*3730*/  STL [R1+0xff0], R148 ;  /* 0x000ff09401007387 */ /* 0x000fe80000100800 */
[----:B------:R-:W-:Y:S04]  /*3740*/  STL [R1+0xdb4], R149 ;  /* 0x000db49501007387 */ /* 0x000fe80000100800 */
[----:B------:R-:W-:Y:S04]  /*3750*/  STL [R1+0xe74], R149 ;  /* 0x000e749501007387 */ /* 0x000fe80000100800 */
[----:B------:R-:W-:Y:S04]  /*3760*/  STL [R1+0xff4], R149 ;  /* 0x000ff49501007387 */ /* 0x000fe80000100800 */
[----:B------:R-:W2:Y:S04]  /*3770*/  @!P6 LDG.E.U16 R54, desc[UR16][R144.64] ;  /* 0x000000109036e981 */ /* 0x000ea8000c1e1500 */
[----:B------:R-:W2:Y:S01]  /*3780*/  @!P6 LDG.E.U16 R53, desc[UR16][R142.64] ;  /* 0x000000108e35e981 */ /* 0x000ea2000c1e1500 */
[----:B------:R-:W-:-:S03]  /*3790*/  ISETP.GE.U32.AND P6, PT, R0, 0x7fffff6f, PT ;  /* 0x7fffff6f0000780c */ /* 0x000fc60003fc6070 */
[----:B------:R-:W-:Y:S01]  /*37a0*/  STL [R1+0xdc0], R146 ;  /* 0x000dc09201007387 */ /* 0x000fe20000100800 */
[----:B------:R-:W-:-:S03]  /*37b0*/  IMAD R0, R162, 0x11, RZ ;  /* 0x00000011a2007824 */ /* 0x000fc600078e02ff */
[----:B------:R-:W-:Y:S04]  /*37c0*/  STL [R1+0xe98], R146 ;  /* 0x000e989201007387 */ /* 0x000fe80000100800 */
[----:B------:R-:W2:Y:S04]  /*37d0*/  @!P5 LDG.E.U16 R56, desc[UR16][R148.64] ;  /* 0x000000109438d981 */ /* 0x000ea8000c1e1500 */
[----:B------:R-:W2:Y:S01]  /*37e0*/  @!P5 LDG.E.U16 R55, desc[UR16][R146.64] ;  /* 0x000000109237d981 */ /* 0x000ea2000c1e1500 */
[----:B------:R-:W-:Y:S01]  /*37f0*/  ISETP.GE.U32.AND P5, PT, R2, 0x7fffff77, PT ;  /* 0x7fffff770200780c */ /* 0x000fe20003fa6070 */
[----:B------:R-:W-:-:S02]  /*3800*/  IMAD R2, R162, 0x9, RZ ;  /* 0x00000009a2027824 */ /* 0x000fc400078e02ff */
[----:B------:R-:W-:Y:S04]  /*3810*/  STL [R1+0xff8], R146 ;  /* 0x000ff89201007387 */ /* 0x000fe80000100800 */
[----:B------:R-:W-:Y:S04]  /*3820*/  STL [R1+0xdbc], R147 ;  /* 0x000dbc9301007387 */ /* 0x000fe80000100800 */
[----:B------:R-:W-:Y:S01]  /*3830*/  STL [R1+0xe8c], R147 ;  /* 0x000e8c9301007387 */ /* 0x000fe20000100800 */
[----:B-1----:R-:W-:-:S03]  /*3840*/  IMAD.WIDE R120, R2, 0x2, R160 ;  /* 0x0000000202787825 */ /* 0x002fc600078e02a0 */
[----:B------:R-:W-:Y:S01]  /*3850*/  STL [R1+0xffc], R147 ;  /* 0x000ffc9301007387 */ /* 0x000fe20000100800 */
[----:B0-----:R-:W-:-:S03]  /*3860*/  IMAD.WIDE R118, R2, 0x2, R158 ;  /* 0x0000000202767825 */ /* 0x001fc600078e029e */
[----:B------:R-:W-:Y:S01]  /*3870*/  STL [R1+0xdc8], R144 ;  /* 0x000dc89001007387 */ /* 0x000fe20000100800 */
[----:B------:R-:W-:-:S03]  /*3880*/  IMAD.WIDE R114, R0, 0x2, R160 ;  /* 0x0000000200727825 */ /* 0x000fc600078e02a0 */
[----:B------:R-:W-:Y:S01]  /*3890*/  STL [R1+0xeb0], R144 ;  /* 0x000eb09001007387 */ /* 0x000fe20000100800 */
[----:B------:R-:W-:-:S03]  /*38a0*/  IMAD.WIDE R110, R0, 0x2, R158 ;  /* 0x00000002006e7825 */ /* 0x000fc600078e029e */
[----:B------:R-:W-:Y:S01]  /*38b0*/  STL [R1+0x1000], R144 ;  /* 0x0010009001007387 */ /* 0x000fe20000100800 */
[----:B------:R-:W-:-:S03]  /*38c0*/  VIADD R2, R78, 0xffffffde ;  /* 0xffffffde4e027836 */ /* 0x000fc60000000000 */
[----:B------:R-:W-:Y:S04]  /*38d0*/  STL [R1+0xdc4], R145 ;  /* 0x000dc49101007387 */ /* 0x000fe80000100800 */
[----:B------:R-:W-:Y:S04]  /*38e0*/  STL [R1+0xea4], R145 ;  /* 0x000ea49101007387 */ /* 0x000fe80000100800 */
[----:B------:R-:W-:Y:S04]  /*38f0*/  STL [R1+0x1004], R145 ;  /* 0x0010049101007387 */ /* 0x000fe80000100800 */
[----:B------:R-:W-:Y:S04]  /*3900*/  STL [R1+0xdd0], R142 ;  /* 0x000dd08e01007387 */ /* 0x000fe80000100800 */
[----:B------:R-:W-:Y:S04]  /*3910*/  STL [R1+0xec8], R142 ;  /* 0x000ec88e01007387 */ /* 0x000fe80000100800 */
[----:B------:R0:W2:Y:S04]  /*3920*/  @!P6 LDG.E.U16 R61, desc[UR16][R114.64] ;  /* 0x00000010723de981 */ /* 0x0000a8000c1e1500 */
[----:B------:R-:W2:Y:S01]  /*3930*/  @!P6 LDG.E.U16 R60, desc[UR16][R110.64] ;  /* 0x000000106e3ce981 */ /* 0x000ea2000c1e1500 */
[----:B------:R-:W-:-:S03]  /*3940*/  ISETP.GE.U32.AND P6, PT, R2, 0x7fffff5f, PT ;  /* 0x7fffff5f0200780c */ /* 0x000fc60003fc6070 */
[----:B------:R-:W-:Y:S01]  /*3950*/  STL [R1+0x1008], R142 ;  /* 0x0010088e01007387 */ /* 0x000fe20000100800 */
[----:B------:R-:W-:-:S03]  /*3960*/  IMAD R2, R162, 0x19, RZ ;  /* 0x00000019a2027824 */ /* 0x000fc600078e02ff */
[----:B------:R-:W-:Y:S01]  /*3970*/  STL [R1+0xdcc], R143 ;  /* 0x000dcc8f01007387 */ /* 0x000fe20000100800 */
[----:B------:R-:W-:-:S03]  /*3980*/  IMAD R0, R162, 0x21, RZ ;  /* 0x00000021a2007824 */ /* 0x000fc600078e02ff */
[----:B------:R-:W-:Y:S04]  /*3990*/  STL [R1+0xebc], R143 ;  /* 0x000ebc8f01007387 */ /* 0x000fe80000100800 */
[----:B------:R-:W-:Y:S04]  /*39a0*/  STL [R1+0x100c], R143 ;  /* 0x00100c8f01007387 */ /* 0x000fe80000100800 */
[----:B------:R-:W-:Y:S04]  /*39b0*/  STL.64 [R1+0x500], R120 ;  /* 0x0005007801007387 */ /* 0x000fe80000100a00 */
[----:B------:R-:W-:Y:S04]  /*39c0*/  STL.64 [R1+0x4f8], R118 ;  /* 0x0004f87601007387 */ /* 0x000fe80000100a00 */
[----:B------:R0:W-:Y:S04]  /*39d0*/  STL.64 [R1+0x480], R114 ;  /* 0x0004807201007387 */ /* 0x0001e80000100a00 */
[----:B------:R1:W2:Y:S04]  /*39e0*/  @!P5 LDG.E.U16 R63, desc[UR16][R120.64] ;  /* 0x00000010783fd981 */ /* 0x0002a8000c1e1500 */
[----:B------:R3:W2:Y:S04]  /*39f0*/  @!P5 LDG.E.U16 R62, desc[UR16][R118.64] ;  /* 0x00000010763ed981 */ /* 0x0006a8000c1e1500 */
[----:B------:R4:W-:Y:S01]  /*3a00*/  STL.64 [R1+0x478], R110 ;  /* 0x0004786e01007387 */ /* 0x0009e20000100a00 */
[----:B0-----:R-:W-:-:S04]  /*3a10*/  IMAD.WIDE R114, R0, 0x2, R160 ;  /* 0x0000000200727825 */ /* 0x001fc800078e02a0 */
[C---:B-1----:R-:W-:Y:S01]  /*3a20*/  IMAD.WIDE R120, R2.reuse, 0x2, R160 ;  /* 0x0000000202787825 */ /* 0x042fe200078e02a0 */
[----:B------:R0:W2:Y:S03]  /*3a30*/  @!P6 LDG.E.U16 R57, desc[UR16][R114.64] ;  /* 0x000000107239e981 */ /* 0x0000a6000c1e1500 */
[----:B---3--:R-:W-:-:S04]  /*3a40*/  IMAD.WIDE R118, R2, 0x2, R158 ;  /* 0x0000000202767825 */ /* 0x008fc800078e029e */
[----:B----4-:R-:W-:-:S04]  /*3a50*/  IMAD.WIDE R110, R0, 0x2, R158 ;  /* 0x00000002006e7825 */ /* 0x010fc800078e029e */
[----:B------:R-:W-:Y:S01]  /*3a60*/  VIADD R2, R78, 0xffffffce ;  /* 0xffffffce4e027836 */ /* 0x000fe20000000000 */
[----:B------:R1:W3:Y:S04]  /*3a70*/  @!P6 LDG.E.U16 R67, desc[UR16][R110.64] ;  /* 0x000000106e43e981 */ /* 0x0002e8000c1e1500 */
[----:B------:R-:W-:Y:S01]  /*3a80*/  ISETP.GE.U32.AND P6, PT, R2, 0x7fffff4f, PT ;  /* 0x7fffff4f0200780c */ /* 0x000fe20003fc6070 */
[----:B------:R-:W-:Y:S01]  /*3a90*/  STL.64 [R1+0x400], R120 ;  /* 0x0004007801007387 */ /* 0x000fe20000100a00 */
[----:B------:R-:W-:-:S03]  /*3aa0*/  IMAD R2, R162, 0x31, RZ ;  /* 0x00000031a2027824 */ /* 0x000fc600078e02ff */
[----:B------:R-:W-:Y:S04]  /*3ab0*/  STL.64 [R1+0x3f8], R118 ;  /* 0x0003f87601007387 */ /* 0x000fe80000100a00 */
[----:B------:R0:W-:Y:S04]  /*3ac0*/  STL.64 [R1+0x380], R114 ;  /* 0x0003807201007387 */ /* 0x0001e80000100a00 */
[----:B------:R1:W-:Y:S01]  /*3ad0*/  STL.64 [R1+0x378], R110 ;  /* 0x0003786e01007387 */ /* 0x0003e20000100a00 */
[----:B0-----:R-:W-:-:S04]  /*3ae0*/  IMAD.WIDE R114, R2, 0x2, R160 ;  /* 0x0000000202727825 */ /* 0x001fc800078e02a0 */
[----:B-1----:R-:W-:Y:S01]  /*3af0*/  IMAD.WIDE R110, R2, 0x2, R158 ;  /* 0x00000002026e7825 */ /* 0x002fe200078e029e */
[----:B------:R-:W4:Y:S04]  /*3b00*/  @!P6 LDG.E.U16 R109, desc[UR16][R114.64] ;  /* 0x00000010726de981 */ /* 0x000f28000c1e1500 */
[----:B------:R-:W2:Y:S01]  /*3b10*/  @!P6 LDG.E.U16 R108, desc[UR16][R110.64] ;  /* 0x000000106e6ce981 */ /* 0x000ea2000c1e1500 */
[----:B------:R-:W-:Y:S01]  /*3b20*/  ISETP.GE.U32.AND P5, PT, R24, 0x7fffff67, PT ;  /* 0x7fffff671800780c */ /* 0x000fe20003fa6070 */
[----:B------:R-:W-:Y:S02]  /*3b30*/  VIADD R24, R78, 0xffffffd6 ;  /* 0xffffffd64e187836 */ /* 0x000fe40000000000 */
[----:B------:R-:W-:-:S10]  /*3b40*/  IMAD R0, R162, 0x29, RZ ;  /* 0x00000029a2007824 */ /* 0x000fd400078e02ff */
[----:B------:R0:W3:Y:S04]  /*3b50*/  @!P5 LDG.E.U16 R59, desc[UR16][R120.64] ;  /* 0x00000010783bd981 */ /* 0x0000e8000c1e1500 */
[----:B------:R1:W3:Y:S01]  /*3b60*/  @!P5 LDG.E.U16 R58, desc[UR16][R118.64] ;  /* 0x00000010763ad981 */ /* 0x0002e2000c1e1500 */
[----:B------:R-:W-:Y:S01]  /*3b70*/  ISETP.GE.U32.AND P5, PT, R24, 0x7fffff57, PT ;  /* 0x7fffff571800780c */ /* 0x000fe20003fa6070 */
[----:B0-----:R-:W-:-:S04]  /*3b80*/  IMAD.WIDE R120, R0, 0x2, R160 ;  /* 0x0000000200787825 */ /* 0x001fc800078e02a0 */
[----:B-1----:R-:W-:-:S04]  /*3b90*/  IMAD.WIDE R118, R0, 0x2, R158 ;  /* 0x0000000200767825 */ /* 0x002fc800078e029e */
[----:B------:R-:W-:Y:S01]  /*3ba0*/  VIADD R0, R78, 0xffffffbe ;  /* 0xffffffbe4e007836 */ /* 0x000fe20000000000 */
[----:B------:R-:W-:Y:S04]  /*3bb0*/  STL.64 [R1+0x300], R120 ;  /* 0x0003007801007387 */ /* 0x000fe80000100a00 */
[----:B------:R-:W-:Y:S01]  /*3bc0*/  ISETP.GE.U32.AND P6, PT, R0, 0x7fffff3f, PT ;  /* 0x7fffff3f0000780c */ /* 0x000fe20003fc6070 */
[C---:B------:R-:W-:Y:S01]  /*3bd0*/  IMAD R0, R162.reuse, 0x39, RZ ;  /* 0x00000039a2007824 */ /* 0x040fe200078e02ff */
[----:B------:R0:W-:Y:S04]  /*3be0*/  STL.64 [R1+0x2f8], R118 ;  /* 0x0002f87601007387 */ /* 0x0001e80000100a00 */
[----:B------:R0:W3:Y:S01]  /*3bf0*/  @!P5 LDG.E.U16 R65, desc[UR16][R118.64] ;  /* 0x000000107641d981 */ /* 0x0000e2000c1e1500 */
[----:B------:R-:W-:-:S03]  /*3c00*/  IMAD R2, R162, 0x41, RZ ;  /* 0x00000041a2027824 */ /* 0x000fc600078e02ff */
[----:B------:R-:W-:Y:S01]  /*3c10*/  STL.64 [R1+0x280], R114 ;  /* 0x0002807201007387 */ /* 0x000fe20000100a00 */
[----:B------:R-:W-:-:S03]  /*3c20*/  IADD3 R24, PT, PT, R78, -0x3a, RZ ;  /* 0xffffffc64e187810 */ /* 0x000fc60007ffe0ff */
[----:B------:R-:W3:Y:S01]  /*3c30*/  @!P5 LDG.E.U16 R66, desc[UR16][R120.64] ;  /* 0x000000107842d981 */ /* 0x000ee2000c1e1500 */
[----:B0-----:R-:W-:-:S03]  /*3c40*/  IMAD.WIDE R118, R0, 0x2, R160 ;  /* 0x0000000200767825 */ /* 0x001fc600078e02a0 */
[----:B------:R0:W-:Y:S04]  /*3c50*/  STL.64 [R1+0x278], R110 ;  /* 0x0002786e01007387 */ /* 0x0001e80000100a00 */
[----:B------:R-:W-:Y:S01]  /*3c60*/  STL.64 [R1+0x200], R118 ;  /* 0x0002007601007387 */ /* 0x000fe20000100a00 */
[----:B------:R-:W-:Y:S01]  /*3c70*/  ISETP.GE.U32.AND P5, PT, R24, 0x7fffff47, PT ;  /* 0x7fffff471800780c */ /* 0x000fe20003fa6070 */
[----:B0-----:R-:W-:-:S05]  /*3c80*/  IMAD.WIDE R110, R2, 0x2, R160 ;  /* 0x00000002026e7825 */ /* 0x001fca00078e02a0 */
[----:B------:R-:W3:Y:S01]  /*3c90*/  @!P6 LDG.E.U16 R101, desc[UR16][R110.64] ;  /* 0x000000106e65e981 */ /* 0x000ee2000c1e1500 */
[----:B------:R-:W-:-:S06]  /*3ca0*/  IMAD.WIDE R114, R0, 0x2, R158 ;  /* 0x0000000200727825 */ /* 0x000fcc00078e029e */
[----:B------:R-:W3:Y:S01]  /*3cb0*/  @!P5 LDG.E.U16 R116, desc[UR16][R118.64] ;  /* 0x000000107674d981 */ /* 0x000ee2000c1e1500 */
[C---:B------:R-:W-:Y:S02]  /*3cc0*/  VIADD R24, R78.reuse, 0xffffffb6 ;  /* 0xffffffb64e187836 */ /* 0x040fe40000000000 */
[----:B------:R-:W-:Y:S01]  /*3cd0*/  VIADD R0, R78, 0xffffffae ;  /* 0xffffffae4e007836 */ /* 0x000fe20000000000 */
[----:B------:R0:W3:Y:S02]  /*3ce0*/  @!P5 LDG.E.U16 R113, desc[UR16][R114.64] ;  /* 0x000000107271d981 */ /* 0x0000e4000c1e1500 */
[----:B------:R-:W-:Y:S02]  /*3cf0*/  ISETP.GE.U32.AND P5, PT, R24, 0x7fffff37, PT ;  /* 0x7fffff371800780c */ /* 0x000fe40003fa6070 */
[----:B--2---:R-:W-:Y:S04]  /*3d00*/  STL [R1+0xb4], R108 ;  /* 0x0000b46c01007387 */ /* 0x004fe80000100800 */
[----:B----4-:R1:W-:Y:S02]  /*3d10*/  STL [R1+0x120], R109 ;  /* 0x0001206d01007387 */ /* 0x0103e40000100800 */
[----:B-1----:R-:W-:-:S05]  /*3d20*/  IMAD.WIDE R108, R2, 0x2, R158 ;  /* 0x00000002026c7825 */ /* 0x002fca00078e029e */
[----:B------:R1:W2:Y:S01]  /*3d30*/  @!P6 LDG.E.U16 R100, desc[UR16][R108.64] ;  /* 0x000000106c64e981 */ /* 0x0002a2000c1e1500 */
[----:B------:R-:W-:Y:S01]  /*3d40*/  ISETP.GE.U32.AND P6, PT, R0, 0x7fffff2f, PT ;  /* 0x7fffff2f0000780c */ /* 0x000fe20003fc6070 */
[C---:B------:R-:W-:Y:S02]  /*3d50*/  IMAD R0, R162.reuse, 0x49, RZ ;  /* 0x00000049a2007824 */ /* 0x040fe400078e02ff */
[----:B------:R0:W-:Y:S01]  /*3d60*/  STL.64 [R1+0x1f8], R114 ;  /* 0x0001f87201007387 */ /* 0x0001e20000100a00 */
[----:B------:R-:W-:-:S03]  /*3d70*/  IMAD R2, R162, 0x51, RZ ;  /* 0x00000051a2027824 */ /* 0x000fc600078e02ff */
[----:B------:R4:W-:Y:S01]  /*3d80*/  STL.64 [R1+0x180], R110 ;  /* 0x0001806e01007387 */ /* 0x0009e20000100a00 */
[----:B0-----:R-:W-:-:S04]  /*3d90*/  IMAD.WIDE R114, R0, 0x2, R160 ;  /* 0x0000000200727825 */ /* 0x001fc800078e02a0 */
[----:B----4-:R-:W-:Y:S01]  /*3da0*/  IMAD.WIDE R110, R0, 0x2, R158 ;  /* 0x00000002006e7825 */ /* 0x010fe200078e029e */
[----:B------:R-:W4:Y:S04]  /*3db0*/  @!P5 LDG.E.U16 R112, desc[UR16][R114.64] ;  /* 0x000000107270d981 */ /* 0x000f28000c1e1500 */
[----:B------:R1:W-:Y:S04]  /*3dc0*/  STL.64 [R1+0x178], R108 ;  /* 0x0001786c01007387 */ /* 0x0003e80000100a00 */
[----:B------:R-:W4:Y:S01]  /*3dd0*/  @!P5 LDG.E.U16 R105, desc[UR16][R110.64] ;  /* 0x000000106e69d981 */ /* 0x000f22000c1e1500 */
[----:B-1----:R-:W-:-:S05]  /*3de0*/  IMAD.WIDE R108, R2, 0x2, R160 ;  /* 0x00000002026c7825 */ /* 0x002fca00078e02a0 */
[----:B------:R-:W4:Y:S01]  /*3df0*/  @!P6 LDG.E.U16 R104, desc[UR16][R108.64] ;  /* 0x000000106c68e981 */ /* 0x000f22000c1e1500 */
[----:B------:R-:W-:-:S03]  /*3e00*/  VIADD R24, R78, 0xffffffa6 ;  /* 0xffffffa64e187836 */ /* 0x000fc60000000000 */
[----:B------:R-:W-:Y:S01]  /*3e10*/  STL.64 [R1+0x100], R114 ;  /* 0x0001007201007387 */ /* 0x000fe20000100a00 */
[----:B------:R-:W-:Y:S01]  /*3e20*/  VIADD R0, R78, 0xffffff9e ;  /* 0xffffff9e4e007836 */ /* 0x000fe20000000000 */
[----:B------:R-:W-:Y:S01]  /*3e30*/  ISETP.GE.U32.AND P5, PT, R24, 0x7fffff27, PT ;  /* 0x7fffff271800780c */ /* 0x000fe20003fa6070 */
[----:B------:R-:W-:-:S04]  /*3e40*/  IMAD.WIDE R138, R136, 0x2, R160 ;  /* 0x00000002888a7825 */ /* 0x000fc800078e02a0 */
[----:B------:R-:W-:Y:S01]  /*3e50*/  IMAD.WIDE R136, R136, 0x2, R158 ;  /* 0x0000000288887825 */ /* 0x000fe200078e029e */
[----:B------:R-:W-:-:S03]  /*3e60*/  PRMT R156, RZ, 0x7610, R156 ;  /* 0x00007610ff9c7816 */ /* 0x000fc6000000009c */
[----:B------:R-:W-:Y:S01]  /*3e70*/  IMAD.WIDE R134, R132, 0x2, R160 ;  /* 0x0000000284867825 */ /* 0x000fe200078e02a0 */
[----:B------:R-:W-:-:S03]  /*3e80*/  PRMT R6, RZ, 0x7610, R6 ;  /* 0x00007610ff067816 */ /* 0x000fc60000000006 */
[----:B------:R-:W-:-:S04]  /*3e90*/  IMAD.WIDE R132, R132, 0x2, R158 ;  /* 0x0000000284847825 */ /* 0x000fc800078e029e */
[----:B------:R-:W-:-:S04]  /*3ea0*/  IMAD.WIDE R130, R128, 0x2, R160 ;  /* 0x0000000280827825 */ /* 0x000fc800078e02a0 */
[----:B------:R-:W-:-:S04]  /*3eb0*/  IMAD.WIDE R128, R128, 0x2, R158 ;  /* 0x0000000280807825 */ /* 0x000fc800078e029e */
[----:B------:R-:W-:-:S04]  /*3ec0*/  IMAD.WIDE R126, R124, 0x2, R160 ;  /* 0x000000027c7e7825 */ /* 0x000fc800078e02a0 */
[--C-:B------:R-:W-:Y:S01]  /*3ed0*/  IMAD.WIDE R124, R124, 0x2, R158.reuse ;  /* 0x000000027c7c7825 */ /* 0x100fe200078e029e */
[----:B--2---:R-:W-:Y:S04]  /*3ee0*/  STL [R1+0x34], R100 ;  /* 0x0000346401007387 */ /* 0x004fe80000100800 */
[----:B---3--:R0:W-:Y:S02]  /*3ef0*/  STL [R1+0xa8], R101 ;  /* 0x0000a86501007387 */ /* 0x0081e40000100800 */
[----:B0-----:R-:W-:Y:S02]  /*3f00*/  IMAD.WIDE R100, R2, 0x2, R158 ;  /* 0x0000000202647825 */ /* 0x001fe400078e029e */
[----:B------:R-:W-:Y:S04]  /*3f10*/  STL.64 [R1+0xf8], R110 ;  /* 0x0000f86e01007387 */ /* 0x000fe80000100a00 */
[----:B------:R0:W2:Y:S01]  /*3f20*/  @!P6 LDG.E.U16 R73, desc[UR16][R100.64] ;  /* 0x000000106449e981 */ /* 0x0000a2000c1e1500 */
[----:B------:R-:W-:-:S03]  /*3f30*/  ISETP.GE.U32.AND P6, PT, R0, 0x7fffff1f, PT ;  /* 0x7fffff1f0000780c */ /* 0x000fc60003fc6070 */
[----:B------:R-:W-:Y:S01]  /*3f40*/  STL.64 [R1+0x80], R108 ;  /* 0x0000806c01007387 */ /* 0x000fe20000100a00 */
[----:B------:R-:W-:-:S03]  /*3f50*/  VIADD R2, R78, 0xffffff96 ;  /* 0xffffff964e027836 */ /* 0x000fc60000000000 */
[----:B------:R0:W-:Y:S01]  /*3f60*/  STL.64 [R1+0x78], R100 ;  /* 0x0000786401007387 */ /* 0x0001e20000100a00 */
[----:B------:R-:W-:-:S03]  /*3f70*/  VIADD R0, R78, 0xffffff8e ;  /* 0xffffff8e4e007836 */ /* 0x000fc60000000000 */
[----:B------:R-:W-:Y:S04]  /*3f80*/  STL [R1+0xb0], R116 ;  /* 0x0000b07401007387 */ /* 0x000fe80000100800 */
[----:B------:R-:W3:Y:S01]  /*3f90*/  @!P6 LDG.E.U16 R70, desc[UR16][R138.64] ;  /* 0x000000108a46e981 */ /* 0x000ee2000c1e1500 */
[----:B0-----:R-:W-:-:S03]  /*3fa0*/  IMAD.WIDE R100, R140, 0x2, R160 ;  /* 0x000000028c647825 */ /* 0x001fc600078e02a0 */
[----:B------:R-:W2:Y:S01]  /*3fb0*/  @!P6 LDG.E.U16 R68, desc[UR16][R136.64] ;  /* 0x000000108844e981 */ /* 0x000ea2000c1e1500 */
[----:B------:R-:W-:-:S03]  /*3fc0*/  IMAD.WIDE R140, R140, 0x2, R158 ;  /* 0x000000028c8c7825 */ /* 0x000fc600078e029e */
[----:B------:R0:W2:Y:S04]  /*3fd0*/  @!P5 LDG.E.U16 R72, desc[UR16][R100.64] ;  /* 0x000000106448d981 */ /* 0x0000a8000c1e1500 */
[----:B------:R-:W2:Y:S01]  /*3fe0*/  @!P5 LDG.E.U16 R71, desc[UR16][R140.64] ;  /* 0x000000108c47d981 */ /* 0x000ea2000c1e1500 */
[----:B------:R-:W-:-:S03]  /*3ff0*/  ISETP.GE.U32.AND P5, PT, R2, 0x7fffff17, PT ;  /* 0x7fffff170200780c */ /* 0x000fc60003fa6070 */
[----:B------:R-:W-:Y:S01]  /*4000*/  STL [R1+0xac], R113 ;  /* 0x0000ac7101007387 */ /* 0x000fe20000100800 */
[----:B------:R-:W-:-:S03]  /*4010*/  ISETP.GE.U32.AND P6, PT, R0, 0x7fffff0f, PT ;  /* 0x7fffff0f0000780c */ /* 0x000fc60003fc6070 */
[----:B------:R-:W-:Y:S04]  /*4020*/  STL.64 [R1], R100 ;  /* 0x0000006401007387 */ /* 0x000fe80000100a00 */
[----:B------:R-:W-:Y:S04]  /*4030*/  STL [R1+0xdd8], R140 ;  /* 0x000dd88c01007387 */ /* 0x000fe80000100800 */
[----:B------:R-:W-:Y:S04]  /*4040*/  STL [R1+0xee0], R140 ;  /* 0x000ee08c01007387 */ /* 0x000fe80000100800 */
[----:B------:R-:W-:Y:S04]  /*4050*/  STL [R1+0x1010], R140 ;  /* 0x0010108c01007387 */ /* 0x000fe80000100800 */
[----:B------:R-:W-:Y:S01]  /*4060*/  STL [R1+0xdd4], R141 ;  /* 0x000dd48d01007387 */ /* 0x000fe20000100800 */
[----:B------:R-:W-:-:S03]  /*4070*/  VIADD R2, R78, 0xffffff86 ;  /* 0xffffff864e027836 */ /* 0x000fc60000000000 */
[----:B------:R-:W-:Y:S04]  /*4080*/  STL [R1+0xed4], R141 ;  /* 0x000ed48d01007387 */ /* 0x000fe80000100800 */
[----:B------:R-:W-:Y:S04]  /*4090*/  STL [R1+0x1014], R141 ;  /* 0x0010148d01007387 */ /* 0x000fe80000100800 */
[----:B------:R-:W-:Y:S01]  /*40a0*/  STL [R1+0xde0], R138 ;  /* 0x000de08a01007387 */ /* 0x000fe20000100800 */
[----:B------:R-:W-:-:S03]  /*40b0*/  VIADD R0, R78, 0xfffffffe ;  /* 0xfffffffe4e007836 */ /* 0x000fc60000000000 */
[----:B----4-:R-:W-:Y:S04]  /*40c0*/  STL [R1+0x30], R112 ;  /* 0x0000307001007387 */ /* 0x010fe80000100800 */
[----:B------:R-:W-:Y:S04]  /*40d0*/  STL [R1+0xef8], R138 ;  /* 0x000ef88a01007387 */ /* 0x000fe80000100800 */
[----:B------:R-:W-:Y:S04]  /*40e0*/  STL [R1+0x2c], R105 ;  /* 0x00002c6901007387 */ /* 0x000fe80000100800 */
[----:B------:R-:W-:Y:S04]  /*40f0*/  STL [R1+0x1018], R138 ;  /* 0x0010188a01007387 */ /* 0x000fe80000100800 */
[----:B------:R-:W-:Y:S04]  /*4100*/  STL [R1+0xddc], R139 ;  /* 0x000ddc8b01007387 */ /* 0x000fe80000100800 */
[----:B------:R-:W4:Y:S04]  /*4110*/  @!P5 LDG.E.U16 R64, desc[UR16][R134.64] ;  /* 0x000000108640d981 */ /* 0x000f28000c1e1500 */
[----:B------:R-:W2:Y:S01]  /*4120*/  @!P5 LDG.E.U16 R156, desc[UR16][R132.64] ;  /* 0x00000010849cd981 */ /* 0x000ea2000c1e1500 */
[----:B------:R-:W-:-:S03]  /*4130*/  ISETP.GE.U32.AND P5, PT, R2, 0x7fffff07, PT ;  /* 0x7fffff070200780c */ /* 0x000fc60003fa6070 */
[----:B------:R-:W-:Y:S04]  /*4140*/  STL [R1+0xeec], R139 ;  /* 0x000eec8b01007387 */ /* 0x000fe80000100800 */
[----:B------:R-:W-:Y:S04]  /*4150*/  STL [R1+0x101c], R139 ;  /* 0x00101c8b01007387 */ /* 0x000fe80000100800 */
[----:B------:R1:W-:Y:S04]  /*4160*/  STL [R1+0x28], R104 ;  /* 0x0000286801007387 */ /* 0x0003e80000100800 */
[----:B------:R-:W2:Y:S04]  /*4170*/  @!P6 LDG.E.U16 R6, desc[UR16][R130.64] ;  /* 0x000000108206e981 */ /* 0x000ea8000c1e1500 */
[----:B------:R-:W2:Y:S01]  /*4180*/  @!P6 LDG.E.U16 R75, desc[UR16][R128.64] ;  /* 0x00000010804be981 */ /* 0x000ea2000c1e1500 */
[----:B------:R-:W-:-:S03]  /*4190*/  ISETP.GE.U32.AND P6, PT, R0, 0x7fffff7f, PT ;  /* 0x7fffff7f0000780c */ /* 0x000fc60003fc6070 */
[----:B------:R-:W-:Y:S04]  /*41a0*/  STL [R1+0xde8], R136 ;  /* 0x000de88801007387 */ /* 0x000fe80000100800 */
[----:B------:R-:W-:Y:S04]  /*41b0*/  STL [R1+0xf10], R136 ;  /* 0x000f108801007387 */ /* 0x000fe80000100800 */
[----:B------:R-:W-:Y:S01]  /*41c0*/  STL [R1+0x1020], R136 ;  /* 0x0010208801007387 */ /* 0x000fe20000100800 */
[----:B------:R-:W-:-:S03]  /*41d0*/  VIADD R2, R78, 0xfffffffd ;  /* 0xfffffffd4e027836 */ /* 0x000fc60000000000 */
[----:B------:R-:W-:Y:S04]  /*41e0*/  STL [R1+0xde4], R137 ;  /* 0x000de48901007387 */ /* 0x000fe80000100800 */
[----:B------:R-:W-:Y:S01]  /*41f0*/  STL [R1+0xf04], R137 ;  /* 0x000f048901007387 */ /* 0x000fe20000100800 */
[----:B-1----:R-:W-:-:S03]  /*4200*/  IMAD.WIDE R104, R162, 0x2, R160 ;  /* 0x00000002a2687825 */ /* 0x002fc600078e02a0 */
[----:B------:R-:W-:Y:S01]  /*4210*/  STL [R1+0x1024], R137 ;  /* 0x0010248901007387 */ /* 0x000fe20000100800 */
[----:B0-----:R-:W-:-:S03]  /*4220*/  IMAD.WIDE R100, R162, 0x2, R158 ;  /* 0x00000002a2647825 */ /* 0x001fc600078e029e */
[----:B------:R-:W-:Y:S01]  /*4230*/  STL [R1+0xdf0], R134 ;  /* 0x000df08601007387 */ /* 0x000fe20000100800 */
[----:B------:R-:W-:-:S03]  /*4240*/  VIADD R0, R78, 0xfffffff5 ;  /* 0xfffffff54e007836 */ /* 0x000fc60000000000 */
[----:B------:R-:W-:Y:S04]  /*4250*/  STL [R1+0x1028], R134 ;  /* 0x0010288601007387 */ /* 0x000fe80000100800 */
[----:B------:R-:W-:Y:S04]  /*4260*/  STL [R1+0xdec], R135 ;  /* 0x000dec8701007387 */ /* 0x000fe80000100800 */
[----:B------:R-:W-:Y:S04]  /*4270*/  STL [R1+0x102c], R135 ;  /* 0x00102c8701007387 */ /* 0x000fe80000100800 */
[----:B------:R-:W-:Y:S04]  /*4280*/  STL [R1+0xdf8], R132 ;  /* 0x000df88401007387 */ /* 0x000fe80000100800 */
[----:B------:R-:W2:Y:S04]  /*4290*/  @!P5 LDG.E.U16 R76, desc[UR16][R126.64] ;  /* 0x000000107e4cd981 */ /* 0x000ea8000c1e1500 */
[----:B------:R-:W2:Y:S01]  /*42a0*/  @!P5 LDG.E.U16 R77, desc[UR16][R124.64] ;  /* 0x000000107c4dd981 */ /* 0x000ea2000c1e1500 */
[----:B------:R-:W-:-:S03]  /*42b0*/  ISETP.GE.U32.AND P5, PT, R2, 0x7fffff7e, PT ;  /* 0x7fffff7e0200780c */ /* 0x000fc60003fa6070 */
[----:B------:R-:W-:Y:S04]  /*42c0*/  STL [R1+0x1030], R132 ;  /* 0x0010308401007387 */ /* 0x000fe80000100800 */
[----:B------:R-:W-:Y:S04]  /*42d0*/  STL [R1+0xdf4], R133 ;  /* 0x000df48501007387 */ /* 0x000fe80000100800 */
[----:B------:R-:W-:Y:S04]  /*42e0*/  STL [R1+0xf28], R133 ;  /* 0x000f288501007387 */ /* 0x000fe80000100800 */
[----:B------:R0:W2:Y:S04]  /*42f0*/  @!P6 LDG.E.U16 R69, desc[UR16][R104.64] ;  /* 0x000000106845e981 */ /* 0x0000a8000c1e1500 */
[----:B------:R1:W2:Y:S01]  /*4300*/  @!P6 LDG.E.U16 R74, desc[UR16][R100.64] ;  /* 0x00000010644ae981 */ /* 0x0002a2000c1e1500 */
[----:B------:R-:W-:Y:S01]  /*4310*/  ISETP.GE.U32.AND P6, PT, R0, 0x7fffff76, PT ;  /* 0x7fffff760000780c */ /* 0x000fe20003fc6070 */
[----:B------:R-:W-:-:S02]  /*4320*/  IMAD.SHL.U32 R0, R162, 0x2, RZ ;  /* 0x00000002a2007824 */ /* 0x000fc400078e00ff */
[----:B------:R-:W-:Y:S04]  /*4330*/  STL [R1+0xe00], R130 ;  /* 0x000e008201007387 */ /* 0x000fe80000100800 */
[----:B------:R-:W-:Y:S01]  /*4340*/  STL [R1+0xf34], R130 ;  /* 0x000f348201007387 */ /* 0x000fe20000100800 */
[----:B------:R-:W-:-:S03]  /*4350*/  IMAD.WIDE R108, R0, 0x2, R158 ;  /* 0x00000002006c7825 */ /* 0x000fc600078e029e */
[----:B------:R-:W-:Y:S01]  /*4360*/  STL [R1+0x1064], R130 ;  /* 0x0010648201007387 */ /* 0x000fe20000100800 */
[----:B------:R-:W-:-:S03]  /*4370*/  IMAD.WIDE R110, R0, 0x2, R160 ;  /* 0x00000002006e7825 */ /* 0x000fc600078e02a0 */
[----:B------:R-:W-:Y:S04]  /*4380*/  STL [R1+0xdfc], R131 ;  /* 0x000dfc8301007387 */ /* 0x000fe80000100800 */
[----:B------:R-:W-:Y:S04]  /*4390*/  STL [R1+0x1068], R131 ;  /* 0x0010688301007387 */ /* 0x000fe80000100800 */
[----:B------:R-:W-:Y:S01]  /*43a0*/  STL [R1+0xe08], R128 ;  /* 0x000e088001007387 */ /* 0x000fe20000100800 */
[----:B------:R-:W-:-:S03]  /*43b0*/  IMAD R2, R162, 0xa, RZ ;  /* 0x0000000aa2027824 */ /* 0x000fc600078e02ff */
[----:B------:R-:W-:Y:S04]  /*43c0*/  STL [R1+0x1034], R128 ;  /* 0x0010348001007387 */ /* 0x000fe80000100800 */
[----:B------:R-:W-:Y:S04]  /*43d0*/  STL [R1+0xe04], R129 ;  /* 0x000e048101007387 */ /* 0x000fe80000100800 */
[----:B------:R-:W-:Y:S04]  /*43e0*/  STL [R1+0x1038], R129 ;  /* 0x0010388101007387 */ /* 0x000fe80000100800 */
[----:B------:R-:W-:Y:S04]  /*43f0*/  STL [R1+0xe14], R126 ;  /* 0x000e147e01007387 */ /* 0x000fe80000100800 */
[----:B------:R0:W-:Y:S04]  /*4400*/  STL.64 [R1+0x580], R104 ;  /* 0x0005806801007387 */ /* 0x0001e80000100a00 */
[----:B------:R-:W2:Y:S04]  /*4410*/  @!P5 LDG.E.U16 R106, desc[UR16][R108.64] ;  /* 0x000000106c6ad981 */ /* 0x000ea8000c1e1500 */
[----:B------:R-:W-:Y:S04]  /*4420*/  STL [R1+0xe0c], R127 ;  /* 0x000e0c7f01007387 */ /* 0x000fe80000100800 */
[----:B------:R-:W3:Y:S01]  /*4430*/  @!P5 LDG.E.U16 R107, desc[UR16][R110.64] ;  /* 0x000000106e6bd981 */ /* 0x000ee2000c1e1500 */
[----:B0-----:R-:W-:-:S03]  /*4440*/  IMAD.WIDE R104, R2, 0x2, R160 ;  /* 0x0000000202687825 */ /* 0x001fc600078e02a0 */
[----:B------:R1:W-:Y:S04]  /*4450*/  STL.64 [R1+0x578], R100 ;  /* 0x0005786401007387 */ /* 0x0003e80000100a00 */
[----:B------:R0:W4:Y:S01]  /*4460*/  @!P6 LDG.E.U16 R97, desc[UR16][R104.64] ;  /* 0x000000106861e981 */ /* 0x000122000c1e1500 */
[----:B-1----:R-:W-:-:S05]  /*4470*/  IMAD.WIDE R100, R2, 0x2, R158 ;  /* 0x0000000202647825 */ /* 0x002fca00078e029e */
[----:B------:R1:W4:Y:S01]  /*4480*/  @!P6 LDG.E.U16 R96, desc[UR16][R100.64] ;  /* 0x000000106460e981 */ /* 0x000322000c1e1500 */
[C---:B------:R-:W-:Y:S02]  /*4490*/  VIADD R24, R78.reuse, 0xffffffed ;  /* 0xffffffed4e187836 */ /* 0x040fe40000000000 */
[----:B------:R-:W-:Y:S01]  /*44a0*/  VIADD R0, R78, 0xffffffe5 ;  /* 0xffffffe54e007836 */ /* 0x000fe20000000000 */
[----:B------:R-:W-:Y:S02]  /*44b0*/  STL [R1+0xf40], R127 ;  /* 0x000f407f01007387 */ /* 0x000fe40000100800 */
[----:B------:R-:W-:Y:S02]  /*44c0*/  ISETP.GE.U32.AND P5, PT, R24, 0x7fffff6e, PT ;  /* 0x7fffff6e1800780c */ /* 0x000fe40003fa6070 */
[----:B------:R-:W-:Y:S04]  /*44d0*/  STL [R1+0x103c], R127 ;  /* 0x00103c7f01007387 */ /* 0x000fe80000100800 */
[----:B------:R-:W-:Y:S01]  /*44e0*/  STL [R1+0xe20], R124 ;  /* 0x000e207c01007387 */ /* 0x000fe20000100800 */
[----:B------:R-:W-:-:S03]  /*44f0*/  ISETP.GE.U32.AND P6, PT, R0, 0x7fffff66, PT ;  /* 0x7fffff660000780c */ /* 0x000fc60003fc6070 */
[----:B------:R-:W-:Y:S01]  /*4500*/  STL [R1+0xe18], R125 ;  /* 0x000e187d01007387 */ /* 0x000fe20000100800 */
[----:B------:R-:W-:-:S03]  /*4510*/  IMAD R0, R162, 0x12, RZ ;  /* 0x00000012a2007824 */ /* 0x000fc600078e02ff */
[----:B------:R-:W-:Y:S04]  /*4520*/  STL [R1+0xf4c], R125 ;  /* 0x000f4c7d01007387 */ /* 0x000fe80000100800 */
[----:B------:R-:W-:Y:S04]  /*4530*/  STL.64 [R1+0x570], R110 ;  /* 0x0005706e01007387 */ /* 0x000fe80000100a00 */
[----:B------:R-:W-:Y:S04]  /*4540*/  STL.64 [R1+0x568], R108 ;  /* 0x0005686c01007387 */ /* 0x000fe80000100a00 */
[----:B------:R0:W-:Y:S04]  /*4550*/  STL.64 [R1+0x4f0], R104 ;  /* 0x0004f06801007387 */ /* 0x0001e80000100a00 */
[----:B------:R1:W-:Y:S01]  /*4560*/  STL.64 [R1+0x4e8], R100 ;  /* 0x0004e86401007387 */ /* 0x0003e20000100a00 */
[----:B------:R-:W-:-:S02]  /*4570*/  IMAD R2, R162, 0x1a, RZ ;  /* 0x0000001aa2027824 */ /* 0x000fc400078e02ff */
[----:B0-----:R-:W-:-:S05]  /*4580*/  IMAD.WIDE R104, R0, 0x2, R158 ;  /* 0x0000000200687825 */ /* 0x001fca00078e029e */
[----:B------:R-:W4:Y:S01]  /*4590*/  @!P5 LDG.E.U16 R102, desc[UR16][R104.64] ;  /* 0x000000106866d981 */ /* 0x000f22000c1e1500 */
[----:B-1----:R-:W-:-:S05]  /*45a0*/  IMAD.WIDE R100, R2, 0x2, R160 ;  /* 0x0000000202647825 */ /* 0x002fca00078e02a0 */
[----:B------:R0:W4:Y:S04]  /*45b0*/  @!P6 LDG.E.U16 R93, desc[UR16][R100.64] ;  /* 0x00000010645de981 */ /* 0x000128000c1e1500 */
[----:B--2---:R-:W-:Y:S04]  /*45c0*/  STL [R1+0x4a4], R106 ;  /* 0x0004a46a01007387 */ /* 0x004fe80000100800 */
[----:B---3--:R1:W-:Y:S02]  /*45d0*/  STL [R1+0x518], R107 ;  /* 0x0005186b01007387 */ /* 0x0083e40000100800 */
[----:B-1----:R-:W-:-:S05]  /*45e0*/  IMAD.WIDE R106, R0, 0x2, R160 ;  /* 0x00000002006a7825 */ /* 0x002fca00078e02a0 */
[----:B------:R-:W-:Y:S04]  /*45f0*/  STL.64 [R1+0x470], R106 ;  /* 0x0004706a01007387 */ /* 0x000fe80000100a00 */
[----:B------:R-:W2:Y:S04]  /*4600*/  @!P5 LDG.E.U16 R103, desc[UR16][R106.64] ;  /* 0x000000106a67d981 */ /* 0x000ea8000c1e1500 */
[----:B----4-:R-:W-:Y:S04]  /*4610*/  STL [R1+0x49c], R96 ;  /* 0x00049c6001007387 */ /* 0x010fe80000100800 */
[----:B------:R1:W-:Y:S02]  /*4620*/  STL [R1+0x4a0], R97 ;  /* 0x0004a06101007387 */ /* 0x0003e40000100800 */
[----:B-1----:R-:W-:-:S05]  /*4630*/  IMAD.WIDE R96, R2, 0x2, R158 ;  /* 0x0000000202607825 */ /* 0x002fca00078e029e */
[----:B------:R1:W3:Y:S01]  /*4640*/  @!P6 LDG.E.U16 R92, desc[UR16][R96.64] ;  /* 0x00000010605ce981 */ /* 0x0002e2000c1e1500 */
[C---:B------:R-:W-:Y:S02]  /*4650*/  VIADD R24, R78.reuse, 0xffffffdd ;  /* 0xffffffdd4e187836 */ /* 0x040fe40000000000 */
[----:B------:R-:W-:-:S03]  /*4660*/  VIADD R0, R78, 0xffffffd5 ;  /* 0xffffffd54e007836 */ /* 0x000fc60000000000 */
[----:B------:R-:W-:Y:S01]  /*4670*/  ISETP.GE.U32.AND P5, PT, R24, 0x7fffff5e, PT ;  /* 0x7fffff5e1800780c */ /* 0x000fe20003fa6070 */
[----:B------:R-:W-:Y:S01]  /*4680*/  STL.64 [R1+0x468], R104 ;  /* 0x0004686801007387 */ /* 0x000fe20000100a00 */
[----:B------:R-:W-:Y:S01]  /*4690*/  ISETP.GE.U32.AND P6, PT, R0, 0x7fffff56, PT ;  /* 0x7fffff560000780c */ /* 0x000fe20003fc6070 */
[----:B------:R-:W-:Y:S02]  /*46a0*/  IMAD R0, R162, 0x22, RZ ;  /* 0x00000022a2007824 */ /* 0x000fe400078e02ff */
[----:B------:R0:W-:Y:S01]  /*46b0*/  STL.64 [R1+0x3f0], R100 ;  /* 0x0003f06401007387 */ /* 0x0001e20000100a00 */
[----:B------:R-:W-:-:S03]  /*46c0*/  PRMT R99, RZ, 0x7610, R99 ;  /* 0x00007610ff637816 */ /* 0x000fc60000000063 */
[----:B------:R1:W-:Y:S01]  /*46d0*/  STL.64 [R1+0x3e8], R96 ;  /* 0x0003e86001007387 */ /* 0x0003e20000100a00 */
[----:B------:R-:W-:Y:S02]  /*46e0*/  IMAD R2, R162, 0x2a, RZ ;  /* 0x0000002aa2027824 */ /* 0x000fe400078e02ff */
[----:B0-----:R-:W-:Y:S01]  /*46f0*/  IMAD.WIDE R100, R0, 0x2, R158 ;  /* 0x0000000200647825 */ /* 0x001fe200078e029e */
[----:B------:R-:W-:Y:S01]  /*4700*/  STL [R1+0x424], R102 ;  /* 0x0004246601007387 */ /* 0x000fe20000100800 */
[----:B------:R-:W-:-:S03]  /*4710*/  PRMT R88, RZ, 0x7610, R88 ;  /* 0x00007610ff587816 */ /* 0x000fc60000000058 */
[----:B------:R-:W4:Y:S01]  /*4720*/  @!P5 LDG.E.U16 R98, desc[UR16][R100.64] ;  /* 0x000000106462d981 */ /* 0x000f22000c1e1500 */
[----:B------:R-:W-:Y:S01]  /*4730*/  PRMT R89, RZ, 0x7610, R89 ;  /* 0x00007610ff597816 */ /* 0x000fe20000000059 */
[----:B-1----:R-:W-:-:S05]  /*4740*/  IMAD.WIDE R96, R2, 0x2, R160 ;  /* 0x0000000202607825 */ /* 0x002fca00078e02a0 */
[----:B------:R0:W4:Y:S04]  /*4750*/  @!P6 LDG.E.U16 R89, desc[UR16][R96.64] ;  /* 0x000000106059e981 */ /* 0x000128000c1e1500 */
[----:B--2---:R1:W-:Y:S02]  /*4760*/  STL [R1+0x498], R103 ;  /* 0x0004986701007387 */ /* 0x0043e40000100800 */
[----:B-1----:R-:W-:-:S05]  /*4770*/  IMAD.WIDE R102, R0, 0x2, R160 ;  /* 0x0000000200667825 */ /* 0x002fca00078e02a0 */
[----:B------:R-:W-:Y:S04]  /*4780*/  STL.64 [R1+0x370], R102 ;  /* 0x0003706601007387 */ /* 0x000fe80000100a00 */
[----:B------:R-:W2:Y:S04]  /*4790*/  @!P5 LDG.E.U16 R99, desc[UR16][R102.64] ;  /* 0x000000106663d981 */ /* 0x000ea8000c1e1500 */
[----:B---3--:R-:W-:Y:S04]  /*47a0*/  STL [R1+0x41c], R92 ;  /* 0x00041c5c01007387 */ /* 0x008fe80000100800 */
        /* <DEDUP_REMOVED lines=12> */
[----:B------:R-:W-:-:S03]  /*4870*/  PRMT R95, RZ, 0x7610, R95 ;  /* 0x00007610ff5f7816 */ /* 0x000fc6000000005f */
[----:B----4-:R-:W-:Y:S01]  /*4880*/  STL [R1+0x3ac], R98 ;  /* 0x0003ac6201007387 */ /* 0x010fe20000100800 */
[----:B0-----:R-:W-:Y:S01]  /*4890*/  IMAD.WIDE R96, R0, 0x2, R158 ;  /* 0x0000000200607825 */ /* 0x001fe200078e029e */
[----:B------:R-:W-:-:S03]  /*48a0*/  PRMT R86, RZ, 0x7610, R86 ;  /* 0x00007610ff567816 */ /* 0x000fc60000000056 */
[----:B------:R-:W-:Y:S01]  /*48b0*/  IMAD R2, R162, 0x3a, RZ ;  /* 0x0000003aa2027824 */ /* 0x000fe200078e02ff */
[----:B------:R-:W4:Y:S01]  /*48c0*/  @!P5 LDG.E.U16 R94, desc[UR16][R96.64] ;  /* 0x00000010605ed981 */ /* 0x000f22000c1e1500 */
[----:B------:R-:W-:Y:S02]  /*48d0*/  PRMT R87, RZ, 0x7610, R87 ;  /* 0x00007610ff577816 */ /* 0x000fe40000000057 */
[----:B-1----:R-:W-:-:S05]  /*48e0*/  IMAD.WIDE R92, R2, 0x2, R160 ;  /* 0x00000002025c7825 */ /* 0x002fca00078e02a0 */
[----:B------:R-:W4:Y:S04]  /*48f0*/  @!P6 LDG.E.U16 R87, desc[UR16][R92.64] ;  /* 0x000000105c57e981 */ /* 0x000f28000c1e1500 */
[----:B--2---:R0:W-:Y:S02]  /*4900*/  STL [R1+0x418], R99 ;  /* 0x0004186301007387 */ /* 0x0041e40000100800 */
[----:B0-----:R-:W-:-:S05]  /*4910*/  IMAD.WIDE R98, R0, 0x2, R160 ;  /* 0x0000000200627825 */ /* 0x001fca00078e02a0 */
[----:B------:R-:W-:Y:S04]  /*4920*/  STL.64 [R1+0x270], R98 ;  /* 0x0002706201007387 */ /* 0x000fe80000100a00 */
[----:B------:R-:W2:Y:S04]  /*4930*/  @!P5 LDG.E.U16 R95, desc[UR16][R98.64] ;  /* 0x00000010625fd981 */ /* 0x000ea8000c1e1500 */
[----:B---3--:R-:W-:Y:S04]  /*4940*/  STL [R1+0x3a4], R88 ;  /* 0x0003a45801007387 */ /* 0x008fe80000100800 */
[----:B------:R0:W-:Y:S02]  /*4950*/  STL [R1+0x3a8], R89 ;  /* 0x0003a85901007387 */ /* 0x0001e40000100800 */
[----:B0-----:R-:W-:-:S05]  /*4960*/  IMAD.WIDE R88, R2, 0x2, R158 ;  /* 0x0000000202587825 */ /* 0x001fca00078e029e */
[----:B------:R0:W3:Y:S01]  /*4970*/  @!P6 LDG.E.U16 R86, desc[UR16][R88.64] ;  /* 0x000000105856e981 */ /* 0x0000e2000c1e1500 */
[----:B------:R-:W-:-:S03]  /*4980*/  IADD3 R0, PT, PT, R78, -0x4b, RZ ;  /* 0xffffffb54e007810 */ /* 0x000fc60007ffe0ff */
[----:B------:R-:W-:Y:S01]  /*4990*/  STL.64 [R1+0x268], R96 ;  /* 0x0002686001007387 */ /* 0x000fe20000100a00 */
[----:B------:R-:W-:Y:S01]  /*49a0*/  ISETP.GE.U32.AND P6, PT, R0, 0x7fffff36, PT ;  /* 0x7fffff360000780c */ /* 0x000fe20003fc6070 */
[C---:B------:R-:W-:Y:S02]  /*49b0*/  IMAD R0, R162.reuse, 0x42, RZ ;  /* 0x00000042a2007824 */ /* 0x040fe400078e02ff */
[----:B------:R-:W-:Y:S04]  /*49c0*/  STL.64 [R1+0x1f0], R92 ;  /* 0x0001f05c01007387 */ /* 0x000fe80000100a00 */
[----:B------:R0:W-:Y:S04]  /*49d0*/  STL.64 [R1+0x1e8], R88 ;  /* 0x0001e85801007387 */ /* 0x0001e80000100a00 */
[----:B----4-:R-:W-:Y:S01]  /*49e0*/  STL [R1+0x39c], R94 ;  /* 0x00039c5e01007387 */ /* 0x010fe20000100800 */
[----:B------:R-:W-:Y:S01]  /*49f0*/  IMAD R2, R162, 0x4a, RZ ;  /* 0x0000004aa2027824 */ /* 0x000fe200078e02ff */
[----:B------:R-:W-:-:S02]  /*4a00*/  PRMT R84, RZ, 0x7610, R84 ;  /* 0x00007610ff547816 */ /* 0x000fc40000000054 */
[----:B------:R-:W-:Y:S01]  /*4a10*/  PRMT R85, RZ, 0x7610, R85 ;  /* 0x00007610ff557816 */ /* 0x000fe20000000055 */
[----:B0-----:R-:W-:-:S05]  /*4a20*/  IMAD.WIDE R88, R2, 0x2, R160 ;  /* 0x0000000202587825 */ /* 0x001fca00078e02a0 */
[----:B------:R-:W4:Y:S04]  /*4a30*/  @!P6 LDG.E.U16 R85, desc[UR16][R88.64] ;  /* 0x000000105855e981 */ /* 0x000f28000c1e1500 */
[----:B--2---:R0:W-:Y:S02]  /*4a40*/  STL [R1+0x3a0], R95 ;  /* 0x0003a05f01007387 */ /* 0x0041e40000100800 */
[----:B0-----:R-:W-:-:S05]  /*4a50*/  IMAD.WIDE R94, R0, 0x2, R160 ;  /* 0x00000002005e7825 */ /* 0x001fca00078e02a0 */
[----:B------:R-:W-:Y:S04]  /*4a60*/  STL.64 [R1+0x170], R94 ;  /* 0x0001705e01007387 */ /* 0x000fe80000100a00 */
[----:B---3--:R-:W-:Y:S04]  /*4a70*/  STL [R1+0x334], R86 ;  /* 0x0003345601007387 */ /* 0x008fe80000100800 */
[----:B------:R0:W-:Y:S02]  /*4a80*/  STL [R1+0x398], R87 ;  /* 0x0003985701007387 */ /* 0x0001e40000100800 */
[----:B0-----:R-:W-:-:S05]  /*4a90*/  IMAD.WIDE R86, R2, 0x2, R158 ;  /* 0x0000000202567825 */ /* 0x001fca00078e029e */
[----:B------:R0:W2:Y:S01]  /*4aa0*/  @!P6 LDG.E.U16 R84, desc[UR16][R86.64] ;  /* 0x000000105654e981 */ /* 0x0000a2000c1e1500 */
[----:B------:R-:W-:-:S04]  /*4ab0*/  IMAD.WIDE R92, R0, 0x2, R158 ;  /* 0x00000002005c7825 */ /* 0x000fc800078e029e */
[C---:B------:R-:W-:Y:S02]  /*4ac0*/  VIADD R24, R78.reuse, 0xffffffbd ;  /* 0xffffffbd4e187836 */ /* 0x040fe40000000000 */
[----:B------:R-:W-:-:S03]  /*4ad0*/  VIADD R0, R78, 0xffffffa5 ;  /* 0xffffffa54e007836 */ /* 0x000fc60000000000 */
[----:B------:R-:W-:Y:S02]  /*4ae0*/  ISETP.GE.U32.AND P5, PT, R24, 0x7fffff3e, PT ;  /* 0x7fffff3e1800780c */ /* 0x000fe40003fa6070 */
[----:B------:R-:W-:Y:S01]  /*4af0*/  ISETP.GE.U32.AND P6, PT, R0, 0x7fffff26, PT ;  /* 0x7fffff260000780c */ /* 0x000fe20003fc6070 */
[----:B------:R-:W-:Y:S01]  /*4b00*/  IMAD R120, R162, 0x5a, RZ ;  /* 0x0000005aa2787824 */ /* 0x000fe200078e02ff */
[----:B------:R-:W-:Y:S02]  /*4b10*/  PRMT R91, RZ, 0x7610, R91 ;  /* 0x00007610ff5b7816 */ /* 0x000fe4000000005b */
[----:B------:R-:W-:Y:S01]  /*4b20*/  PRMT R90, RZ, 0x7610, R90 ;  /* 0x00007610ff5a7816 */ /* 0x000fe2000000005a */
[----:B------:R-:W-:Y:S01]  /*4b30*/  IMAD.WIDE R122, R120, 0x2, R160 ;  /* 0x00000002787a7825 */ /* 0x000fe200078e02a0 */
[----:B------:R-:W-:-:S03]  /*4b40*/  PRMT R4, RZ, 0x7610, R4 ;  /* 0x00007610ff047816 */ /* 0x000fc60000000004 */
[----:B------:R-:W-:Y:S02]  /*4b50*/  VIADD R24, R78, 0xffffffad ;  /* 0xffffffad4e187836 */ /* 0x000fe40000000000 */
[----:B------:R-:W3:Y:S04]  /*4b60*/  @!P5 LDG.E.U16 R91, desc[UR16][R94.64] ;  /* 0x000000105e5bd981 */ /* 0x000ee8000c1e1500 */
[----:B------:R-:W3:Y:S01]  /*4b70*/  @!P5 LDG.E.U16 R90, desc[UR16][R92.64] ;  /* 0x000000105c5ad981 */ /* 0x000ee2000c1e1500 */
[----:B------:R-:W-:-:S03]  /*4b80*/  ISETP.GE.U32.AND P5, PT, R24, 0x7fffff2e, PT ;  /* 0x7fffff2e1800780c */ /* 0x000fc60003fa6070 */
[----:B------:R-:W3:Y:S01]  /*4b90*/  @!P6 LDG.E.U16 R4, desc[UR16][R122.64] ;  /* 0x000000107a04e981 */ /* 0x000ee2000c1e1500 */
[----:B------:R-:W-:Y:S01]  /*4ba0*/  IMAD R0, R162, 0x52, RZ ;  /* 0x00000052a2007824 */ /* 0x000fe200078e02ff */
[----:B------:R-:W-:Y:S02]  /*4bb0*/  PRMT R83, RZ, 0x7610, R83 ;  /* 0x00007610ff537816 */ /* 0x000fe40000000053 */
[----:B------:R-:W-:Y:S01]  /*4bc0*/  STL.64 [R1+0x168], R92 ;  /* 0x0001685c01007387 */ /* 0x000fe20000100a00 */
[----:B------:R-:W-:-:S03]  /*4bd0*/  PRMT R82, RZ, 0x7610, R82 ;  /* 0x00007610ff527816 */ /* 0x000fc60000000052 */
[----:B------:R-:W-:Y:S04]  /*4be0*/  STL.64 [R1+0xf0], R88 ;  /* 0x0000f05801007387 */ /* 0x000fe80000100a00 */
[----:B------:R0:W-:Y:S01]  /*4bf0*/  STL.64 [R1+0xe8], R86 ;  /* 0x0000e85601007387 */ /* 0x0001e20000100a00 */
[----:B------:R-:W-:Y:S01]  /*4c00*/  PRMT R81, RZ, 0x7610, R81 ;  /* 0x00007610ff517816 */ /* 0x000fe20000000051 */
[----:B------:R-:W-:-:S05]  /*4c10*/  IMAD.WIDE R120, R120, 0x2, R158 ;  /* 0x0000000278787825 */ /* 0x000fca00078e029e */
[----:B------:R-:W3:Y:S01]  /*4c20*/  @!P6 LDG.E.U16 R81, desc[UR16][R120.64] ;  /* 0x000000107851e981 */ /* 0x000ee2000c1e1500 */
[----:B0-----:R-:W-:-:S05]  /*4c30*/  IMAD.WIDE R86, R0, 0x2, R160 ;  /* 0x0000000200567825 */ /* 0x001fca00078e02a0 */
[----:B------:R-:W3:Y:S04]  /*4c40*/  @!P5 LDG.E.U16 R83, desc[UR16][R86.64] ;  /* 0x000000105653d981 */ /* 0x000ee8000c1e1500 */
[----:B--2---:R-:W-:Y:S04]  /*4c50*/  STL [R1+0x324], R84 ;  /* 0x0003245401007387 */ /* 0x004fe80000100800 */
[----:B----4-:R0:W-:Y:S02]  /*4c60*/  STL [R1+0x328], R85 ;  /* 0x0003285501007387 */ /* 0x0101e40000100800 */
[----:B0-----:R-:W-:-:S05]  /*4c70*/  IMAD.WIDE R84, R0, 0x2, R158 ;  /* 0x0000000200547825 */ /* 0x001fca00078e029e */
[----:B------:R-:W2:Y:S01]  /*4c80*/  @!P5 LDG.E.U16 R82, desc[UR16][R84.64] ;  /* 0x000000105452d981 */ /* 0x000ea2000c1e1500 */
[----:B------:R-:W-:-:S05]  /*4c90*/  VIADD R2, R78, 0xffffff9d ;  /* 0xffffff9d4e027836 */ /* 0x000fca0000000000 */
[----:B------:R-:W-:Y:S01]  /*4ca0*/  ISETP.GE.U32.AND P5, PT, R2, 0x7fffff1e, PT ;  /* 0x7fffff1e0200780c */ /* 0x000fe20003fa6070 */
[----:B------:R-:W-:Y:S01]  /*4cb0*/  STL.64 [R1+0x70], R86 ;  /* 0x0000705601007387 */ /* 0x000fe20000100a00 */
[----:B------:R-:W-:Y:S01]  /*4cc0*/  IMAD R116, R162, 0x62, RZ ;  /* 0x00000062a2747824 */ /* 0x000fe200078e02ff */
[----:B------:R-:W-:Y:S02]  /*4cd0*/  PRMT R80, RZ, 0x7610, R80 ;  /* 0x00007610ff507816 */ /* 0x000fe40000000050 */
[----:B------:R-:W-:Y:S01]  /*4ce0*/  STL.64 [R1+0x68], R84 ;  /* 0x0000685401007387 */ /* 0x000fe20000100a00 */
[----:B------:R-:W-:-:S03]  /*4cf0*/  IMAD.WIDE R118, R116, 0x2, R160 ;  /* 0x0000000274767825 */ /* 0x000fc600078e02a0 */
[----:B---3--:R0:W-:Y:S04]  /*4d00*/  STL [R1+0x1074], R4 ;  /* 0x0010740401007387 */ /* 0x0081e80000100800 */
[----:B------:R-:W-:Y:S04]  /*4d10*/  STL [R1+0xe2c], R122 ;  /* 0x000e2c7a01007387 */ /* 0x000fe80000100800 */
[----:B------:R-:W-:Y:S01]  /*4d20*/  STL [R1+0xe24], R123 ;  /* 0x000e247b01007387 */ /* 0x000fe20000100800 */
[----:B------:R-:W-:-:S03]  /*4d30*/  VIADD R0, R78, 0xffffff95 ;  /* 0xffffff954e007836 */ /* 0x000fc60000000000 */
[----:B------:R-:W-:Y:S04]  /*4d40*/  STL [R1+0x1040], R123 ;  /* 0x0010407b01007387 */ /* 0x000fe80000100800 */
[----:B------:R-:W-:Y:S04]  /*4d50*/  STL [R1+0x330], R91 ;  /* 0x0003305b01007387 */ /* 0x000fe80000100800 */
[----:B------:R-:W-:Y:S04]  /*4d60*/  STL [R1+0x32c], R90 ;  /* 0x00032c5a01007387 */ /* 0x000fe80000100800 */
[----:B------:R-:W-:Y:S01]  /*4d70*/  STL [R1+0xe34], R120 ;  /* 0x000e347801007387 */ /* 0x000fe20000100800 */
[----:B------:R-:W-:-:S03]  /*4d80*/  IMAD R112, R162, 0x6a, RZ ;  /* 0x0000006aa2707824 */ /* 0x000fc600078e02ff */
[----:B------:R-:W-:Y:S01]  /*4d90*/  STL [R1+0xf6c], R120 ;  /* 0x000f6c7801007387 */ /* 0x000fe20000100800 */
[----:B------:R-:W-:-:S03]  /*4da0*/  IMAD.WIDE R116, R116, 0x2, R158 ;  /* 0x0000000274747825 */ /* 0x000fc600078e029e */
[----:B------:R-:W3:Y:S01]  /*4db0*/  @!P5 LDG.E.U16 R80, desc[UR16][R118.64] ;  /* 0x000000107650d981 */ /* 0x000ee2000c1e1500 */
[----:B------:R-:W-:-:S03]  /*4dc0*/  ISETP.GE.U32.AND P6, PT, R0, 0x7fffff16, PT ;  /* 0x7fffff160000780c */ /* 0x000fc60003fc6070 */
[----:B------:R-:W-:Y:S01]  /*4dd0*/  STL [R1+0x1044], R120 ;  /* 0x0010447801007387 */ /* 0x000fe20000100800 */
[----:B------:R-:W-:-:S03]  /*4de0*/  PRMT R79, RZ, 0x7610, R79 ;  /* 0x00007610ff4f7816 */ /* 0x000fc6000000004f */
[----:B------:R-:W-:Y:S01]  /*4df0*/  STL [R1+0xe30], R121 ;  /* 0x000e307901007387 */ /* 0x000fe20000100800 */
[----:B------:R-:W-:-:S03]  /*4e00*/  VIADD R2, R78, 0xffffff8d ;  /* 0xffffff8d4e027836 */ /* 0x000fc60000000000 */
[----:B------:R-:W-:Y:S01]  /*4e10*/  STL [R1+0xe40], R118 ;  /* 0x000e407601007387 */ /* 0x000fe20000100800 */
[----:B------:R-:W-:-:S03]  /*4e20*/  IMAD.WIDE R114, R112, 0x2, R160 ;  /* 0x0000000270727825 */ /* 0x000fc600078e02a0 */
[----:B------:R-:W-:Y:S04]  /*4e30*/  STL [R1+0xf70], R118 ;  /* 0x000f707601007387 */ /* 0x000fe80000100800 */
[----:B------:R-:W-:Y:S04]  /*4e40*/  STL [R1+0x1058], R118 ;  /* 0x0010587601007387 */ /* 0x000fe80000100800 */
[----:B------:R-:W-:Y:S04]  /*4e50*/  STL [R1+0xe3c], R119 ;  /* 0x000e3c7701007387 */ /* 0x000fe80000100800 */
[----:B------:R-:W-:Y:S01]  /*4e60*/  STL [R1+0x320], R83 ;  /* 0x0003205301007387 */ /* 0x000fe20000100800 */
[----:B0-----:R-:W-:-:S03]  /*4e70*/  PRMT R4, RZ, 0x7610, R4 ;  /* 0x00007610ff047816 */ /* 0x001fc60000000004 */
[----:B------:R-:W-:Y:S01]  /*4e80*/  STL [R1+0xe4c], R116 ;  /* 0x000e4c7401007387 */ /* 0x000fe20000100800 */
[----:B------:R-:W-:-:S03]  /*4e90*/  IMAD.WIDE R112, R112, 0x2, R158 ;  /* 0x0000000270707825 */ /* 0x000fc600078e029e */
[----:B------:R-:W4:Y:S01]  /*4ea0*/  @!P5 LDG.E.U16 R79, desc[UR16][R116.64] ;  /* 0x00000010744fd981 */ /* 0x000f22000c1e1500 */
[----:B------:R-:W-:Y:S01]  /*4eb0*/  ISETP.GE.U32.AND P5, PT, R2, 0x7fffff0e, PT ;  /* 0x7fffff0e0200780c */ /* 0x000fe20003fa6070 */
[----:B------:R-:W-:Y:S01]  /*4ec0*/  IMAD R108, R162, 0x72, RZ ;  /* 0x00000072a26c7824 */ /* 0x000fe200078e02ff */
[----:B------:R-:W-:Y:S01]  /*4ed0*/  PRMT R24, RZ, 0x7610, R24 ;  /* 0x00007610ff187816 */ /* 0x000fe20000000018 */
[----:B------:R0:W4:Y:S01]  /*4ee0*/  @!P6 LDG.E.U16 R4, desc[UR16][R112.64] ;  /* 0x000000107004e981 */ /* 0x000122000c1e1500 */
[----:B------:R-:W-:Y:S02]  /*4ef0*/  VIADD R0, R78, 0xffffff85 ;  /* 0xffffff854e007836 */ /* 0x000fe40000000000 */
[----:B------:R-:W-:Y:S01]  /*4f00*/  IMAD.WIDE R110, R108, 0x2, R160 ;  /* 0x000000026c6e7825 */ /* 0x000fe200078e02a0 */
[----:B------:R-:W-:Y:S01]  /*4f10*/  PRMT R131, RZ, 0x7610, R131 ;  /* 0x00007610ff837816 */ /* 0x000fe20000000083 */
[----:B------:R1:W4:Y:S01]  /*4f20*/  @!P6 LDG.E.U16 R24, desc[UR16][R114.64] ;  /* 0x000000107218e981 */ /* 0x000322000c1e1500 */
[----:B------:R-:W-:Y:S01]  /*4f30*/  ISETP.GE.U32.AND P6, PT, R0, 0x7fffff06, PT ;  /* 0x7fffff060000780c */ /* 0x000fe20003fc6070 */
[----:B------:R-:W-:Y:S01]  /*4f40*/  IMAD.WIDE R108, R108, 0x2, R158 ;  /* 0x000000026c6c7825 */ /* 0x000fe200078e029e */
[----:B------:R-:W-:-:S03]  /*4f50*/  PRMT R130, RZ, 0x7610, R130 ;  /* 0x00007610ff827816 */ /* 0x000fc60000000082 */
[----:B------:R-:W-:Y:S01]  /*4f60*/  IMAD R104, R162, 0x7a, RZ ;  /* 0x0000007aa2687824 */ /* 0x000fe200078e02ff */
[----:B------:R-:W4:Y:S03]  /*4f70*/  @!P5 LDG.E.U16 R131, desc[UR16][R108.64] ;  /* 0x000000106c83d981 */ /* 0x000f26000c1e1500 */
[----:B------:R-:W-:-:S04]  /*4f80*/  IMAD.WIDE R106, R104, 0x2, R160 ;  /* 0x00000002686a7825 */ /* 0x000fc800078e02a0 */
[----:B------:R-:W-:Y:S01]  /*4f90*/  IMAD.WIDE R104, R104, 0x2, R158 ;  /* 0x0000000268687825 */ /* 0x000fe200078e029e */
[----:B------:R-:W4:Y:S04]  /*4fa0*/  @!P6 LDG.E.U16 R130, desc[UR16][R106.64] ;  /* 0x000000106a82e981 */ /* 0x000f28000c1e1500 */
[----:B--2---:R-:W-:Y:S04]  /*4fb0*/  STL [R1+0x31c], R82 ;  /* 0x00031c5201007387 */ /* 0x004fe80000100800 */
[----:B------:R-:W-:Y:S04]  /*4fc0*/  STL [R1+0x105c], R116 ;  /* 0x00105c7401007387 */ /* 0x000fe80000100800 */
[----:B------:R-:W-:Y:S04]  /*4fd0*/  STL [R1+0xe48], R117 ;  /* 0x000e487501007387 */ /* 0x000fe80000100800 */
[----:B------:R-:W-:Y:S04]  /*4fe0*/  STL [R1+0xe58], R114 ;  /* 0x000e587201007387 */ /* 0x000fe80000100800 */
[----:B------:R-:W-:Y:S04]  /*4ff0*/  STL [R1+0x1060], R114 ;  /* 0x0010607201007387 */ /* 0x000fe80000100800 */
[----:B------:R-:W-:Y:S04]  /*5000*/  STL [R1+0xe54], R115 ;  /* 0x000e547301007387 */ /* 0x000fe80000100800 */
[----:B------:R-:W-:Y:S04]  /*5010*/  STL [R1+0x2b4], R81 ;  /* 0x0002b45101007387 */ /* 0x000fe80000100800 */
[----:B------:R-:W-:Y:S04]  /*5020*/  STL [R1+0xe64], R112 ;  /* 0x000e647001007387 */ /* 0x000fe80000100800 */
[----:B------:R0:W-:Y:S02]  /*5030*/  STL [R1+0x106c], R112 ;  /* 0x00106c7001007387 */ /* 0x0001e40000100800 */
[----:B0-----:R-:W-:-:S06]  /*5040*/  PRMT R112, RZ, 0x7610, R112 ;  /* 0x00007610ff707816 */ /* 0x001fcc0000000070 */
[----:B------:R-:W2:Y:S01]  /*5050*/  @!P5 LDG.E.U16 R112, desc[UR16][R110.64] ;  /* 0x000000106e70d981 */ /* 0x000ea2000c1e1500 */
[----:B-1----:R-:W-:-:S06]  /*5060*/  PRMT R114, RZ, 0x7610, R114 ;  /* 0x00007610ff727816 */ /* 0x002fcc0000000072 */
[----:B------:R-:W4:Y:S01]  /*5070*/  @!P6 LDG.E.U16 R114, desc[UR16][R104.64] ;  /* 0x000000106872e981 */ /* 0x000f22000c1e1500 */
[C---:B------:R-:W-:Y:S02]  /*5080*/  VIADD R2, R78.reuse, 0xfffffffc ;  /* 0xfffffffc4e027836 */ /* 0x040fe40000000000 */
[----:B------:R-:W-:-:S03]  /*5090*/  VIADD R0, R78, 0xfffffff4 ;  /* 0xfffffff44e007836 */ /* 0x000fc60000000000 */
[----:B------:R-:W-:Y:S02]  /*50a0*/  ISETP.GE.U32.AND P5, PT, R2, 0x7fffff7d, PT ;  /* 0x7fffff7d0200780c */ /* 0x000fe40003fa6070 */
[----:B------:R-:W-:Y:S01]  /*50b0*/  ISETP.GE.U32.AND P6, PT, R0, 0x7fffff75, PT ;  /* 0x7fffff750000780c */ /* 0x000fe20003fc6070 */
[C---:B------:R-:W-:Y:S01]  /*50c0*/  IMAD R0, R162.reuse, 0x3, RZ ;  /* 0x00000003a2007824 */ /* 0x040fe200078e02ff */
[----:B------:R-:W-:Y:S01]  /*50d0*/  PRMT R116, RZ, 0x7610, R116 ;  /* 0x00007610ff747816 */ /* 0x000fe20000000074 */
[----:B------:R-:W-:Y:S02]  /*50e0*/  IMAD R2, R162, 0xb, RZ ;  /* 0x0000000ba2027824 */ /* 0x000fe400078e02ff */
[C---:B------:R-:W-:Y:S01]  /*50f0*/  IMAD.WIDE R84, R0.reuse, 0x2, R160 ;  /* 0x0000000200547825 */ /* 0x040fe200078e02a0 */
[----:B------:R-:W-:Y:S01]  /*5100*/  STL [R1+0xe60], R113 ;  /* 0x000e607101007387 */ /* 0x000fe20000100800 */
[----:B------:R-:W-:Y:S02]  /*5110*/  PRMT R118, RZ, 0x7610, R118 ;  /* 0x00007610ff767816 */ /* 0x000fe40000000076 */
[----:B------:R-:W-:Y:S01]  /*5120*/  PRMT R120, RZ, 0x7610, R120 ;  /* 0x00007610ff787816 */ /* 0x000fe20000000078 */
[----:B---3--:R0:W-:Y:S01]  /*5130*/  STL [R1+0x2b0], R80 ;  /* 0x0002b05001007387 */ /* 0x0081e20000100800 */
[----:B------:R-:W-:-:S03]  /*5140*/  IMAD.WIDE R82, R0, 0x2, R158 ;  /* 0x0000000200527825 */ /* 0x000fc600078e029e */
[----:B------:R1:W3:Y:S04]  /*5150*/  @!P5 LDG.E.U16 R116, desc[UR16][R84.64] ;  /* 0x000000105474d981 */ /* 0x0002e8000c1e1500 */
[----:B------:R-:W3:Y:S01]  /*5160*/  @!P5 LDG.E.U16 R118, desc[UR16][R82.64] ;  /* 0x000000105276d981 */ /* 0x000ee2000c1e1500 */
[----:B0-----:R-:W-:-:S05]  /*5170*/  IMAD.WIDE R80, R2, 0x2, R160 ;  /* 0x0000000202507825 */ /* 0x001fca00078e02a0 */
[----:B------:R-:W3:Y:S01]  /*5180*/  @!P6 LDG.E.U16 R120, desc[UR16][R80.64] ;  /* 0x000000105078e981 */ /* 0x000ee2000c1e1500 */
[----:B------:R-:W-:Y:S01]  /*5190*/  PRMT R123, RZ, 0x7610, R123 ;  /* 0x00007610ff7b7816 */ /* 0x000fe2000000007b */
[C---:B------:R-:W-:Y:S01]  /*51a0*/  VIADD R0, R78.reuse, 0xffffffe4 ;  /* 0xffffffe44e007836 */ /* 0x040fe20000000000 */
[----:B------:R-:W-:Y:S01]  /*51b0*/  PRMT R127, RZ, 0x7610, R127 ;  /* 0x00007610ff7f7816 */ /* 0x000fe2000000007f */
[----:B--2---:R-:W-:Y:S04]  /*51c0*/  STL [R1+0x1078], R112 ;  /* 0x0010787001007387 */ /* 0x004fe80000100800 */
[----:B------:R-:W-:Y:S04]  /*51d0*/  STL [R1+0xe70], R110 ;  /* 0x000e706e01007387 */ /* 0x000fe80000100800 */
[----:B------:R-:W-:Y:S04]  /*51e0*/  STL [R1+0x107c], R110 ;  /* 0x00107c6e01007387 */ /* 0x000fe80000100800 */
[----:B------:R-:W-:Y:S04]  /*51f0*/  STL [R1+0xe6c], R111 ;  /* 0x000e6c6f01007387 */ /* 0x000fe80000100800 */
[----:B----4-:R-:W-:Y:S04]  /*5200*/  STL [R1+0x2ac], R79 ;  /* 0x0002ac4f01007387 */ /* 0x010fe80000100800 */
[----:B------:R-:W-:Y:S04]  /*5210*/  STL [R1+0x1080], R131 ;  /* 0x0010808301007387 */ /* 0x000fe80000100800 */
[----:B------:R-:W-:Y:S04]  /*5220*/  STL [R1+0xe7c], R108 ;  /* 0x000e7c6c01007387 */ /* 0x000fe80000100800 */
[----:B------:R-:W-:Y:S04]  /*5230*/  STL [R1+0x1084], R108 ;  /* 0x0010846c01007387 */ /* 0x000fe80000100800 */
[----:B------:R-:W-:Y:S04]  /*5240*/  STL [R1+0xe78], R109 ;  /* 0x000e786d01007387 */ /* 0x000fe80000100800 */
[----:B------:R0:W-:Y:S04]  /*5250*/  STL [R1+0x2a8], R24 ;  /* 0x0002a81801007387 */ /* 0x0001e80000100800 */
[----:B------:R-:W-:Y:S01]  /*5260*/  STL [R1+0x1088], R130 ;  /* 0x0010888201007387 */ /* 0x000fe20000100800 */
[----:B0-----:R-:W-:-:S02]  /*5270*/  VIADD R24, R78, 0xffffffec ;  /* 0xffffffec4e187836 */ /* 0x001fc40000000000 */
[----:B------:R-:W-:Y:S01]  /*5280*/  IMAD.WIDE R78, R2, 0x2, R158 ;  /* 0x00000002024e7825 */ /* 0x000fe200078e029e */
[----:B------:R-:W-:Y:S02]  /*5290*/  STL [R1+0xe88], R106 ;  /* 0x000e886a01007387 */ /* 0x000fe40000100800 */
[----:B------:R-:W-:Y:S02]  /*52a0*/  ISETP.GE.U32.AND P5, PT, R24, 0x7fffff6d, PT ;  /* 0x7fffff6d1800780c */ /* 0x000fe40003fa6070 */
[----:B------:R-:W-:Y:S04]  /*52b0*/  STL [R1+0x108c], R106 ;  /* 0x00108c6a01007387 */ /* 0x000fe80000100800 */
[----:B------:R-:W-:Y:S04]  /*52c0*/  STL [R1+0x51c], R4 ;  /* 0x00051c0401007387 */ /* 0x000fe80000100800 */
[----:B------:R-:W-:Y:S04]  /*52d0*/  STL [R1+0xe84], R107 ;  /* 0x000e846b01007387 */ /* 0x000fe80000100800 */
[----:B------:R0:W2:Y:S01]  /*52e0*/  @!P6 LDG.E.U16 R123, desc[UR16][R78.64] ;  /* 0x000000104e7be981 */ /* 0x0000a2000c1e1500 */
[----:B------:R-:W-:Y:S01]  /*52f0*/  ISETP.GE.U32.AND P6, PT, R0, 0x7fffff65, PT ;  /* 0x7fffff650000780c */ /* 0x000fe20003fc6070 */
[----:B------:R-:W-:-:S02]  /*5300*/  IMAD R0, R162, 0x13, RZ ;  /* 0x00000013a2007824 */ /* 0x000fc400078e02ff */
[----:B------:R-:W-:Y:S04]  /*5310*/  STL [R1+0x1090], R114 ;  /* 0x0010907201007387 */ /* 0x000fe80000100800 */
[----:B------:R-:W-:Y:S04]  /*5320*/  STL [R1+0xe94], R104 ;  /* 0x000e946801007387 */ /* 0x000fe80000100800 */
[----:B------:R-:W-:Y:S04]  /*5330*/  STL [R1+0x1094], R104 ;  /* 0x0010946801007387 */ /* 0x000fe80000100800 */
[----:B------:R-:W-:Y:S04]  /*5340*/  STL [R1+0xe90], R105 ;  /* 0x000e906901007387 */ /* 0x000fe80000100800 */
[----:B------:R1:W-:Y:S02]  /*5350*/  STL.64 [R1+0x560], R84 ;  /* 0x0005605401007387 */ /* 0x0003e40000100a00 */
[----:B-1----:R-:W-:-:S05]  /*5360*/  IMAD.WIDE R84, R0, 0x2, R160 ;  /* 0x0000000200547825 */ /* 0x002fca00078e02a0 */
[----:B------:R1:W4:Y:S04]  /*5370*/  @!P5 LDG.E.U16 R127, desc[UR16][R84.64] ;  /* 0x00000010547fd981 */ /* 0x000328000c1e1500 */
[----:B------:R-:W-:Y:S04]  /*5380*/  STL.64 [R1+0x558], R82 ;  /* 0x0005585201007387 */ /* 0x000fe80000100a00 */
[----:B---3--:R-:W-:Y:S04]  /*5390*/  STL [R1+0x1098], R116 ;  /* 0x0010987401007387 */ /* 0x008fe80000100800 */
[----:B------:R-:W-:Y:S04]  /*53a0*/  STL.64 [R1+0x4e0], R80 ;  /* 0x0004e05001007387 */ /* 0x000fe80000100a00 */
[----:B------:R-:W-:Y:S04]  /*53b0*/  STL.64 [R1+0x4d8], R78 ;  /* 0x0004d84e01007387 */ /* 0x000fe80000100a00 */
[----:B------:R-:W-:Y:S04]  /*53c0*/  STL [R1+0x109c], R118 ;  /* 0x00109c7601007387 */ /* 0x000fe80000100800 */
[----:B------:R3:W-:Y:S02]  /*53d0*/  STL [R1+0x10a0], R120 ;  /* 0x0010a07801007387 */ /* 0x0007e40000100800 */
[----:B---3--:R-:W3:Y:S01]  /*53e0*/  LDC R120, c[0x0][0x3a0] ;  /* 0x0000e800ff787b82 */ /* 0x008ee20000000800 */
[----:B------:R-:W-:Y:S01]  /*53f0*/  PRMT R129, RZ, 0x7610, R129 ;  /* 0x00007610ff817816 */ /* 0x000fe20000000081 */
[----:B------:R-:W-:-:S02]  /*5400*/  IMAD R2, R162, 0x1b, RZ ;  /* 0x0000001ba2027824 */ /* 0x000fc400078e02ff */
[----:B------:R-:W-:Y:S01]  /*5410*/  IMAD.WIDE R82, R0, 0x2, R158 ;  /* 0x0000000200527825 */ /* 0x000fe200078e029e */
[----:B------:R-:W-:Y:S02]  /*5420*/  PRMT R128, RZ, 0x7610, R128 ;  /* 0x00007610ff807816 */ /* 0x000fe40000000080 */
[----:B------:R-:W-:Y:S01]  /*5430*/  PRMT R132, RZ, 0x7610, R132 ;  /* 0x00007610ff847816 */ /* 0x000fe20000000084 */
[C---:B------:R-:W-:Y:S01]  /*5440*/  IMAD.WIDE R80, R2.reuse, 0x2, R160 ;  /* 0x0000000202507825 */ /* 0x040fe200078e02a0 */
[----:B------:R1:W4:Y:S03]  /*5450*/  @!P5 LDG.E.U16 R129, desc[UR16][R82.64] ;  /* 0x000000105281d981 */ /* 0x000326000c1e1500 */
[----:B0-----:R-:W-:Y:S01]  /*5460*/  IMAD.WIDE R78, R2, 0x2, R158 ;  /* 0x00000002024e7825 */ /* 0x001fe200078e029e */
[----:B------:R0:W4:Y:S04]  /*5470*/  @!P6 LDG.E.U16 R128, desc[UR16][R80.64] ;  /* 0x000000105080e981 */ /* 0x000128000c1e1500 */
[----:B------:R0:W4:Y:S01]  /*5480*/  @!P6 LDG.E.U16 R132, desc[UR16][R78.64] ;  /* 0x000000104e84e981 */ /* 0x000122000c1e1500 */
[----:B---3--:R-:W-:-:S02]  /*5490*/  VIADD R24, R120, 0xffffffdc ;  /* 0xffffffdc78187836 */ /* 0x008fc40000000000 */
[----:B------:R-:W-:-:S03]  /*54a0*/  VIADD R0, R120, 0xffffffd4 ;  /* 0xffffffd478007836 */ /* 0x000fc60000000000 */
[----:B------:R-:W-:Y:S02]  /*54b0*/  ISETP.GE.U32.AND P5, PT, R24, 0x7fffff5d, PT ;  /* 0x7fffff5d1800780c */ /* 0x000fe40003fa6070 */
[----:B------:R-:W-:Y:S01]  /*54c0*/  ISETP.GE.U32.AND P6, PT, R0, 0x7fffff55, PT ;  /* 0x7fffff550000780c */ /* 0x000fe20003fc6070 */
[C---:B------:R-:W-:Y:S01]  /*54d0*/  IMAD R0, R162.reuse, 0x23, RZ ;  /* 0x00000023a2007824 */ /* 0x040fe200078e02ff */
[----:B------:R-:W-:Y:S02]  /*54e0*/  PRMT R135, RZ, 0x7610, R135 ;  /* 0x00007610ff877816 */ /* 0x000fe40000000087 */
[----:B------:R-:W-:Y:S01]  /*54f0*/  PRMT R134, RZ, 0x7610, R134 ;  /* 0x00007610ff867816 */ /* 0x000fe20000000086 */
[----:B------:R-:W-:Y:S01]  /*5500*/  IMAD R2, R162, 0x2b, RZ ;  /* 0x0000002ba2027824 */ /* 0x000fe200078e02ff */
[----:B------:R-:W-:Y:S02]  /*5510*/  PRMT R137, RZ, 0x7610, R137 ;  /* 0x00007610ff897816 */ /* 0x000fe40000000089 */
[----:B------:R-:W-:Y:S01]  /*5520*/  PRMT R136, RZ, 0x7610, R136 ;  /* 0x00007610ff887816 */ /* 0x000fe20000000088 */
[----:B--2---:R-:W-:Y:S04]  /*5530*/  STL [R1+0x10a4], R123 ;  /* 0x0010a47b01007387 */ /* 0x004fe80000100800 */
[----:B------:R1:W-:Y:S04]  /*5540*/  STL.64 [R1+0x460], R84 ;  /* 0x0004605401007387 */ /* 0x0003e80000100a00 */
[----:B------:R2:W-:Y:S01]  /*5550*/  STL.64 [R1+0x458], R82 ;  /* 0x0004585201007387 */ /* 0x0005e20000100a00 */
[----:B-1----:R-:W-:-:S04]  /*5560*/  IMAD.WIDE R84, R0, 0x2, R160 ;  /* 0x0000000200547825 */ /* 0x002fc800078e02a0 */
[----:B--2---:R-:W-:Y:S01]  /*5570*/  IMAD.WIDE R82, R0, 0x2, R158 ;  /* 0x0000000200527825 */ /* 0x004fe200078e029e */
[----:B------:R1:W2:Y:S04]  /*5580*/  @!P5 LDG.E.U16 R135, desc[UR16][R84.64] ;  /* 0x000000105487d981 */ /* 0x0002a8000c1e1500 */
[----:B------:R3:W2:Y:S04]  /*5590*/  @!P5 LDG.E.U16 R134, desc[UR16][R82.64] ;  /* 0x000000105286d981 */ /* 0x0006a8000c1e1500 */
[----:B----4-:R-:W-:Y:S04]  /*55a0*/  STL [R1+0x10a8], R127 ;  /* 0x0010a87f01007387 */ /* 0x010fe80000100800 */
[----:B------:R0:W-:Y:S04]  /*55b0*/  STL.64 [R1+0x3e0], R80 ;  /* 0x0003e05001007387 */ /* 0x0001e80000100a00 */
[----:B------:R4:W-:Y:S01]  /*55c0*/  STL.64 [R1+0x3d8], R78 ;  /* 0x0003d84e01007387 */ /* 0x0009e20000100a00 */
[----:B0-----:R-:W-:-:S04]  /*55d0*/  IMAD.WIDE R80, R2, 0x2, R160 ;  /* 0x0000000202507825 */ /* 0x001fc800078e02a0 */
[----:B----4-:R-:W-:Y:S01]  /*55e0*/  IMAD.WIDE R78, R2, 0x2, R158 ;  /* 0x00000002024e7825 */ /* 0x010fe200078e029e */
[----:B------:R0:W4:Y:S04]  /*55f0*/  @!P6 LDG.E.U16 R137, desc[UR16][R80.64] ;  /* 0x000000105089e981 */ /* 0x000128000c1e1500 */
[----:B------:R0:W4:Y:S01]  /*5600*/  @!P6 LDG.E.U16 R136, desc[UR16][R78.64] ;  /* 0x000000104e88e981 */ /* 0x000122000c1e1500 */
[C---:B------:R-:W-:Y:S02]  /*5610*/  VIADD R24, R120.reuse, 0xffffffcc ;  /* 0xffffffcc78187836 */ /* 0x040fe40000000000 */
[----:B------:R-:W-:-:S03]  /*5620*/  VIADD R0, R120, 0xffffffc4 ;  /* 0xffffffc478007836 */ /* 0x000fc60000000000 */
[----:B------:R-:W-:Y:S02]  /*5630*/  ISETP.GE.U32.AND P5, PT, R24, 0x7fffff4d, PT ;  /* 0x7fffff4d1800780c */ /* 0x000fe40003fa6070 */
[----:B------:R-:W-:Y:S01]  /*5640*/  ISETP.GE.U32.AND P6, PT, R0, 0x7fffff45, PT ;  /* 0x7fffff450000780c */ /* 0x000fe20003fc6070 */
[C---:B------:R-:W-:Y:S01]  /*5650*/  IMAD R0, R162.reuse, 0x33, RZ ;  /* 0x00000033a2007824 */ /* 0x040fe200078e02ff */
[----:B------:R-:W-:Y:S01]  /*5660*/  PRMT R139, RZ, 0x7610, R139 ;  /* 0x00007610ff8b7816 */ /* 0x000fe2000000008b */
[----:B------:R-:W-:Y:S01]  /*5670*/  IMAD R2, R162, 0x3b, RZ ;  /* 0x0000003ba2027824 */ /* 0x000fe200078e02ff */
[----:B------:R-:W-:Y:S01]  /*5680*/  PRMT R138, RZ, 0x7610, R138 ;  /* 0x00007610ff8a7816 */ /* 0x000fe2000000008a */
[----:B------:R-:W-:Y:S01]  /*5690*/  VIADD R24, R120, 0xffffffbc ;  /* 0xffffffbc78187836 */ /* 0x000fe20000000000 */
[----:B------:R-:W-:Y:S02]  /*56a0*/  PRMT R141, RZ, 0x7610, R141 ;  /* 0x00007610ff8d7816 */ /* 0x000fe4000000008d */
[----:B------:R-:W-:Y:S01]  /*56b0*/  PRMT R140, RZ, 0x7610, R140 ;  /* 0x00007610ff8c7816 */ /* 0x000fe2000000008c */
[----:B------:R-:W-:Y:S04]  /*56c0*/  STL.64 [R1+0x1048], R128 ;  /* 0x0010488001007387 */ /* 0x000fe80000100a00 */
[----:B------:R-:W-:Y:S04]  /*56d0*/  STL [R1+0x10ac], R132 ;  /* 0x0010ac8401007387 */ /* 0x000fe80000100800 */
[----:B------:R1:W-:Y:S04]  /*56e0*/  STL.64 [R1+0x360], R84 ;  /* 0x0003605401007387 */ /* 0x0003e80000100a00 */
[----:B------:R3:W-:Y:S04]  /*56f0*/  STL.64 [R1+0x358], R82 ;  /* 0x0003585201007387 */ /* 0x0007e80000100a00 */
[----:B------:R0:W-:Y:S01]  /*5700*/  STL.64 [R1+0x2e0], R80 ;  /* 0x0002e05001007387 */ /* 0x0001e20000100a00 */
[----:B-1----:R-:W-:-:S04]  /*5710*/  IMAD.WIDE R84, R0, 0x2, R160 ;  /* 0x0000000200547825 */ /* 0x002fc800078e02a0 */
[----:B---3--:R-:W-:Y:S01]  /*5720*/  IMAD.WIDE R82, R0, 0x2, R158 ;  /* 0x0000000200527825 */ /* 0x008fe200078e029e */
[----:B------:R1:W3:Y:S03]  /*5730*/  @!P5 LDG.E.U16 R139, desc[UR16][R84.64] ;  /* 0x00000010548bd981 */ /* 0x0002e6000c1e1500 */
[----:B0-----:R-:W-:Y:S01]  /*5740*/  IMAD.WIDE R80, R2, 0x2, R160 ;  /* 0x0000000202507825 */ /* 0x001fe200078e02a0 */
[----:B------:R0:W3:Y:S01]  /*5750*/  @!P5 LDG.E.U16 R138, desc[UR16][R82.64] ;  /* 0x00000010528ad981 */ /* 0x0000e2000c1e1500 */
[----:B------:R-:W-:Y:S02]  /*5760*/  ISETP.GE.U32.AND P5, PT, R24, 0x7fffff3d, PT ;  /* 0x7fffff3d1800780c */ /* 0x000fe40003fa6070 */
[----:B------:R-:W-:Y:S01]  /*5770*/  VIADD R0, R120, 0xffffffb4 ;  /* 0xffffffb478007836 */ /* 0x000fe20000000000 */
[----:B------:R0:W3:Y:S01]  /*5780*/  @!P6 LDG.E.U16 R141, desc[UR16][R80.64] ;  /* 0x00000010508de981 */ /* 0x0000e2000c1e1500 */
[----:B------:R-:W-:-:S03]  /*5790*/  PRMT R143, RZ, 0x7610, R143 ;  /* 0x00007610ff8f7816 */ /* 0x000fc6000000008f */
[----:B--2---:R-:W-:Y:S04]  /*57a0*/  STL.64 [R1+0x1050], R134 ;  /* 0x0010508601007387 */ /* 0x004fe80000100a00 */
[----:B------:R2:W-:Y:S02]  /*57b0*/  STL.64 [R1+0x2d8], R78 ;  /* 0x0002d84e01007387 */ /* 0x0005e40000100a00 */
[----:B--2---:R-:W-:-:S05]  /*57c0*/  IMAD.WIDE R78, R2, 0x2, R158 ;  /* 0x00000002024e7825 */ /* 0x004fca00078e029e */
[----:B------:R2:W2:Y:S01]  /*57d0*/  @!P6 LDG.E.U16 R140, desc[UR16][R78.64] ;  /* 0x000000104e8ce981 */ /* 0x0004a2000c1e1500 */
[----:B------:R-:W-:Y:S01]  /*57e0*/  ISETP.GE.U32.AND P6, PT, R0, 0x7fffff35, PT ;  /* 0x7fffff350000780c */ /* 0x000fe20003fc6070 */
[----:B------:R-:W-:Y:S02]  /*57f0*/  IMAD R0, R162, 0x43, RZ ;  /* 0x00000043a2007824 */ /* 0x000fe400078e02ff */
[----:B----4-:R-:W-:Y:S04]  /*5800*/  STL [R1+0x10b0], R137 ;  /* 0x0010b08901007387 */ /* 0x010fe80000100800 */
[----:B------:R-:W-:Y:S04]  /*5810*/  STL [R1+0x10b4], R136 ;  /* 0x0010b48801007387 */ /* 0x000fe80000100800 */
[----:B------:R1:W-:Y:S02]  /*5820*/  STL.64 [R1+0x260], R84 ;  /* 0x0002605401007387 */ /* 0x0003e40000100a00 */
[----:B-1----:R-:W-:-:S05]  /*5830*/  IMAD.WIDE R84, R0, 0x2, R160 ;  /* 0x0000000200547825 */ /* 0x002fca00078e02a0 */
[----:B------:R-:W4:Y:S01]  /*5840*/  @!P5 LDG.E.U16 R143, desc[UR16][R84.64] ;  /* 0x00000010548fd981 */ /* 0x000f22000c1e1500 */
[----:B------:R-:W-:-:S03]  /*5850*/  IMAD R2, R162, 0x4b, RZ ;  /* 0x0000004ba2027824 */ /* 0x000fc600078e02ff */
[----:B------:R0:W-:Y:S01]  /*5860*/  STL.64 [R1+0x258], R82 ;  /* 0x0002585201007387 */ /* 0x0001e20000100a00 */
[----:B------:R-:W-:Y:S02]  /*5870*/  PRMT R145, RZ, 0x7610, R145 ;  /* 0x00007610ff917816 */ /* 0x000fe40000000091 */
[----:B------:R-:W-:Y:S02]  /*5880*/  PRMT R144, RZ, 0x7610, R144 ;  /* 0x00007610ff907816 */ /* 0x000fe40000000090 */
[----:B------:R-:W-:Y:S01]  /*5890*/  PRMT R142, RZ, 0x7610, R142 ;  /* 0x00007610ff8e7816 */ /* 0x000fe2000000008e */
[----:B------:R-:W-:Y:S02]  /*58a0*/  VIADD R24, R120, 0xffffffac ;  /* 0xffffffac78187836 */ /* 0x000fe40000000000 */
[----:B0-----:R-:W-:-:S04]  /*58b0*/  IMAD.WIDE R82, R0, 0x2, R158 ;  /* 0x0000000200527825 */ /* 0x001fc800078e029e */
[----:B------:R-:W-:Y:S01]  /*58c0*/  VIADD R0, R120, 0xffffffa4 ;  /* 0xffffffa478007836 */ /* 0x000fe20000000000 */
[----:B------:R-:W4:Y:S04]  /*58d0*/  @!P5 LDG.E.U16 R142, desc[UR16][R82.64] ;  /* 0x00000010528ed981 */ /* 0x000f28000c1e1500 */
[----:B---3--:R-:W-:Y:S04]  /*58e0*/  STL [R1+0x10b8], R139 ;  /* 0x0010b88b01007387 */ /* 0x008fe80000100800 */
[----:B------:R0:W-:Y:S04]  /*58f0*/  STL.64 [R1+0x1e0], R80 ;  /* 0x0001e05001007387 */ /* 0x0001e80000100a00 */
[----:B------:R2:W-:Y:S01]  /*5900*/  STL.64 [R1+0x1d8], R78 ;  /* 0x0001d84e01007387 */ /* 0x0005e20000100a00 */
[----:B0-----:R-:W-:-:S04]  /*5910*/  IMAD.WIDE R80, R2, 0x2, R160 ;  /* 0x0000000202507825 */ /* 0x001fc800078e02a0 */
[----:B--2---:R-:W-:Y:S01]  /*5920*/  IMAD.WIDE R78, R2, 0x2, R158 ;  /* 0x00000002024e7825 */ /* 0x004fe200078e029e */
[----:B------:R0:W2:Y:S04]  /*5930*/  @!P6 LDG.E.U16 R145, desc[UR16][R80.64] ;  /* 0x000000105091e981 */ /* 0x0000a8000c1e1500 */
[----:B------:R1:W3:Y:S01]  /*5940*/  @!P6 LDG.E.U16 R144, desc[UR16][R78.64] ;  /* 0x000000104e90e981 */ /* 0x0002e2000c1e1500 */
[----:B------:R-:W-:Y:S01]  /*5950*/  ISETP.GE.U32.AND P6, PT, R0, 0x7fffff25, PT ;  /* 0x7fffff250000780c */ /* 0x000fe20003fc6070 */
[----:B------:R-:W-:Y:S02]  /*5960*/  IMAD R100, R162, 0x5b, RZ ;  /* 0x0000005ba2647824 */ /* 0x000fe400078e02ff */
[----:B------:R-:W-:Y:S01]  /*5970*/  STL [R1+0x10bc], R138 ;  /* 0x0010bc8a01007387 */ /* 0x000fe20000100800 */
[----:B------:R-:W-:-:S03]  /*5980*/  ISETP.GE.U32.AND P5, PT, R24, 0x7fffff2d, PT ;  /* 0x7fffff2d1800780c */ /* 0x000fc60003fa6070 */
[----:B------:R-:W-:Y:S01]  /*5990*/  STL [R1+0x10c0], R141 ;  /* 0x0010c08d01007387 */ /* 0x000fe20000100800 */
[----:B------:R-:W-:Y:S01]  /*59a0*/  IMAD R0, R162, 0x53, RZ ;  /* 0x00000053a2007824 */ /* 0x000fe200078e02ff */
[----:B------:R-:W-:Y:S01]  /*59b0*/  PRMT R149, RZ, 0x7610, R149 ;  /* 0x00007610ff957816 */ /* 0x000fe20000000095 */
[----:B------:R-:W-:Y:S01]  /*59c0*/  IMAD.WIDE R102, R100, 0x2, R160 ;  /* 0x0000000264667825 */ /* 0x000fe200078e02a0 */
[----:B------:R-:W-:-:S03]  /*59d0*/  PRMT R148, RZ, 0x7610, R148 ;  /* 0x00007610ff947816 */ /* 0x000fc60000000094 */
[----:B------:R-:W-:Y:S01]  /*59e0*/  IMAD.WIDE R100, R100, 0x2, R158 ;  /* 0x0000000264647825 */ /* 0x000fe200078e029e */
[----:B------:R-:W-:Y:S01]  /*59f0*/  PRMT R147, RZ, 0x7610, R147 ;  /* 0x00007610ff937816 */ /* 0x000fe20000000093 */
[----:B------:R-:W2:Y:S01]  /*5a00*/  @!P6 LDG.E.U16 R149, desc[UR16][R102.64] ;  /* 0x000000106695e981 */ /* 0x000ea2000c1e1500 */
[----:B------:R-:W-:Y:S01]  /*5a10*/  PRMT R146, RZ, 0x7610, R146 ;  /* 0x00007610ff927816 */ /* 0x000fe20000000092 */
[----:B------:R-:W-:Y:S02]  /*5a20*/  VIADD R2, R120, 0xffffff9c ;  /* 0xffffff9c78027836 */ /* 0x000fe40000000000 */
[----:B------:R-:W2:Y:S01]  /*5a30*/  @!P6 LDG.E.U16 R148, desc[UR16][R100.64] ;  /* 0x000000106494e981 */ /* 0x000ea2000c1e1500 */
[C---:B------:R-:W-:Y:S01]  /*5a40*/  IMAD R92, R162.reuse, 0x6b, RZ ;  /* 0x0000006ba25c7824 */ /* 0x040fe200078e02ff */
[----:B------:R-:W-:Y:S01]  /*5a50*/  PRMT R153, RZ, 0x7610, R153 ;  /* 0x00007610ff997816 */ /* 0x000fe20000000099 */
[----:B------:R-:W-:Y:S01]  /*5a60*/  IMAD R96, R162, 0x63, RZ ;  /* 0x00000063a2607824 */ /* 0x000fe200078e02ff */
[----:B------:R-:W-:Y:S01]  /*5a70*/  PRMT R152, RZ, 0x7610, R152 ;  /* 0x00007610ff987816 */ /* 0x000fe20000000098 */
[----:B------:R-:W-:Y:S01]  /*5a80*/  IMAD.WIDE R94, R92, 0x2, R160 ;  /* 0x000000025c5e7825 */ /* 0x000fe200078e02a0 */
[----:B------:R-:W-:-:S03]  /*5a90*/  PRMT R151, RZ, 0x7610, R151 ;  /* 0x00007610ff977816 */ /* 0x000fc60000000097 */
[----:B------:R-:W-:Y:S01]  /*5aa0*/  IMAD.WIDE R92, R92, 0x2, R158 ;  /* 0x000000025c5c7825 */ /* 0x000fe200078e029e */
[----:B------:R-:W-:-:S03]  /*5ab0*/  PRMT R150, RZ, 0x7610, R150 ;  /* 0x00007610ff967816 */ /* 0x000fc60000000096 */
[----:B------:R-:W-:-:S04]  /*5ac0*/  IMAD.WIDE R98, R96, 0x2, R160 ;  /* 0x0000000260627825 */ /* 0x000fc800078e02a0 */
[----:B------:R-:W-:Y:S01]  /*5ad0*/  IMAD.WIDE R96, R96, 0x2, R158 ;  /* 0x0000000260607825 */ /* 0x000fe200078e029e */
[----:B------:R-:W-:Y:S02]  /*5ae0*/  PRMT R157, RZ, 0x7610, R157 ;  /* 0x00007610ff9d7816 */ /* 0x000fe4000000009d */
[----:B------:R-:W-:Y:S01]  /*5af0*/  PRMT R5, RZ, 0x7610, R5 ;  /* 0x00007610ff057816 */ /* 0x000fe20000000005 */
[----:B------:R-:W-:Y:S01]  /*5b00*/  IMAD R88, R162, 0x73, RZ ;  /* 0x00000073a2587824 */ /* 0x000fe200078e02ff */
[----:B------:R-:W-:Y:S02]  /*5b10*/  PRMT R155, RZ, 0x7610, R155 ;  /* 0x00007610ff9b7816 */ /* 0x000fe4000000009b */
[----:B------:R-:W-:Y:S01]  /*5b20*/  PRMT R154, RZ, 0x7610, R154 ;  /* 0x00007610ff9a7816 */ /* 0x000fe2000000009a */
[----:B------:R-:W-:-:S04]  /*5b30*/  IMAD.WIDE R90, R88, 0x2, R160 ;  /* 0x00000002585a7825 */ /* 0x000fc800078e02a0 */
[----:B------:R-:W-:Y:S01]  /*5b40*/  IMAD.WIDE R88, R88, 0x2, R158 ;  /* 0x0000000258587825 */ /* 0x000fe200078e029e */
[----:B------:R-:W-:Y:S02]  /*5b50*/  PRMT R23, RZ, 0x7610, R23 ;  /* 0x00007610ff177816 */ /* 0x000fe40000000017 */
[----:B------:R-:W-:Y:S02]  /*5b60*/  PRMT R22, RZ, 0x7610, R22 ;  /* 0x00007610ff167816 */ /* 0x000fe40000000016 */
[----:B------:R-:W-:Y:S02]  /*5b70*/  PRMT R165, RZ, 0x7610, R165 ;  /* 0x00007610ffa57816 */ /* 0x000fe400000000a5 */
[----:B------:R-:W-:Y:S01]  /*5b80*/  PRMT R164, RZ, 0x7610, R164 ;  /* 0x00007610ffa47816 */ /* 0x000fe200000000a4 */
[----:B------:R-:W-:Y:S01]  /*5b90*/  VIADD R24, R120, 0xffffffeb ;  /* 0xffffffeb78187836 */ /* 0x000fe20000000000 */
[----:B------:R-:W-:Y:S02]  /*5ba0*/  PRMT R19, RZ, 0x7610, R19 ;  /* 0x00007610ff137816 */ /* 0x000fe40000000013 */
[----:B------:R-:W-:-:S02]  /*5bb0*/  PRMT R18, RZ, 0x7610, R18 ;  /* 0x00007610ff127816 */ /* 0x000fc40000000012 */
[----:B------:R-:W-:Y:S02]  /*5bc0*/  PRMT R21, RZ, 0x7610, R21 ;  /* 0x00007610ff157816 */ /* 0x000fe40000000015 */
[----:B------:R-:W-:Y:S02]  /*5bd0*/  PRMT R20, RZ, 0x7610, R20 ;  /* 0x00007610ff147816 */ /* 0x000fe40000000014 */
[----:B------:R-:W-:Y:S02]  /*5be0*/  PRMT R15, RZ, 0x7610, R15 ;  /* 0x00007610ff0f7816 */ /* 0x000fe4000000000f */
[----:B------:R-:W-:Y:S02]  /*5bf0*/  PRMT R14, RZ, 0x7610, R14 ;  /* 0x00007610ff0e7816 */ /* 0x000fe4000000000e */
        /* <DEDUP_REMOVED lines=11> */
[----:B------:R-:W-:Y:S01]  /*5cb0*/  PRMT R121, RZ, 0x7610, R121 ;  /* 0x00007610ff797816 */ /* 0x000fe20000000079 */
[----:B------:R-:W-:Y:S04]  /*5cc0*/  STL [R1+0x10c4], R140 ;  /* 0x0010c48c01007387 */ /* 0x000fe80000100800 */
[----:B------:R-:W-:Y:S04]  /*5cd0*/  STL.64 [R1+0x160], R84 ;  /* 0x0001605401007387 */ /* 0x000fe80000100a00 */
[----:B------:R-:W-:Y:S04]  /*5ce0*/  STL.64 [R1+0x158], R82 ;  /* 0x0001585201007387 */ /* 0x000fe80000100a00 */
[----:B----4-:R-:W-:Y:S04]  /*5cf0*/  STL [R1+0x10c8], R143 ;  /* 0x0010c88f01007387 */ /* 0x010fe80000100800 */
[----:B------:R0:W-:Y:S04]  /*5d00*/  STL.64 [R1+0xe0], R80 ;  /* 0x0000e05001007387 */ /* 0x0001e80000100a00 */
[----:B------:R1:W-:Y:S01]  /*5d10*/  STL.64 [R1+0xd8], R78 ;  /* 0x0000d84e01007387 */ /* 0x0003e20000100a00 */
[----:B0-----:R-:W-:-:S04]  /*5d20*/  IMAD.WIDE R80, R0, 0x2, R160 ;  /* 0x0000000200507825 */ /* 0x001fc800078e02a0 */
[----:B-1----:R-:W-:Y:S01]  /*5d30*/  IMAD.WIDE R78, R0, 0x2, R158 ;  /* 0x00000002004e7825 */ /* 0x002fe200078e029e */
[----:B------:R-:W-:Y:S01]  /*5d40*/  IADD3 R0, PT, PT, R120, -0x6c, RZ ;  /* 0xffffff9478007810 */ /* 0x000fe20007ffe0ff */
[----:B------:R0:W4:Y:S03]  /*5d50*/  @!P5 LDG.E.U16 R147, desc[UR16][R80.64] ;  /* 0x000000105093d981 */ /* 0x000126000c1e1500 */
[----:B------:R-:W-:Y:S01]  /*5d60*/  ISETP.GE.U32.AND P6, PT, R0, 0x7fffff15, PT ;  /* 0x7fffff150000780c */ /* 0x000fe20003fc6070 */
[----:B------:R1:W2:Y:S01]  /*5d70*/  @!P5 LDG.E.U16 R146, desc[UR16][R78.64] ;  /* 0x000000104e92d981 */ /* 0x0002a2000c1e1500 */
[----:B------:R-:W-:Y:S01]  /*5d80*/  ISETP.GE.U32.AND P5, PT, R2, 0x7fffff1d, PT ;  /* 0x7fffff1d0200780c */ /* 0x000fe20003fa6070 */
[C---:B------:R-:W-:Y:S02]  /*5d90*/  VIADD R0, R120.reuse, 0xffffff84 ;  /* 0xffffff8478007836 */ /* 0x040fe40000000000 */
[----:B------:R-:W-:-:S02]  /*5da0*/  VIADD R2, R120, 0xffffff8c ;  /* 0xffffff8c78027836 */ /* 0x000fc40000000000 */
[----:B------:R-:W-:-:S06]  /*5db0*/  IMAD R84, R162, 0x7b, RZ ;  /* 0x0000007ba2547824 */ /* 0x000fcc00078e02ff */
[----:B------:R-:W2:Y:S04]  /*5dc0*/  @!P6 LDG.E.U16 R153, desc[UR16][R94.64] ;  /* 0x000000105e99e981 */ /* 0x000ea8000c1e1500 */
[----:B------:R-:W2:Y:S01]  /*5dd0*/  @!P6 LDG.E.U16 R152, desc[UR16][R92.64] ;  /* 0x000000105c98e981 */ /* 0x000ea2000c1e1500 */
[----:B------:R-:W-:-:S03]  /*5de0*/  ISETP.GE.U32.AND P6, PT, R0, 0x7fffff05, PT ;  /* 0x7fffff050000780c */ /* 0x000fc60003fc6070 */
[----:B------:R-:W2:Y:S04]  /*5df0*/  @!P5 LDG.E.U16 R151, desc[UR16][R98.64] ;  /* 0x000000106297d981 */ /* 0x000ea8000c1e1500 */
[----:B------:R-:W2:Y:S01]  /*5e00*/  @!P5 LDG.E.U16 R150, desc[UR16][R96.64] ;  /* 0x000000106096d981 */ /* 0x000ea2000c1e1500 */
[----:B------:R-:W-:Y:S01]  /*5e10*/  ISETP.GE.U32.AND P5, PT, R2, 0x7fffff0d, PT ;  /* 0x7fffff0d0200780c */ /* 0x000fe20003fa6070 */
[C---:B------:R-:W-:Y:S02]  /*5e20*/  IMAD.WIDE R86, R84.reuse, 0x2, R160 ;  /* 0x0000000254567825 */ /* 0x040fe400078e02a0 */
[----:B------:R0:W-:Y:S02]  /*5e30*/  STL.64 [R1+0x60], R80 ;  /* 0x0000605001007387 */ /* 0x0001e40000100a00 */
[----:B------:R-:W-:-:S02]  /*5e40*/  IMAD.WIDE R84, R84, 0x2, R158 ;  /* 0x0000000254547825 */ /* 0x000fc400078e029e */
[----:B------:R1:W-:Y:S02]  /*5e50*/  STL.64 [R1+0x58], R78 ;  /* 0x0000584e01007387 */ /* 0x0003e40000100a00 */
[C---:B------:R-:W-:Y:S02]  /*5e60*/  VIADD R0, R120.reuse, 0xfffffff3 ;  /* 0xfffffff378007836 */ /* 0x040fe40000000000 */
[----:B------:R-:W-:Y:S01]  /*5e70*/  STL [R1+0xea0], R102 ;  /* 0x000ea06601007387 */ /* 0x000fe20000100800 */
[----:B------:R-:W-:-:S03]  /*5e80*/  VIADD R2, R120, 0xfffffffb ;  /* 0xfffffffb78027836 */ /* 0x000fc60000000000 */
[----:B------:R-:W-:Y:S04]  /*5e90*/  STL [R1+0xe9c], R103 ;  /* 0x000e9c6701007387 */ /* 0x000fe80000100800 */
[----:B------:R-:W2:Y:S04]  /*5ea0*/  @!P6 LDG.E.U16 R157, desc[UR16][R86.64] ;  /* 0x00000010569de981 */ /* 0x000ea8000c1e1500 */
[----:B------:R-:W2:Y:S01]  /*5eb0*/  @!P6 LDG.E.U16 R5, desc[UR16][R84.64] ;  /* 0x000000105405e981 */ /* 0x000ea2000c1e1500 */
[----:B------:R-:W-:-:S03]  /*5ec0*/  ISETP.GE.U32.AND P6, PT, R0, 0x7fffff74, PT ;  /* 0x7fffff740000780c */ /* 0x000fc60003fc6070 */
[----:B------:R-:W-:Y:S01]  /*5ed0*/  STL [R1+0xeac], R100 ;  /* 0x000eac6401007387 */ /* 0x000fe20000100800 */
[----:B------:R-:W-:-:S03]  /*5ee0*/  IMAD.SHL.U32 R0, R162, 0x4, RZ ;  /* 0x00000004a2007824 */ /* 0x000fc600078e00ff */
[----:B------:R-:W-:Y:S04]  /*5ef0*/  STL [R1+0xea8], R101 ;  /* 0x000ea86501007387 */ /* 0x000fe80000100800 */
[----:B------:R-:W-:Y:S04]  /*5f00*/  STL [R1+0xeb8], R98 ;  /* 0x000eb86201007387 */ /* 0x000fe80000100800 */
[----:B------:R-:W2:Y:S04]  /*5f10*/  @!P5 LDG.E.U16 R155, desc[UR16][R90.64] ;  /* 0x000000105a9bd981 */ /* 0x000ea8000c1e1500 */
[----:B------:R-:W2:Y:S01]  /*5f20*/  @!P5 LDG.E.U16 R154, desc[UR16][R88.64] ;  /* 0x00000010589ad981 */ /* 0x000ea2000c1e1500 */
[----:B------:R-:W-:Y:S01]  /*5f30*/  ISETP.GE.U32.AND P5, PT, R2, 0x7fffff7c, PT ;  /* 0x7fffff7c0200780c */ /* 0x000fe20003fa6070 */
[----:B------:R-:W-:-:S02]  /*5f40*/  IMAD R2, R162, 0xc, RZ ;  /* 0x0000000ca2027824 */ /* 0x000fc400078e02ff */
[----:B------:R-:W-:Y:S04]  /*5f50*/  STL [R1+0xeb4], R99 ;  /* 0x000eb46301007387 */ /* 0x000fe80000100800 */
[----:B------:R-:W-:Y:S01]  /*5f60*/  STL [R1+0xec4], R96 ;  /* 0x000ec46001007387 */ /* 0x000fe20000100800 */
[----:B------:R-:W-:-:S03]  /*5f70*/  IMAD.WIDE R128, R0, 0x2, R160 ;  /* 0x0000000200807825 */ /* 0x000fc600078e02a0 */
[----:B------:R-:W-:Y:S01]  /*5f80*/  STL [R1+0xec0], R97 ;  /* 0x000ec06101007387 */ /* 0x000fe20000100800 */
[----:B------:R-:W-:-:S03]  /*5f90*/  IMAD.WIDE R82, R0, 0x2, R158 ;  /* 0x0000000200527825 */ /* 0x000fc600078e029e */
[----:B------:R-:W-:Y:S01]  /*5fa0*/  STL [R1+0xed0], R94 ;  /* 0x000ed05e01007387 */ /* 0x000fe20000100800 */
[----:B0-----:R-:W-:-:S03]  /*5fb0*/  IMAD.WIDE R80, R2, 0x2, R160 ;  /* 0x0000000202507825 */ /* 0x001fc600078e02a0 */
[----:B------:R-:W-:Y:S01]  /*5fc0*/  STL [R1+0xecc], R95 ;  /* 0x000ecc5f01007387 */ /* 0x000fe20000100800 */
[----:B-1----:R-:W-:-:S03]  /*5fd0*/  IMAD.WIDE R78, R2, 0x2, R158 ;  /* 0x00000002024e7825 */ /* 0x002fc600078e029e */
        /* <DEDUP_REMOVED lines=16> */
[----:B------:R0:W2:Y:S04]  /*60e0*/  @!P5 LDG.E.U16 R165, desc[UR16][R128.64] ;  /* 0x0000001080a5d981 */ /* 0x0000a8000c1e1500 */
[----:B------:R1:W2:Y:S01]  /*60f0*/  @!P5 LDG.E.U16 R164, desc[UR16][R82.64] ;  /* 0x0000001052a4d981 */ /* 0x0002a2000c1e1500 */
[----:B------:R-:W-:-:S03]  /*6100*/  ISETP.GE.U32.AND P5, PT, R24, 0x7fffff6c, PT ;  /* 0x7fffff6c1800780c */ /* 0x000fc60003fa6070 */
[----:B------:R0:W-:Y:S04]  /*6110*/  STL.64 [R1+0x550], R128 ;  /* 0x0005508001007387 */ /* 0x0001e80000100a00 */
[----:B------:R1:W-:Y:S04]  /*6120*/  STL.64 [R1+0x548], R82 ;  /* 0x0005485201007387 */ /* 0x0003e80000100a00 */
[----:B------:R3:W-:Y:S04]  /*6130*/  STL.64 [R1+0x4d0], R80 ;  /* 0x0004d05001007387 */ /* 0x0007e80000100a00 */
[----:B------:R3:W-:Y:S01]  /*6140*/  STL.64 [R1+0x4c8], R78 ;  /* 0x0004c84e01007387 */ /* 0x0007e20000100a00 */
[----:B0-----:R-:W-:-:S04]  /*6150*/  IMAD.WIDE R128, R0, 0x2, R160 ;  /* 0x0000000200807825 */ /* 0x001fc800078e02a0 */
[----:B-1----:R-:W-:Y:S01]  /*6160*/  IMAD.WIDE R82, R0, 0x2, R158 ;  /* 0x0000000200527825 */ /* 0x002fe200078e029e */
[----:B------:R0:W2:Y:S03]  /*6170*/  @!P5 LDG.E.U16 R21, desc[UR16][R128.64] ;  /* 0x000000108015d981 */ /* 0x0000a6000c1e1500 */
[C---:B---3--:R-:W-:Y:S01]  /*6180*/  IMAD.WIDE R80, R2.reuse, 0x2, R160 ;  /* 0x0000000202507825 */ /* 0x048fe200078e02a0 */
[----:B------:R1:W3:Y:S03]  /*6190*/  @!P5 LDG.E.U16 R20, desc[UR16][R82.64] ;  /* 0x000000105214d981 */ /* 0x0002e6000c1e1500 */
[----:B------:R-:W-:Y:S01]  /*61a0*/  IMAD.WIDE R78, R2, 0x2, R158 ;  /* 0x00000002024e7825 */ /* 0x000fe200078e029e */
[----:B------:R0:W2:Y:S03]  /*61b0*/  @!P6 LDG.E.U16 R19, desc[UR16][R80.64] ;  /* 0x000000105013e981 */ /* 0x0000a6000c1e1500 */
[C---:B------:R-:W-:Y:S01]  /*61c0*/  VIADD R0, R120.reuse, 0xffffffd3 ;  /* 0xffffffd378007836 */ /* 0x040fe20000000000 */
[----:B------:R0:W2:Y:S01]  /*61d0*/  @!P6 LDG.E.U16 R18, desc[UR16][R78.64] ;  /* 0x000000104e12e981 */ /* 0x0000a2000c1e1500 */
[----:B------:R-:W-:-:S03]  /*61e0*/  VIADD R24, R120, 0xffffffdb ;  /* 0xffffffdb78187836 */ /* 0x000fc60000000000 */
[----:B------:R-:W-:Y:S01]  /*61f0*/  ISETP.GE.U32.AND P6, PT, R0, 0x7fffff54, PT ;  /* 0x7fffff540000780c */ /* 0x000fe20003fc6070 */
[----:B------:R0:W-:Y:S01]  /*6200*/  STL.64 [R1+0x450], R128 ;  /* 0x0004508001007387 */ /* 0x0001e20000100a00 */
[----:B------:R-:W-:Y:S01]  /*6210*/  ISETP.GE.U32.AND P5, PT, R24, 0x7fffff5c, PT ;  /* 0x7fffff5c1800780c */ /* 0x000fe20003fa6070 */
[C---:B------:R-:W-:Y:S02]  /*6220*/  IMAD R0, R162.reuse, 0x24, RZ ;  /* 0x00000024a2007824 */ /* 0x040fe400078e02ff */
[----:B------:R-:W-:Y:S01]  /*6230*/  IMAD R2, R162, 0x2c, RZ ;  /* 0x0000002ca2027824 */ /* 0x000fe200078e02ff */
[----:B------:R1:W-:Y:S04]  /*6240*/  STL.64 [R1+0x448], R82 ;  /* 0x0004485201007387 */ /* 0x0003e80000100a00 */
[----:B------:R1:W-:Y:S01]  /*6250*/  STL.64 [R1+0x3d0], R80 ;  /* 0x0003d05001007387 */ /* 0x0003e20000100a00 */
[----:B0-----:R-:W-:-:S03]  /*6260*/  IMAD.WIDE R128, R0, 0x2, R160 ;  /* 0x0000000200807825 */ /* 0x001fc600078e02a0 */
[----:B------:R0:W-:Y:S01]  /*6270*/  STL.64 [R1+0x3c8], R78 ;  /* 0x0003c84e01007387 */ /* 0x0001e20000100a00 */
[----:B-1----:R-:W-:-:S03]  /*6280*/  IMAD.WIDE R82, R0, 0x2, R158 ;  /* 0x0000000200527825 */ /* 0x002fc600078e029e */
[----:B------:R1:W2:Y:S01]  /*6290*/  @!P5 LDG.E.U16 R17, desc[UR16][R128.64] ;  /* 0x000000108011d981 */ /* 0x0002a2000c1e1500 */
[----:B------:R-:W-:-:S03]  /*62a0*/  IMAD.WIDE R80, R2, 0x2, R160 ;  /* 0x0000000202507825 */ /* 0x000fc600078e02a0 */
[----:B------:R1:W2:Y:S01]  /*62b0*/  @!P5 LDG.E.U16 R16, desc[UR16][R82.64] ;  /* 0x000000105210d981 */ /* 0x0002a2000c1e1500 */
[----:B0-----:R-:W-:-:S03]  /*62c0*/  IMAD.WIDE R78, R2, 0x2, R158 ;  /* 0x00000002024e7825 */ /* 0x001fc600078e029e */
[----:B------:R0:W2:Y:S01]  /*62d0*/  @!P6 LDG.E.U16 R15, desc[UR16][R80.64] ;  /* 0x00000010500fe981 */ /* 0x0000a2000c1e1500 */
[----:B------:R-:W-:-:S03]  /*62e0*/  VIADD R0, R120, 0xffffffc3 ;  /* 0xffffffc378007836 */ /* 0x000fc60000000000 */
[----:B------:R0:W2:Y:S01]  /*62f0*/  @!P6 LDG.E.U16 R14, desc[UR16][R78.64] ;  /* 0x000000104e0ee981 */ /* 0x0000a2000c1e1500 */
[----:B------:R-:W-:Y:S01]  /*6300*/  VIADD R24, R120, 0xffffffcb ;  /* 0xffffffcb78187836 */ /* 0x000fe20000000000 */
[----:B------:R-:W-:Y:S02]  /*6310*/  ISETP.GE.U32.AND P6, PT, R0, 0x7fffff44, PT ;  /* 0x7fffff440000780c */ /* 0x000fe40003fc6070 */
[----:B------:R1:W-:Y:S02]  /*6320*/  STL.64 [R1+0x350], R128 ;  /* 0x0003508001007387 */ /* 0x0003e40000100a00 */
[----:B------:R-:W-:Y:S01]  /*6330*/  ISETP.GE.U32.AND P5, PT, R24, 0x7fffff4c, PT ;  /* 0x7fffff4c1800780c */ /* 0x000fe20003fa6070 */
[C---:B------:R-:W-:Y:S02]  /*6340*/  IMAD R0, R162.reuse, 0x34, RZ ;  /* 0x00000034a2007824 */ /* 0x040fe400078e02ff */
[----:B------:R-:W-:Y:S01]  /*6350*/  IMAD R2, R162, 0x3c, RZ ;  /* 0x0000003ca2027824 */ /* 0x000fe200078e02ff */
[----:B------:R0:W-:Y:S04]  /*6360*/  STL.64 [R1+0x348], R82 ;  /* 0x0003485201007387 */ /* 0x0001e80000100a00 */
[----:B------:R0:W-:Y:S01]  /*6370*/  STL.64 [R1+0x2d0], R80 ;  /* 0x0002d05001007387 */ /* 0x0001e20000100a00 */
[----:B-1----:R-:W-:-:S03]  /*6380*/  IMAD.WIDE R128, R0, 0x2, R160 ;  /* 0x0000000200807825 */ /* 0x002fc600078e02a0 */
[----:B------:R1:W-:Y:S01]  /*6390*/  STL.64 [R1+0x2c8], R78 ;  /* 0x0002c84e01007387 */ /* 0x0003e20000100a00 */
[----:B0-----:R-:W-:-:S03]  /*63a0*/  IMAD.WIDE R82, R0, 0x2, R158 ;  /* 0x0000000200527825 */ /* 0x001fc600078e029e */
[----:B------:R0:W2:Y:S01]  /*63b0*/  @!P5 LDG.E.U16 R13, desc[UR16][R128.64] ;  /* 0x00000010800dd981 */ /* 0x0000a2000c1e1500 */
[----:B------:R-:W-:-:S03]  /*63c0*/  IMAD.WIDE R80, R2, 0x2, R160 ;  /* 0x0000000202507825 */ /* 0x000fc600078e02a0 */
[----:B------:R0:W2:Y:S01]  /*63d0*/  @!P5 LDG.E.U16 R12, desc[UR16][R82.64] ;  /* 0x00000010520cd981 */ /* 0x0000a2000c1e1500 */
[----:B-1----:R-:W-:-:S03]  /*63e0*/  IMAD.WIDE R78, R2, 0x2, R158 ;  /* 0x00000002024e7825 */ /* 0x002fc600078e029e */
        /* <DEDUP_REMOVED lines=15> */
[----:B------:R-:W-:-:S04]  /*64e0*/  IMAD.WIDE R80, R2, 0x2, R160 ;  /* 0x0000000202507825 */ /* 0x000fc800078e02a0 */
[----:B0-----:R-:W-:Y:S01]  /*64f0*/  IMAD.WIDE R78, R2, 0x2, R158 ;  /* 0x00000002024e7825 */ /* 0x001fe200078e029e */
[----:B------:R0:W2:Y:S03]  /*6500*/  @!P6 LDG.E.U16 R133, desc[UR16][R80.64] ;  /* 0x000000105085e981 */ /* 0x0000a6000c1e1500 */
[C---:B------:R-:W-:Y:S01]  /*6510*/  VIADD R0, R120.reuse, 0xffffffa3 ;  /* 0xffffffa378007836 */ /* 0x040fe20000000000 */
[----:B------:R-:W2:Y:S01]  /*6520*/  @!P6 LDG.E.U16 R126, desc[UR16][R78.64] ;  /* 0x000000104e7ee981 */ /* 0x000ea2000c1e1500 */
[----:B------:R-:W-:-:S03]  /*6530*/  VIADD R24, R120, 0xffffffab ;  /* 0xffffffab78187836 */ /* 0x000fc60000000000 */
[----:B------:R1:W-:Y:S01]  /*6540*/  STL.64 [R1+0x150], R128 ;  /* 0x0001508001007387 */ /* 0x0003e20000100a00 */
[----:B------:R-:W-:-:S03]  /*6550*/  ISETP.GE.U32.AND P6, PT, R0, 0x7fffff24, PT ;  /* 0x7fffff240000780c */ /* 0x000fc60003fc6070 */
[----:B------:R-:W-:Y:S01]  /*6560*/  STL.64 [R1+0x148], R82 ;  /* 0x0001485201007387 */ /* 0x000fe20000100a00 */
[----:B------:R-:W-:-:S03]  /*6570*/  IMAD R0, R162, 0x54, RZ ;  /* 0x00000054a2007824 */ /* 0x000fc600078e02ff */
[----:B------:R0:W-:Y:S04]  /*6580*/  STL.64 [R1+0xd0], R80 ;  /* 0x0000d05001007387 */ /* 0x0001e80000100a00 */
[----:B------:R4:W2:Y:S01]  /*6590*/  @!P5 LDG.E.U16 R163, desc[UR16][R82.64] ;  /* 0x0000001052a3d981 */ /* 0x0008a2000c1e1500 */
[----:B------:R-:W-:Y:S01]  /*65a0*/  ISETP.GE.U32.AND P5, PT, R24, 0x7fffff2c, PT ;  /* 0x7fffff2c1800780c */ /* 0x000fe20003fa6070 */
[----:B-1----:R-:W-:Y:S02]  /*65b0*/  IMAD.WIDE R128, R0, 0x2, R160 ;  /* 0x0000000200807825 */ /* 0x002fe400078e02a0 */
[----:B------:R1:W-:Y:S02]  /*65c0*/  STL.64 [R1+0xc8], R78 ;  /* 0x0000c84e01007387 */ /* 0x0003e40000100a00 */
[----:B0-----:R-:W-:-:S04]  /*65d0*/  IMAD R80, R162, 0x5c, RZ ;  /* 0x0000005ca2507824 */ /* 0x001fc800078e02ff */
[----:B----4-:R-:W-:Y:S01]  /*65e0*/  IMAD.WIDE R82, R80, 0x2, R160 ;  /* 0x0000000250527825 */ /* 0x010fe200078e02a0 */
[----:B------:R-:W-:-:S03]  /*65f0*/  PRMT R125, RZ, 0x7610, R125 ;  /* 0x00007610ff7d7816 */ /* 0x000fc6000000007d */
[----:B-1----:R-:W-:Y:S01]  /*6600*/  IMAD.WIDE R78, R0, 0x2, R158 ;  /* 0x00000002004e7825 */ /* 0x002fe200078e029e */
[----:B------:R-:W-:Y:S01]  /*6610*/  PRMT R124, RZ, 0x7610, R124 ;  /* 0x00007610ff7c7816 */ /* 0x000fe2000000007c */
[----:B------:R-:W4:Y:S02]  /*6620*/  @!P6 LDG.E.U16 R122, desc[UR16][R82.64] ;  /* 0x00000010527ae981 */ /* 0x000f24000c1e1500 */
[----:B------:R-:W-:Y:S02]  /*6630*/  IMAD.WIDE R80, R80, 0x2, R158 ;  /* 0x0000000250507825 */ /* 0x000fe400078e029e */
[----:B------:R-:W2:Y:S02]  /*6640*/  @!P5 LDG.E.U16 R125, desc[UR16][R128.64] ;  /* 0x00000010807dd981 */ /* 0x000ea4000c1e1500 */
[C---:B------:R-:W-:Y:S02]  /*6650*/  VIADD R0, R120.reuse, 0xffffff93 ;  /* 0xffffff9378007836 */ /* 0x040fe40000000000 */
[----:B------:R-:W-:Y:S01]  /*6660*/  VIADD R2, R120, 0xffffff9b ;  /* 0xffffff9b78027836 */ /* 0x000fe20000000000 */
[----:B------:R-:W2:Y:S02]  /*6670*/  @!P6 LDG.E.U16 R121, desc[UR16][R80.64] ;  /* 0x000000105079e981 */ /* 0x000ea4000c1e1500 */
[----:B------:R-:W-:Y:S01]  /*6680*/  ISETP.GE.U32.AND P6, PT, R0, 0x7fffff14, PT ;  /* 0x7fffff140000780c */ /* 0x000fe20003fc6070 */
[----:B------:R-:W-:Y:S01]  /*6690*/  IMAD.MOV.U32 R118, RZ, RZ, R72 ;  /* 0x000000ffff767224 */ /* 0x000fe200078e0048 */
[----:B------:R0:W2:Y:S01]  /*66a0*/  @!P5 LDG.E.U16 R124, desc[UR16][R78.64] ;  /* 0x000000104e7cd981 */ /* 0x0000a2000c1e1500 */
[----:B------:R-:W-:Y:S01]  /*66b0*/  IMAD R72, R162, 0x6c, RZ ;  /* 0x0000006ca2487824 */ /* 0x000fe200078e02ff */
[----:B------:R-:W-:Y:S01]  /*66c0*/  ISETP.GE.U32.AND P5, PT, R2, 0x7fffff1c, PT ;  /* 0x7fffff1c0200780c */ /* 0x000fe20003fa6070 */
[----:B------:R-:W-:Y:S01]  /*66d0*/  IMAD.MOV.U32 R112, RZ, RZ, R76 ;  /* 0x000000ffff707224 */ /* 0x000fe200078e004c */
[----:B------:R-:W-:Y:S01]  /*66e0*/  MOV R110, R75 ;  /* 0x0000004b006e7202 */ /* 0x000fe20000000f00 */
[----:B------:R-:W-:Y:S01]  /*66f0*/  IMAD.MOV.U32 R131, RZ, RZ, R74 ;  /* 0x000000ffff837224 */ /* 0x000fe200078e004a */
[----:B------:R-:W-:Y:S01]  /*6700*/  PRMT R115, RZ, 0x7610, R115 ;  /* 0x00007610ff737816 */ /* 0x000fe20000000073 */
[----:B------:R-:W-:Y:S01]  /*6710*/  IMAD R76, R162, 0x64, RZ ;  /* 0x00000064a24c7824 */ /* 0x000fe200078e02ff */
[----:B------:R-:W-:Y:S01]  /*6720*/  PRMT R113, RZ, 0x7610, R113 ;  /* 0x00007610ff717816 */ /* 0x000fe20000000071 */
[----:B------:R-:W-:Y:S01]  /*6730*/  IMAD.MOV.U32 R108, RZ, RZ, R73 ;  /* 0x000000ffff6c7224 */ /* 0x000fe200078e0049 */
[----:B------:R-:W-:Y:S01]  /*6740*/  STL.64 [R1+0x50], R128 ;  /* 0x0000508001007387 */ /* 0x000fe20000100a00 */
[----:B------:R-:W-:Y:S01]  /*6750*/  IMAD.WIDE R74, R72, 0x2, R160 ;  /* 0x00000002484a7825 */ /* 0x000fe200078e02a0 */
[----:B------:R-:W-:-:S02]  /*6760*/  PRMT R119, RZ, 0x7610, R119 ;  /* 0x00007610ff777816 */ /* 0x000fc40000000077 */
[----:B------:R0:W-:Y:S01]  /*6770*/  STL.64 [R1+0x48], R78 ;  /* 0x0000484e01007387 */ /* 0x0001e20000100a00 */
[----:B------:R-:W-:Y:S01]  /*6780*/  IMAD.WIDE R72, R72, 0x2, R158 ;  /* 0x0000000248487825 */ /* 0x000fe200078e029e */
[----:B------:R-:W-:-:S03]  /*6790*/  PRMT R117, RZ, 0x7610, R117 ;  /* 0x00007610ff757816 */ /* 0x000fc60000000075 */
[----:B------:R-:W-:Y:S01]  /*67a0*/  VIADD R0, R120, 0xffffff83 ;  /* 0xffffff8378007836 */ /* 0x000fe20000000000 */
[----:B------:R-:W-:Y:S01]  /*67b0*/  STL [R1+0xf18], R82 ;  /* 0x000f185201007387 */ /* 0x000fe20000100800 */
[----:B------:R-:W-:Y:S02]  /*67c0*/  IMAD.MOV.U32 R4, RZ, RZ, R77 ;  /* 0x000000ffff047224 */ /* 0x000fe400078e004d */
[----:B------:R-:W-:Y:S01]  /*67d0*/  IMAD.MOV.U32 R106, RZ, RZ, R68 ;  /* 0x000000ffff6a7224 */ /* 0x000fe200078e0044 */
[----:B------:R-:W-:Y:S01]  /*67e0*/  STL [R1+0xf14], R83 ;  /* 0x000f145301007387 */ /* 0x000fe20000100800 */
[----:B0-----:R-:W-:-:S03]  /*67f0*/  IMAD.WIDE R78, R76, 0x2, R160 ;  /* 0x000000024c4e7825 */ /* 0x001fc600078e02a0 */
[----:B------:R-:W-:Y:S01]  /*6800*/  STL [R1+0xf20], R80 ;  /* 0x000f205001007387 */ /* 0x000fe20000100800 */
[----:B------:R-:W-:-:S03]  /*6810*/  IMAD.WIDE R76, R76, 0x2, R158 ;  /* 0x000000024c4c7825 */ /* 0x000fc600078e029e */
[----:B------:R-:W2:Y:S01]  /*6820*/  @!P6 LDG.E.U16 R115, desc[UR16][R74.64] ;  /* 0x000000104a73e981 */ /* 0x000ea2000c1e1500 */
[----:B------:R-:W-:-:S03]  /*6830*/  VIADD R2, R120, 0xffffff8b ;  /* 0xffffff8b78027836 */ /* 0x000fc60000000000 */
[----:B------:R-:W2:Y:S01]  /*6840*/  @!P6 LDG.E.U16 R113, desc[UR16][R72.64] ;  /* 0x000000104871e981 */ /* 0x000ea2000c1e1500 */
[----:B------:R-:W-:Y:S01]  /*6850*/  ISETP.GE.U32.AND P6, PT, R0, 0x7fffff04, PT ;  /* 0x7fffff040000780c */ /* 0x000fe20003fc6070 */
[----:B------:R-:W-:Y:S02]  /*6860*/  IMAD R68, R162, 0x74, RZ ;  /* 0x00000074a2447824 */ /* 0x000fe400078e02ff */
[----:B------:R-:W-:Y:S01]  /*6870*/  STL [R1+0xf1c], R81 ;  /* 0x000f1c5101007387 */ /* 0x000fe20000100800 */
[----:B------:R-:W-:-:S03]  /*6880*/  IMAD.MOV.U32 R116, RZ, RZ, R71 ;  /* 0x000000ffff747224 */ /* 0x000fc600078e0047 */
[----:B------:R-:W-:Y:S01]  /*6890*/  STL [R1+0xf2c], R78 ;  /* 0x000f2c4e01007387 */ /* 0x000fe20000100800 */
[----:B------:R-:W-:Y:S02]  /*68a0*/  IMAD.MOV.U32 R104, RZ, RZ, R70 ;  /* 0x000000ffff687224 */ /* 0x000fe400078e0046 */
[----:B------:R-:W-:Y:S01]  /*68b0*/  IMAD.MOV.U32 R130, RZ, RZ, R64 ;  /* 0x000000ffff827224 */ /* 0x000fe200078e0040 */
[----:B------:R-:W-:Y:S01]  /*68c0*/  STL [R1+0xf24], R79 ;  /* 0x000f244f01007387 */ /* 0x000fe20000100800 */
[----:B------:R-:W-:Y:S02]  /*68d0*/  IMAD R64, R162, 0x7c, RZ ;  /* 0x0000007ca2407824 */ /* 0x000fe400078e02ff */
[----:B------:R-:W-:Y:S01]  /*68e0*/  IMAD.WIDE R70, R68, 0x2, R160 ;  /* 0x0000000244467825 */ /* 0x000fe200078e02a0 */
[----:B------:R-:W2:Y:S04]  /*68f0*/  @!P5 LDG.E.U16 R119, desc[UR16][R78.64] ;  /* 0x000000104e77d981 */ /* 0x000ea8000c1e1500 */
[----:B------:R-:W2:Y:S01]  /*6900*/  @!P5 LDG.E.U16 R117, desc[UR16][R76.64] ;  /* 0x000000104c75d981 */ /* 0x000ea2000c1e1500 */
[----:B------:R-:W-:Y:S01]  /*6910*/  ISETP.GE.U32.AND P5, PT, R2, 0x7fffff0c, PT ;  /* 0x7fffff0c0200780c */ /* 0x000fe20003fa6070 */
[----:B------:R-:W-:-:S02]  /*6920*/  IMAD.MOV.U32 R114, RZ, RZ, R69 ;  /* 0x000000ffff727224 */ /* 0x000fc400078e0045 */
[----:B------:R-:W-:Y:S01]  /*6930*/  STL [R1+0xf38], R76 ;  /* 0x000f384c01007387 */ /* 0x000fe20000100800 */
[C---:B------:R-:W-:Y:S02]  /*6940*/  VIADD R2, R120.reuse, 0xfffffffa ;  /* 0xfffffffa78027836 */ /* 0x040fe40000000000 */
[----:B------:R-:W-:Y:S01]  /*6950*/  VIADD R0, R120, 0xfffffff2 ;  /* 0xfffffff278007836 */ /* 0x000fe20000000000 */
[----:B------:R-:W-:Y:S01]  /*6960*/  STL [R1+0xf30], R77 ;  /* 0x000f304d01007387 */ /* 0x000fe20000100800 */
[----:B------:R-:W-:Y:S01]  /*6970*/  IMAD.WIDE R68, R68, 0x2, R158 ;  /* 0x0000000244447825 */ /* 0x000fe200078e029e */
[----:B------:R-:W-:Y:S02]  /*6980*/  PRMT R107, RZ, 0x7610, R107 ;  /* 0x00007610ff6b7816 */ /* 0x000fe4000000006b */
[----:B------:R-:W-:Y:S01]  /*6990*/  STL [R1+0xf44], R74 ;  /* 0x000f444a01007387 */ /* 0x000fe20000100800 */
[----:B------:R-:W-:Y:S02]  /*69a0*/  IMAD.MOV.U32 R120, RZ, RZ, R108 ;  /* 0x000000ffff787224 */ /* 0x000fe400078e006c */
[----:B------:R-:W-:Y:S01]  /*69b0*/  IMAD.MOV.U32 R108, RZ, RZ, R156 ;  /* 0x000000ffff6c7224 */ /* 0x000fe200078e009c */
[----:B------:R-:W-:Y:S01]  /*69c0*/  STL [R1+0xf3c], R75 ;  /* 0x000f3c4b01007387 */ /* 0x000fe20000100800 */
[----:B------:R-:W-:-:S02]  /*69d0*/  IMAD.MOV.U32 R129, RZ, RZ, R67 ;  /* 0x000000ffff817224 */ /* 0x000fc400078e0043 */
[----:B------:R-:W-:Y:S01]  /*69e0*/  IMAD.MOV.U32 R127, RZ, RZ, R66 ;  /* 0x000000ffff7f7224 */ /* 0x000fe200078e0042 */
[----:B------:R-:W-:Y:S01]  /*69f0*/  STL [R1+0xf50], R72 ;  /* 0x000f504801007387 */ /* 0x000fe20000100800 */
[----:B------:R-:W-:-:S03]  /*6a00*/  IMAD.WIDE R66, R64, 0x2, R160 ;  /* 0x0000000240427825 */ /* 0x000fc600078e02a0 */
[----:B------:R-:W-:Y:S01]  /*6a10*/  STL [R1+0xf48], R73 ;  /* 0x000f484901007387 */ /* 0x000fe20000100800 */
[----:B------:R-:W0:Y:S03]  /*6a20*/  S2R R156, SR_TID.X ;  /* 0x00000000009c7919 */ /* 0x000e260000002100 */
[----:B------:R-:W-:Y:S04]  /*6a30*/  STL [R1+0xf5c], R70 ;  /* 0x000f5c4601007387 */ /* 0x000fe80000100800 */
[----:B------:R-:W-:Y:S04]  /*6a40*/  STL [R1+0xf54], R71 ;  /* 0x000f544701007387 */ /* 0x000fe80000100800 */
[----:B------:R-:W-:Y:S04]  /*6a50*/  STL [R1+0xf68], R68 ;  /* 0x000f684401007387 */ /* 0x000fe80000100800 */
[----:B------:R-:W-:Y:S04]  /*6a60*/  STL [R1+0xf60], R69 ;  /* 0x000f604501007387 */ /* 0x000fe80000100800 */
[----:B------:R1:W2:Y:S04]  /*6a70*/  @!P6 LDG.E.U16 R107, desc[UR16][R66.64] ;  /* 0x00000010426be981 */ /* 0x0002a8000c1e1500 */
[----:B------:R1:W-:Y:S01]  /*6a80*/  STL [R1+0xf74], R67 ;  /* 0x000f744301007387 */ /* 0x0003e20000100800 */
[----:B------:R-:W-:Y:S01]  /*6a90*/  PRMT R111, RZ, 0x7610, R111 ;  /* 0x00007610ff6f7816 */ /* 0x000fe2000000006f */
[----:B------:R-:W-:Y:S01]  /*6aa0*/  IMAD.MOV.U32 R123, RZ, RZ, R65 ;  /* 0x000000ffff7b7224 */ /* 0x000fe200078e0041 */
[----:B-1----:R-:W1:Y:S01]  /*6ab0*/  LDC R67, c[0x0][0x3a0] ;  /* 0x0000e800ff437b82 */ /* 0x002e620000000800 */
[----:B------:R-:W-:Y:S01]  /*6ac0*/  PRMT R109, RZ, 0x7610, R109 ;  /* 0x00007610ff6d7816 */ /* 0x000fe2000000006d */
[----:B------:R-:W-:Y:S01]  /*6ad0*/  IMAD.WIDE R64, R64, 0x2, R158 ;  /* 0x0000000240407825 */ /* 0x000fe200078e029e */
[----:B------:R-:W-:Y:S01]  /*6ae0*/  PRMT R105, RZ, 0x7610, R105 ;  /* 0x00007610ff697816 */ /* 0x000fe20000000069 */
[----:B------:R-:W2:Y:S04]  /*6af0*/  @!P5 LDG.E.U16 R111, desc[UR16][R70.64] ;  /* 0x00000010466fd981 */ /* 0x000ea8000c1e1500 */
[----:B------:R-:W2:Y:S01]  /*6b00*/  @!P5 LDG.E.U16 R109, desc[UR16][R68.64] ;  /* 0x00000010446dd981 */ /* 0x000ea2000c1e1500 */
[----:B------:R-:W-:-:S03]  /*6b10*/  ISETP.GE.U32.AND P5, PT, R2, 0x7fffff7b, PT ;  /* 0x7fffff7b0200780c */ /* 0x000fc60003fa6070 */
[----:B------:R-:W2:Y:S01]  /*6b20*/  @!P6 LDG.E.U16 R105, desc[UR16][R64.64] ;  /* 0x000000104069e981 */ /* 0x000ea2000c1e1500 */
[----:B------:R-:W-:Y:S01]  /*6b30*/  ISETP.GE.U32.AND P6, PT, R0, 0x7fffff73, PT ;  /* 0x7fffff730000780c */ /* 0x000fe20003fc6070 */
[C---:B------:R-:W-:Y:S02]  /*6b40*/  IMAD R0, R162.reuse, 0x5, RZ ;  /* 0x00000005a2007824 */ /* 0x040fe400078e02ff */
[----:B------:R-:W-:Y:S01]  /*6b50*/  IMAD R2, R162, 0xd, RZ ;  /* 0x0000000da2027824 */ /* 0x000fe200078e02ff */
[----:B------:R-:W-:Y:S01]  /*6b60*/  PRMT R103, RZ, 0x7610, R103 ;  /* 0x00007610ff677816 */ /* 0x000fe20000000067 */
[C---:B------:R-:W-:Y:S01]  /*6b70*/  IMAD.WIDE R140, R0.reuse, 0x2, R160 ;  /* 0x00000002008c7825 */ /* 0x040fe200078e02a0 */
[----:B------:R-:W-:Y:S02]  /*6b80*/  PRMT R101, RZ, 0x7610, R101 ;  /* 0x00007610ff657816 */ /* 0x000fe40000000065 */
[----:B------:R-:W-:Y:S01]  /*6b90*/  PRMT R99, RZ, 0x7610, R99 ;  /* 0x00007610ff637816 */ /* 0x000fe20000000063 */
[----:B------:R-:W-:Y:S01]  /*6ba0*/  IMAD.WIDE R138, R0, 0x2, R158 ;  /* 0x00000002008a7825 */ /* 0x000fe200078e029e */
[----:B------:R-:W-:Y:S01]  /*6bb0*/  PRMT R97, RZ, 0x7610, R97 ;  /* 0x00007610ff617816 */ /* 0x000fe20000000061 */
[----:B------:R-:W2:Y:S02]  /*6bc0*/  @!P5 LDG.E.U16 R103, desc[UR16][R140.64] ;  /* 0x000000108c67d981 */ /* 0x000ea4000c1e1500 */
[----:B------:R-:W-:Y:S01]  /*6bd0*/  IMAD.WIDE R136, R2, 0x2, R160 ;  /* 0x0000000202887825 */ /* 0x000fe200078e02a0 */
[----:B------:R-:W-:-:S04]  /*6be0*/  @!UP1 UIADD3 UR10, UPT, UPT, -UR10, 0x100000, URZ ;  /* 0x001000000a0a9890 */ /* 0x000fc8000fffe1ff */
[----:B------:R-:W-:Y:S02]  /*6bf0*/  @!UP1 USHF.L.U32 UR11, UR10, 0xb, URZ ;  /* 0x0000000b0a0b9899 */ /* 0x000fe400080006ff */
[----:B------:R-:W-:Y:S01]  /*6c00*/  @!UP1 USHF.L.U32 UR10, UR10, 0x1, URZ ;  /* 0x000000010a0a9899 */ /* 0x000fe200080006ff */
[----:B------:R-:W2:Y:S01]  /*6c10*/  @!P5 LDG.E.U16 R101, desc[UR16][R138.64] ;  /* 0x000000108a65d981 */ /* 0x000ea2000c1e1500 */
[----:B------:R-:W-:Y:S01]  /*6c20*/  IMAD.WIDE R134, R2, 0x2, R158 ;  /* 0x0000000202867825 */ /* 0x000fe200078e029e */
[----:B0-----:R-:W-:Y:S02]  /*6c30*/  SHF.L.U32 R2, R156, 0x1, RZ ;  /* 0x000000019c027819 */ /* 0x001fe400000006ff */
[----:B------:R0:W2:Y:S01]  /*6c40*/  @!P6 LDG.E.U16 R99, desc[UR16][R136.64] ;  /* 0x000000108863e981 */ /* 0x0000a2000c1e1500 */
[C---:B-1----:R-:W-:Y:S02]  /*6c50*/  VIADD R24, R67.reuse, 0xffffffea ;  /* 0xffffffea43187836 */ /* 0x042fe40000000000 */
[----:B------:R-:W-:Y:S01]  /*6c60*/  VIADD R0, R67, 0xffffffe2 ;  /* 0xffffffe243007836 */ /* 0x000fe20000000000 */
[----:B------:R1:W2:Y:S01]  /*6c70*/  @!P6 LDG.E.U16 R97, desc[UR16][R134.64] ;  /* 0x000000108661e981 */ /* 0x0002a2000c1e1500 */
[----:B------:R-:W-:-:S02]  /*6c80*/  LOP3.LUT R2, R2, 0x7e, RZ, 0xc0, !PT ;  /* 0x0000007e02027812 */ /* 0x000fc400078ec0ff */
[----:B------:R-:W-:Y:S01]  /*6c90*/  ISETP.GE.U32.AND P5, PT, R24, 0x7fffff6b, PT ;  /* 0x7fffff6b1800780c */ /* 0x000fe20003fa6070 */
[----:B------:R-:W-:Y:S01]  /*6ca0*/  STL.64 [R1+0x540], R140 ;  /* 0x0005408c01007387 */ /* 0x000fe20000100a00 */
[----:B------:R-:W-:Y:S01]  /*6cb0*/  ISETP.GE.U32.AND P6, PT, R0, 0x7fffff63, PT ;  /* 0x7fffff630000780c */ /* 0x000fe20003fc6070 */
[----:B------:R-:W-:Y:S01]  /*6cc0*/  IMAD R0, R162, 0x15, RZ ;  /* 0x00000015a2007824 */ /* 0x000fe200078e02ff */
[----:B------:R-:W-:Y:S01]  /*6cd0*/  LOP3.LUT R24, R156, 0x40, RZ, 0xc0, !PT ;  /* 0x000000409c187812 */ /* 0x000fe200078ec0ff */
[----:B------:R-:W-:Y:S01]  /*6ce0*/  STL.64 [R1+0x538], R138 ;  /* 0x0005388a01007387 */ /* 0x000fe20000100a00 */
[----:B------:R-:W-:-:S03]  /*6cf0*/  VOTEU.ALL UP1, P2 ;  /* 0x0000000000ff7886 */ /* 0x000fc60001020000 */
[----:B------:R0:W-:Y:S01]  /*6d00*/  STL.64 [R1+0x4c0], R136 ;  /* 0x0004c08801007387 */ /* 0x0001e20000100a00 */
[----:B------:R-:W-:Y:S02]  /*6d10*/  PRMT R95, RZ, 0x7610, R95 ;  /* 0x00007610ff5f7816 */ /* 0x000fe4000000005f */
[----:B------:R-:W-:Y:S01]  /*6d20*/  PRMT R93, RZ, 0x7610, R93 ;  /* 0x00007610ff5d7816 */ /* 0x000fe2000000005d */
[----:B------:R1:W-:Y:S01]  /*6d30*/  STL.64 [R1+0x4b8], R134 ;  /* 0x0004b88601007387 */ /* 0x0003e20000100a00 */
[----:B------:R-:W-:Y:S01]  /*6d40*/  VIADD R85, R67, 0xffffffda ;  /* 0xffffffda43557836 */ /* 0x000fe20000000000 */
[----:B------:R0:W2:Y:S02]  /*6d50*/  @!UP1 SYNCS.EXCH.64 URZ, [UR5+0x24008], UR10 ;  /* 0x0240080a05ff95b2 */ /* 0x0000a40008000100 */
[----:B0-----:R-:W-:-:S04]  /*6d60*/  IMAD.WIDE R136, R0, 0x2, R160 ;  /* 0x0000000200887825 */ /* 0x001fc800078e02a0 */
[----:B-1----:R-:W-:Y:S01]  /*6d70*/  IMAD.WIDE R134, R0, 0x2, R158 ;  /* 0x0000000200867825 */ /* 0x002fe200078e029e */
[----:B------:R-:W2:Y:S01]  /*6d80*/  @!P5 LDG.E.U16 R95, desc[UR16][R136.64] ;  /* 0x00000010885fd981 */ /* 0x000ea2000c1e1500 */
[----:B------:R-:W-:Y:S01]  /*6d90*/  PRMT R91, RZ, 0x7610, R91 ;  /* 0x00007610ff5b7816 */ /* 0x000fe2000000005b */
[----:B------:R-:W0:Y:S01]  /*6da0*/  LDCU UR10, c[0x0][0x3b0] ;  /* 0x00007600ff0a77ac */ /* 0x000e220008000800 */
[----:B------:R-:W-:Y:S01]  /*6db0*/  IMAD R0, R24, 0x100, R2 ;  /* 0x0000010018007824 */ /* 0x000fe200078e0202 */
[----:B------:R1:W2:Y:S01]  /*6dc0*/  @!P5 LDG.E.U16 R93, desc[UR16][R134.64] ;  /* 0x00000010865dd981 */ /* 0x0002a2000c1e1500 */
[----:B------:R-:W-:Y:S02]  /*6dd0*/  PRMT R89, RZ, 0x7610, R89 ;  /* 0x00007610ff597816 */ /* 0x000fe40000000059 */
[----:B------:R-:W-:Y:S01]  /*6de0*/  PRMT R87, RZ, 0x7610, R87 ;  /* 0x00007610ff577816 */ /* 0x000fe20000000057 */
[----:B------:R1:W-:Y:S01]  /*6df0*/  STS.U16 [R0+UR5+0x8000], R25 ;  /* 0x0080001900007988 */ /* 0x0003e20008000405 */
[----:B------:R-:W-:-:S02]  /*6e00*/  ISETP.GE.U32.AND P5, PT, R85, 0x7fffff5b, PT ;  /* 0x7fffff5b5500780c */ /* 0x000fc40003fa6070 */
[----:B------:R-:W-:Y:S01]  /*6e10*/  PRMT R83, RZ, 0x7610, R83 ;  /* 0x00007610ff537816 */ /* 0x000fe20000000053 */
[----:B------:R-:W-:Y:S01]  /*6e20*/  STL.64 [R1+0x440], R136 ;  /* 0x0004408801007387 */ /* 0x000fe20000100a00 */
[----:B------:R-:W-:Y:S02]  /*6e30*/  PRMT R81, RZ, 0x7610, R81 ;  /* 0x00007610ff517816 */ /* 0x000fe40000000051 */
[----:B------:R-:W-:Y:S02]  /*6e40*/  PRMT R80, RZ, 0x7610, R80 ;  /* 0x00007610ff507816 */ /* 0x000fe40000000050 */
[----:B------:R-:W-:Y:S01]  /*6e50*/  PRMT R78, RZ, 0x7610, R78 ;  /* 0x00007610ff4e7816 */ /* 0x000fe2000000004e */
[C---:B-1----:R-:W-:Y:S01]  /*6e60*/  IMAD R25, R162.reuse, 0x1d, RZ ;  /* 0x0000001da2197824 */ /* 0x042fe200078e02ff */
[----:B------:R1:W-:Y:S01]  /*6e70*/  STL.64 [R1+0x438], R134 ;  /* 0x0004388601007387 */ /* 0x0003e20000100a00 */
[----:B------:R-:W-:Y:S02]  /*6e80*/  PRMT R76, RZ, 0x7610, R76 ;  /* 0x00007610ff4c7816 */ /* 0x000fe4000000004c */
[----:B------:R-:W-:Y:S01]  /*6e90*/  PRMT R74, RZ, 0x7610, R74 ;  /* 0x00007610ff4a7816 */ /* 0x000fe2000000004a */
[C---:B------:R-:W-:Y:S01]  /*6ea0*/  IMAD.WIDE R138, R25.reuse, 0x2, R160 ;  /* 0x00000002198a7825 */ /* 0x040fe200078e02a0 */
[----:B------:R0:W-:Y:S01]  /*6eb0*/  STS.U16 [R0+UR5], R26 ;  /* 0x0000001a00007988 */ /* 0x0001e20008000405 */
[----:B------:R-:W-:Y:S01]  /*6ec0*/  PRMT R72, RZ, 0x7610, R72 ;  /* 0x00007610ff487816 */ /* 0x000fe20000000048 */
[----:B------:R-:W2:Y:S01]  /*6ed0*/  LDCU UR11, c[0x0][0x3b0] ;  /* 0x00007600ff0b77ac */ /* 0x000ea20008000800 */
[----:B-1----:R-:W-:Y:S01]  /*6ee0*/  IMAD.WIDE R134, R25, 0x2, R158 ;  /* 0x0000000219867825 */ /* 0x002fe200078e029e */
[----:B------:R-:W-:Y:S03]  /*6ef0*/  STL.64 [R1+0x3c0], R138 ;  /* 0x0003c08a01007387 */ /* 0x000fe60000100a00 */
[----:B------:R-:W-:Y:S01]  /*6f00*/  VIADD R25, R67, 0xffffffd2 ;  /* 0xffffffd243197836 */ /* 0x000fe20000000000 */
[----:B------:R-:W2:Y:S01]  /*6f10*/  @!P6 LDG.E.U16 R91, desc[UR16][R138.64] ;  /* 0x000000108a5be981 */ /* 0x000ea2000c1e1500 */
[----:B0-----:R-:W-:-:S03]  /*6f20*/  IMAD R26, R162, 0x25, RZ ;  /* 0x00000025a21a7824 */ /* 0x001fc600078e02ff */
[----:B------:R0:W-:Y:S01]  /*6f30*/  STL.64 [R1+0x3b8], R134 ;  /* 0x0003b88601007387 */ /* 0x0001e20000100a00 */
[----:B------:R-:W-:-:S03]  /*6f40*/  IMAD.WIDE R136, R26, 0x2, R160 ;  /* 0x000000021a887825 */ /* 0x000fc600078e02a0 */
[----:B------:R0:W2:Y:S01]  /*6f50*/  @!P6 LDG.E.U16 R89, desc[UR16][R134.64] ;  /* 0x000000108659e981 */ /* 0x0000a2000c1e1500 */
[----:B------:R-:W-:Y:S01]  /*6f60*/  ISETP.GE.U32.AND P6, PT, R25, 0x7fffff53, PT ;  /* 0x7fffff531900780c */ /* 0x000fe20003fc6070 */
[----:B------:R-:W-:Y:S02]  /*6f70*/  VIADD R25, R67, 0xffffffca ;  /* 0xffffffca43197836 */ /* 0x000fe40000000000 */
[----:B------:R-:W2:Y:S01]  /*6f80*/  @!P5 LDG.E.U16 R87, desc[UR16][R136.64] ;  /* 0x000000108857d981 */ /* 0x000ea2000c1e1500 */
[----:B0-----:R-:W-:-:S05]  /*6f90*/  IMAD.WIDE R134, R26, 0x2, R158 ;  /* 0x000000021a867825 */ /* 0x001fca00078e029e */
[----:B------:R0:W2:Y:S01]  /*6fa0*/  @!P5 LDG.E.U16 R83, desc[UR16][R134.64] ;  /* 0x000000108653d981 */ /* 0x0000a2000c1e1500 */
[----:B------:R-:W-:Y:S01]  /*6fb0*/  ISETP.GE.U32.AND P5, PT, R25, 0x7fffff4b, PT ;  /* 0x7fffff4b1900780c */ /* 0x000fe20003fa6070 */
[C---:B------:R-:W-:Y:S02]  /*6fc0*/  IMAD R25, R162.reuse, 0x2d, RZ ;  /* 0x0000002da2197824 */ /* 0x040fe400078e02ff */
[----:B------:R-:W-:Y:S02]  /*6fd0*/  STL.64 [R1+0x340], R136 ;  /* 0x0003408801007387 */ /* 0x000fe40000100a00 */
[----:B------:R-:W-:Y:S02]  /*6fe0*/  IMAD.WIDE R138, R25, 0x2, R160 ;  /* 0x00000002198a7825 */ /* 0x000fe400078e02a0 */
[----:B------:R0:W-:Y:S02]  /*6ff0*/  STL.64 [R1+0x338], R134 ;  /* 0x0003388601007387 */ /* 0x0001e40000100a00 */
[----:B------:R-:W-:-:S02]  /*7000*/  IMAD R26, R162, 0x35, RZ ;  /* 0x00000035a21a7824 */ /* 0x000fc400078e02ff */
[----:B------:R-:W-:Y:S04]  /*7010*/  STL.64 [R1+0x2c0], R138 ;  /* 0x0002c08a01007387 */ /* 0x000fe80000100a00 */
[----:B------:R-:W2:Y:S01]  /*7020*/  @!P6 LDG.E.U16 R81, desc[UR16][R138.64] ;  /* 0x000000108a51e981 */ /* 0x000ea2000c1e1500 */
[----:B0-----:R-:W-:-:S04]  /*7030*/  IMAD.WIDE R134, R25, 0x2, R158 ;  /* 0x0000000219867825 */ /* 0x001fc800078e029e */
[----:B------:R-:W-:Y:S01]  /*7040*/  VIADD R25, R67, 0xffffffc2 ;  /* 0xffffffc243197836 */ /* 0x000fe20000000000 */
[----:B------:R0:W-:Y:S01]  /*7050*/  STL.64 [R1+0x2b8], R134 ;  /* 0x0002b88601007387 */ /* 0x0001e20000100a00 */
[----:B------:R-:W-:-:S03]  /*7060*/  IMAD.WIDE R136, R26, 0x2, R160 ;  /* 0x000000021a887825 */ /* 0x000fc600078e02a0 */
[----:B------:R0:W2:Y:S01]  /*7070*/  @!P6 LDG.E.U16 R80, desc[UR16][R134.64] ;  /* 0x000000108650e981 */ /* 0x0000a2000c1e1500 */
[----:B------:R-:W-:Y:S01]  /*7080*/  ISETP.GE.U32.AND P6, PT, R25, 0x7fffff43, PT ;  /* 0x7fffff431900780c */ /* 0x000fe20003fc6070 */
[----:B------:R-:W-:Y:S02]  /*7090*/  VIADD R25, R67, 0xffffffba ;  /* 0xffffffba43197836 */ /* 0x000fe40000000000 */
[----:B------:R1:W2:Y:S01]  /*70a0*/  @!P5 LDG.E.U16 R78, desc[UR16][R136.64] ;  /* 0x00000010884ed981 */ /* 0x0002a2000c1e1500 */
[----:B0-----:R-:W-:-:S05]  /*70b0*/  IMAD.WIDE R134, R26, 0x2, R158 ;  /* 0x000000021a867825 */ /* 0x001fca00078e029e */
[----:B------:R0:W2:Y:S01]  /*70c0*/  @!P5 LDG.E.U16 R76, desc[UR16][R134.64] ;  /* 0x00000010864cd981 */ /* 0x0000a2000c1e1500 */
[----:B------:R-:W-:Y:S01]  /*70d0*/  ISETP.GE.U32.AND P5, PT, R25, 0x7fffff3b, PT ;  /* 0x7fffff3b1900780c */ /* 0x000fe20003fa6070 */
[----:B------:R-:W-:Y:S02]  /*70e0*/  IMAD R25, R162, 0x3d, RZ ;  /* 0x0000003da2197824 */ /* 0x000fe400078e02ff */
[----:B------:R1:W-:Y:S02]  /*70f0*/  STL.64 [R1+0x240], R136 ;  /* 0x0002408801007387 */ /* 0x0003e40000100a00 */
[----:B------:R-:W-:Y:S01]  /*7100*/  IMAD.WIDE R138, R25, 0x2, R160 ;  /* 0x00000002198a7825 */ /* 0x000fe200078e02a0 */
[----:B------:R-:W-:-:S03]  /*7110*/  PRMT R70, RZ, 0x7610, R70 ;  /* 0x00007610ff467816 */ /* 0x000fc60000000046 */
[----:B------:R-:W-:Y:S01]  /*7120*/  IMAD R26, R162, 0x45, RZ ;  /* 0x00000045a21a7824 */ /* 0x000fe200078e02ff */
[----:B------:R0:W-:Y:S01]  /*7130*/  STL.64 [R1+0x238], R134 ;  /* 0x0002388601007387 */ /* 0x0001e20000100a00 */
[----:B------:R-:W-:-:S03]  /*7140*/  PRMT R9, RZ, 0x7610, R9 ;  /* 0x00007610ff097816 */ /* 0x000fc60000000009 */
[----:B------:R-:W-:Y:S01]  /*7150*/  STS.U16 [R0+UR5+0xa400], R45 ;  /* 0x00a4002d00007988 */ /* 0x000fe20008000405 */
[----:B-1----:R-:W-:-:S03]  /*7160*/  IMAD.WIDE R136, R25, 0x2, R158 ;  /* 0x0000000219887825 */ /* 0x002fc600078e029e */
[----:B------:R1:W-:Y:S01]  /*7170*/  STS.U16 [R0+UR5+0x2800], R44 ;  /* 0x0028002c00007988 */ /* 0x0003e20008000405 */
[----:B------:R-:W-:-:S03]  /*7180*/  VIADD R25, R67, 0xffffffb2 ;  /* 0xffffffb243197836 */ /* 0x000fc60000000000 */
[----:B------:R-:W2:Y:S01]  /*7190*/  @!P6 LDG.E.U16 R74, desc[UR16][R138.64] ;  /* 0x000000108a4ae981 */ /* 0x000ea2000c1e1500 */
[----:B0-----:R-:W-:-:S03]  /*71a0*/  IMAD.WIDE R134, R26, 0x2, R160 ;  /* 0x000000021a867825 */ /* 0x001fc600078e02a0 */
[----:B------:R-:W2:Y:S01]  /*71b0*/  @!P6 LDG.E.U16 R72, desc[UR16][R136.64] ;  /* 0x000000108848e981 */ /* 0x000ea2000c1e1500 */
[----:B------:R-:W-:Y:S01]  /*71c0*/  ISETP.GE.U32.AND P6, PT, R25, 0x7fffff33, PT ;  /* 0x7fffff331900780c */ /* 0x000fe20003fc6070 */
[----:B-1----:R-:W-:Y:S02]  /*71d0*/  IMAD.WIDE R44, R26, 0x2, R158 ;  /* 0x000000021a2c7825 */ /* 0x002fe400078e029e */
[----:B------:R-:W2:Y:S02]  /*71e0*/  @!P5 LDG.E.U16 R70, desc[UR16][R134.64] ;  /* 0x000000108646d981 */ /* 0x000ea4000c1e1500 */
[----:B------:R-:W-:Y:S02]  /*71f0*/  VIADD R25, R67, 0xffffffaa ;  /* 0xffffffaa43197836 */ /* 0x000fe40000000000 */
[----:B------:R0:W2:Y:S03]  /*7200*/  @!P5 LDG.E.U16 R9, desc[UR16][R44.64] ;  /* 0x000000102c09d981 */ /* 0x0000a6000c1e1500 */
[----:B------:R-:W-:Y:S01]  /*7210*/  ISETP.GE.U32.AND P5, PT, R25, 0x7fffff2b, PT ;  /* 0x7fffff2b1900780c */ /* 0x000fe20003fa6070 */
[C---:B------:R-:W-:Y:S01]  /*7220*/  IMAD R25, R162.reuse, 0x4d, RZ ;  /* 0x0000004da2197824 */ /* 0x040fe200078e02ff */
[----:B------:R-:W-:Y:S01]  /*7230*/  STL.64 [R1+0x1c0], R138 ;  /* 0x0001c08a01007387 */ /* 0x000fe20000100a00 */
[----:B------:R-:W-:-:S03]  /*7240*/  IMAD R26, R162, 0x55, RZ ;  /* 0x00000055a21a7824 */ /* 0x000fc600078e02ff */
[----:B------:R-:W-:Y:S04]  /*7250*/  STL.64 [R1+0x1b8], R136 ;  /* 0x0001b88801007387 */ /* 0x000fe80000100a00 */
[----:B------:R-:W-:Y:S04]  /*7260*/  STS.U16 [R0+UR5+0x9c00], R49 ;  /* 0x009c003100007988 */ /* 0x000fe80008000405 */
[----:B------:R1:W-:Y:S04]  /*7270*/  STS.U16 [R0+UR5+0x2000], R48 ;  /* 0x0020003000007988 */ /* 0x0003e80008000405 */
[----:B------:R-:W-:Y:S04]  /*7280*/  STL.64 [R1+0x140], R134 ;  /* 0x0001408601007387 */ /* 0x000fe80000100a00 */
[----:B------:R0:W-:Y:S01]  /*7290*/  STL.64 [R1+0x138], R44 ;  /* 0x0001382c01007387 */ /* 0x0001e20000100a00 */
[----:B-1----:R-:W-:-:S03]  /*72a0*/  IMAD.WIDE R48, R25, 0x2, R160 ;  /* 0x0000000219307825 */ /* 0x002fc600078e02a0 */
[----:B------:R-:W-:Y:S04]  /*72b0*/  STS.U16 [R0+UR5+0xa000], R47 ;  /* 0x00a0002f00007988 */ /* 0x000fe80008000405 */
[----:B------:R1:W-:Y:S01]  /*72c0*/  STS.U16 [R0+UR5+0x2400], R46 ;  /* 0x0024002e00007988 */ /* 0x0003e20008000405 */
[----:B0-----:R-:W-:-:S03]  /*72d0*/  IMAD.WIDE R44, R25, 0x2, R158 ;  /* 0x00000002192c7825 */ /* 0x001fc600078e029e */
[----:B------:R-:W-:Y:S01]  /*72e0*/  STL.64 [R1+0xc0], R48 ;  /* 0x0000c03001007387 */ /* 0x000fe20000100a00 */
[----:B-1----:R-:W-:-:S03]  /*72f0*/  IMAD.WIDE R46, R26, 0x2, R160 ;  /* 0x000000021a2e7825 */ /* 0x002fc600078e02a0 */
[----:B------:R-:W-:Y:S04]  /*7300*/  STL.64 [R1+0xb8], R44 ;  /* 0x0000b82c01007387 */ /* 0x000fe80000100a00 */
[----:B------:R-:W-:Y:S04]  /*7310*/  STL.64 [R1+0x40], R46 ;  /* 0x0000402e01007387 */ /* 0x000fe80000100a00 */
[----:B------:R-:W2:Y:S04]  /*7320*/  LDL.LU R136, [R1+0x120] ;  /* 0x0001200001887983 */ /* 0x000ea80000300800 */
[----:B------:R-:W3:Y:S01]  /*7330*/  LDL.LU R137, [R1+0xb4] ;  /* 0x0000b40001897983 */ /* 0x000ee20000300800 */
[----:B------:R-:W-:-:S03]  /*7340*/  IMAD.MOV.U32 R141, RZ, RZ, R129 ;  /* 0x000000ffff8d7224 */ /* 0x000fc600078e0081 */
[----:B------:R-:W4:Y:S04]  /*7350*/  LDL.LU R134, [R1+0xb0] ;  /* 0x0000b00001867983 */ /* 0x000f280000300800 */
[----:B------:R-:W4:Y:S04]  /*7360*/  LDL.LU R135, [R1+0xac] ;  /* 0x0000ac0001877983 */ /* 0x000f280000300800 */
[----:B------:R-:W4:Y:S04]  /*7370*/  LDL.LU R132, [R1+0xa8] ;  /* 0x0000a80001847983 */ /* 0x000f280000300800 */
[----:B------:R-:W4:Y:S04]  /*7380*/  LDL.LU R128, [R1+0x34] ;  /* 0x0000340001807983 */ /* 0x000f280000300800 */
[----:B------:R-:W4:Y:S01]  /*7390*/  LDL.LU R129, [R1+0x30] ;  /* 0x0000300001817983 */ /* 0x000f220000300800 */
[----:B------:R-:W-:-:S02]  /*73a0*/  IMAD.MOV.U32 R138, RZ, RZ, R127 ;  /* 0x000000ffff8a7224 */ /* 0x000fc400078e007f */
[----:B------:R-:W-:Y:S01]  /*73b0*/  IMAD.MOV.U32 R139, RZ, RZ, R123 ;  /* 0x000000ffff8b7224 */ /* 0x000fe200078e007b */
[----:B------:R-:W4:Y:S04]  /*73c0*/  LDL.LU R127, [R1+0x2c] ;  /* 0x00002c00017f7983 */ /* 0x000f280000300800 */
[----:B------:R-:W4:Y:S01]  /*73d0*/  LDL.LU R123, [R1+0x28] ;  /* 0x00002800017b7983 */ /* 0x000f220000300800 */
[----:B------:R-:W-:Y:S02]  /*73e0*/  PRMT R8, RZ, 0x7610, R8 ;  /* 0x00007610ff087816 */ /* 0x000fe40000000008 */
[----:B------:R-:W-:Y:S01]  /*73f0*/  PRMT R7, RZ, 0x7610, R7 ;  /* 0x00007610ff077816 */ /* 0x000fe20000000007 */
[----:B------:R-:W-:Y:S01]  /*7400*/  VIADD R25, R67, 0xffffffa2 ;  /* 0xffffffa243197836 */ /* 0x000fe20000000000 */
[----:B------:R-:W-:Y:S01]  /*7410*/  LOP3.LUT R143, R0, 0x10, RZ, 0x3c, !PT ;  /* 0x00000010008f7812 */ /* 0x000fe200078e3cff */
[----:B------:R-:W-:Y:S04]  /*7420*/  STS.U16 [R0+UR5+0x400], R38 ;  /* 0x0004002600007988 */ /* 0x000fe80008000405 */
        /* <DEDUP_REMOVED lines=12> */
[----:B------:R0:W-:Y:S04]  /*74f0*/  STS.U16 [R0+UR5+0xa800], R43 ;  /* 0x00a8002b00007988 */ /* 0x0001e80008000405 */
[----:B------:R1:W-:Y:S04]  /*7500*/  STS.U16 [R0+UR5+0x2c00], R42 ;  /* 0x002c002a00007988 */ /* 0x0003e80008000405 */
[----:B------:R-:W-:Y:S01]  /*7510*/  STS.U16 [R0+UR5+0xac00], R41 ;  /* 0x00ac002900007988 */ /* 0x000fe20008000405 */
[----:B0-----:R-:W-:-:S03]  /*7520*/  PRMT R43, RZ, 0x7610, R43 ;  /* 0x00007610ff2b7816 */ /* 0x001fc6000000002b */
[----:B------:R-:W-:Y:S01]  /*7530*/  STS.U16 [R0+UR5+0x3000], R40 ;  /* 0x0030002800007988 */ /* 0x000fe20008000405 */
[----:B-1----:R-:W-:-:S03]  /*7540*/  PRMT R42, RZ, 0x7610, R42 ;  /* 0x00007610ff2a7816 */ /* 0x002fc6000000002a */
        /* <DEDUP_REMOVED lines=8> */
[----:B------:R-:W4:Y:S04]  /*75d0*/  @!P6 LDG.E.U16 R8, desc[UR16][R48.64] ;  /* 0x000000103008e981 */ /* 0x000f28000c1e1500 */
[----:B------:R0:W4:Y:S01]  /*75e0*/  @!P6 LDG.E.U16 R7, desc[UR16][R44.64] ;  /* 0x000000102c07e981 */ /* 0x000122000c1e1500 */
[----:B------:R-:W-:Y:S01]  /*75f0*/  ISETP.GE.U32.AND P6, PT, R25, 0x7fffff23, PT ;  /* 0x7fffff231900780c */ /* 0x000fe20003fc6070 */
[----:B------:R-:W-:-:S02]  /*7600*/  VIADD R25, R67, 0xffffff9a ;  /* 0xffffff9a43197836 */ /* 0x000fc40000000000 */
[----:B------:R-:W-:Y:S04]  /*7610*/  STS.U16 [R143+UR5+0x8480], R62 ;  /* 0x0084803e8f007988 */ /* 0x000fe80008000405 */
[----:B------:R-:W-:Y:S01]  /*7620*/  STS.U16 [R143+UR5+0x880], R61 ;  /* 0x0008803d8f007988 */ /* 0x000fe20008000405 */
[----:B0-----:R-:W-:-:S03]  /*7630*/  IMAD.WIDE R44, R26, 0x2, R158 ;  /* 0x000000021a2c7825 */ /* 0x001fc600078e029e */
[----:B------:R0:W-:Y:S01]  /*7640*/  STS.U16 [R143+UR5+0x8880], R60 ;  /* 0x0088803c8f007988 */ /* 0x0001e20008000405 */
[----:B------:R-:W-:-:S03]  /*7650*/  PRMT R30, RZ, 0x7610, R30 ;  /* 0x00007610ff1e7816 */ /* 0x000fc6000000001e */
[----:B------:R-:W4:Y:S01]  /*7660*/  @!P5 LDG.E.U16 R43, desc[UR16][R46.64] ;  /* 0x000000102e2bd981 */ /* 0x000f22000c1e1500 */
[----:B------:R-:W-:-:S03]  /*7670*/  PRMT R29, RZ, 0x7610, R29 ;  /* 0x00007610ff1d7816 */ /* 0x000fc6000000001d */
[----:B------:R1:W4:Y:S01]  /*7680*/  @!P5 LDG.E.U16 R42, desc[UR16][R44.64] ;  /* 0x000000102c2ad981 */ /* 0x000322000c1e1500 */
[C---:B0-----:R-:W-:Y:S01]  /*7690*/  IMAD R60, R162.reuse, 0x5d, RZ ;  /* 0x0000005da23c7824 */ /* 0x041fe200078e02ff */
[----:B------:R-:W-:Y:S01]  /*76a0*/  ISETP.GE.U32.AND P5, PT, R25, 0x7fffff1b, PT ;  /* 0x7fffff1b1900780c */ /* 0x000fe20003fa6070 */
[----:B------:R-:W-:Y:S02]  /*76b0*/  IMAD R56, R162, 0x65, RZ ;  /* 0x00000065a2387824 */ /* 0x000fe400078e02ff */
[C---:B------:R-:W-:Y:S01]  /*76c0*/  IMAD.WIDE R62, R60.reuse, 0x2, R160 ;  /* 0x000000023c3e7825 */ /* 0x040fe200078e02a0 */
[----:B------:R-:W-:Y:S03]  /*76d0*/  STS.U16 [R143+UR5+0xc80], R59 ;  /* 0x000c803b8f007988 */ /* 0x000fe60008000405 */
[----:B------:R-:W-:Y:S01]  /*76e0*/  IMAD.WIDE R60, R60, 0x2, R158 ;  /* 0x000000023c3c7825 */ /* 0x000fe200078e029e */
[----:B------:R0:W-:Y:S03]  /*76f0*/  STS.U16 [R143+UR5+0x8c80], R58 ;  /* 0x008c803a8f007988 */ /* 0x0001e60008000405 */
[----:B------:R-:W-:Y:S01]  /*7700*/  VIADD R25, R67, 0xffffff92 ;  /* 0xffffff9243197836 */ /* 0x000fe20000000000 */
[----:B------:R1:W-:Y:S01]  /*7710*/  STS.U16 [R143+UR5+0x1080], R57 ;  /* 0x001080398f007988 */ /* 0x0003e20008000405 */
[----:B------:R-:W-:-:S02]  /*7720*/  PRMT R28, RZ, 0x7610, R28 ;  /* 0x00007610ff1c7816 */ /* 0x000fc4000000001c */
[----:B------:R-:W-:Y:S01]  /*7730*/  PRMT R27, RZ, 0x7610, R27 ;  /* 0x00007610ff1b7816 */ /* 0x000fe2000000001b */
[----:B------:R-:W4:Y:S01]  /*7740*/  @!P6 LDG.E.U16 R30, desc[UR16][R62.64] ;  /* 0x000000103e1ee981 */ /* 0x000f22000c1e1500 */
[----:B0-----:R-:W-:-:S03]  /*7750*/  IMAD.WIDE R58, R56, 0x2, R160 ;  /* 0x00000002383a7825 */ /* 0x001fc600078e02a0 */
[----:B------:R-:W4:Y:S01]  /*7760*/  @!P6 LDG.E.U16 R29, desc[UR16][R60.64] ;  /* 0x000000103c1de981 */ /* 0x000f22000c1e1500 */
[----:B------:R-:W-:Y:S01]  /*7770*/  ISETP.GE.U32.AND P6, PT, R25, 0x7fffff13, PT ;  /* 0x7fffff131900780c */ /* 0x000fe20003fc6070 */
[----:B-1----:R-:W-:Y:S02]  /*7780*/  IMAD.WIDE R56, R56, 0x2, R158 ;  /* 0x0000000238387825 */ /* 0x002fe400078e029e */
[----:B------:R-:W4:Y:S02]  /*7790*/  @!P5 LDG.E.U16 R28, desc[UR16][R58.64] ;  /* 0x000000103a1cd981 */ /* 0x000f24000c1e1500 */
[----:B------:R-:W-:Y:S02]  /*77a0*/  VIADD R25, R67, 0xffffff8a ;  /* 0xffffff8a43197836 */ /* 0x000fe40000000000 */
[----:B------:R-:W-:Y:S01]  /*77b0*/  IMAD R52, R162, 0x6d, RZ ;  /* 0x0000006da2347824 */ /* 0x000fe200078e02ff */
[----:B------:R-:W4:Y:S01]  /*77c0*/  @!P5 LDG.E.U16 R27, desc[UR16][R56.64] ;  /* 0x00000010381bd981 */ /* 0x000f22000c1e1500 */
[----:B------:R-:W-:-:S02]  /*77d0*/  PRMT R26, RZ, 0x7610, R26 ;  /* 0x00007610ff1a7816 */ /* 0x000fc4000000001a */
[----:B------:R-:W-:Y:S01]  /*77e0*/  ISETP.GE.U32.AND P5, PT, R25, 0x7fffff0b, PT ;  /* 0x7fffff0b1900780c */ /* 0x000fe20003fa6070 */
[----:B------:R-:W-:Y:S01]  /*77f0*/  IMAD.WIDE R54, R52, 0x2, R160 ;  /* 0x0000000234367825 */ /* 0x000fe200078e02a0 */
[----:B------:R-:W-:-:S03]  /*7800*/  PRMT R25, RZ, 0x7610, R25 ;  /* 0x00007610ff197816 */ /* 0x000fc60000000019 */
[----:B------:R-:W-:Y:S01]  /*7810*/  IMAD.WIDE R52, R52, 0x2, R158 ;  /* 0x0000000234347825 */ /* 0x000fe200078e029e */
[----:B------:R-:W4:Y:S03]  /*7820*/  @!P6 LDG.E.U16 R26, desc[UR16][R54.64] ;  /* 0x00000010361ae981 */ /* 0x000f26000c1e1500 */
[----:B------:R-:W-:Y:S01]  /*7830*/  VIADD R31, R67, 0xffffff82 ;  /* 0xffffff82431f7836 */ /* 0x000fe20000000000 */
[----:B------:R-:W4:Y:S01]  /*7840*/  @!P6 LDG.E.U16 R25, desc[UR16][R52.64] ;  /* 0x000000103419e981 */ /* 0x000f22000c1e1500 */
[----:B------:R-:W-:Y:S01]  /*7850*/  IMAD R48, R162, 0x75, RZ ;  /* 0x00000075a2307824 */ /* 0x000fe200078e02ff */
[----:B------:R-:W-:Y:S02]  /*7860*/  PRMT R34, RZ, 0x7610, R34 ;  /* 0x00007610ff227816 */ /* 0x000fe40000000022 */
[----:B------:R-:W-:Y:S01]  /*7870*/  PRMT R33, RZ, 0x7610, R33 ;  /* 0x00007610ff217816 */ /* 0x000fe20000000021 */
[C---:B------:R-:W-:Y:S01]  /*7880*/  IMAD.WIDE R50, R48.reuse, 0x2, R160 ;  /* 0x0000000230327825 */ /* 0x040fe200078e02a0 */
[----:B------:R-:W-:Y:S01]  /*7890*/  ISETP.GE.U32.AND P6, PT, R31, 0x7fffff03, PT ;  /* 0x7fffff031f00780c */ /* 0x000fe20003fc6070 */
[----:B------:R0:W-:Y:S02]  /*78a0*/  STL.64 [R1+0x38], R44 ;  /* 0x0000382c01007387 */ /* 0x0001e40000100a00 */
[----:B------:R-:W-:-:S02]  /*78b0*/  IMAD.WIDE R48, R48, 0x2, R158 ;  /* 0x0000000230307825 */ /* 0x000fc400078e029e */
[----:B------:R-:W4:Y:S02]  /*78c0*/  @!P5 LDG.E.U16 R34, desc[UR16][R50.64] ;  /* 0x000000103222d981 */ /* 0x000f24000c1e1500 */
[----:B------:R-:W-:Y:S02]  /*78d0*/  VIADD R31, R67, 0xfffffff9 ;  /* 0xfffffff9431f7836 */ /* 0x000fe40000000000 */
[----:B------:R-:W4:Y:S01]  /*78e0*/  @!P5 LDG.E.U16 R33, desc[UR16][R48.64] ;  /* 0x000000103021d981 */ /* 0x000f22000c1e1500 */
[----:B0-----:R-:W-:Y:S02]  /*78f0*/  IMAD R44, R162, 0x7d, RZ ;  /* 0x0000007da22c7824 */ /* 0x001fe400078e02ff */
[----:B------:R-:W-:Y:S02]  /*7900*/  ISETP.GE.U32.AND P5, PT, R31, 0x7fffff7a, PT ;  /* 0x7fffff7a1f00780c */ /* 0x000fe40003fa6070 */
[----:B------:R-:W-:Y:S01]  /*7910*/  PRMT R32, RZ, 0x7610, R32 ;  /* 0x00007610ff207816 */ /* 0x000fe20000000020 */
[C---:B------:R-:W-:Y:S01]  /*7920*/  IMAD.WIDE R46, R44.reuse, 0x2, R160 ;  /* 0x000000022c2e7825 */ /* 0x040fe200078e02a0 */
[----:B------:R-:W-:Y:S01]  /*7930*/  PRMT R31, RZ, 0x7610, R31 ;  /* 0x00007610ff1f7816 */ /* 0x000fe2000000001f */
[----:B------:R-:W-:Y:S02]  /*7940*/  STS.U16 [R143+UR5+0x9080], R141 ;  /* 0x0090808d8f007988 */ /* 0x000fe40008000405 */
[----:B------:R-:W-:-:S02]  /*7950*/  IMAD.WIDE R44, R44, 0x2, R158 ;  /* 0x000000022c2c7825 */ /* 0x000fc400078e029e */
[----:B------:R-:W-:Y:S02]  /*7960*/  STS.U16 [R143+UR5+0x1480], R138 ;  /* 0x0014808a8f007988 */ /* 0x000fe40008000405 */
[----:B------:R-:W-:Y:S02]  /*7970*/  VIADD R35, R67, 0xfffffff1 ;  /* 0xfffffff143237836 */ /* 0x000fe40000000000 */
[----:B------:R-:W-:Y:S04]  /*7980*/  STS.U16 [R143+UR5+0x9480], R139 ;  /* 0x0094808b8f007988 */ /* 0x000fe80008000405 */
[----:B------:R-:W4:Y:S04]  /*7990*/  @!P6 LDG.E.U16 R32, desc[UR16][R46.64] ;  /* 0x000000102e20e981 */ /* 0x000f28000c1e1500 */
[----:B------:R-:W4:Y:S01]  /*79a0*/  @!P6 LDG.E.U16 R31, desc[UR16][R44.64] ;  /* 0x000000102c1fe981 */ /* 0x000f22000c1e1500 */
[----:B------:R-:W-:Y:S01]  /*79b0*/  ISETP.GE.U32.AND P6, PT, R35, 0x7fffff72, PT ;  /* 0x7fffff722300780c */ /* 0x000fe20003fc6070 */
[----:B------:R-:W-:Y:S01]  /*79c0*/  IMAD R35, R162, 0x6, RZ ;  /* 0x00000006a2237824 */ /* 0x000fe200078e02ff */
[----:B------:R-:W-:-:S02]  /*79d0*/  PRMT R38, RZ, 0x7610, R38 ;  /* 0x00007610ff267816 */ /* 0x000fc40000000026 */
[----:B------:R-:W-:Y:S01]  /*79e0*/  PRMT R37, RZ, 0x7610, R37 ;  /* 0x00007610ff257816 */ /* 0x000fe20000000025 */
[C---:B------:R-:W-:Y:S01]  /*79f0*/  IMAD R39, R162.reuse, 0xe, RZ ;  /* 0x0000000ea2277824 */ /* 0x040fe200078e02ff */
[----:B------:R-:W-:Y:S01]  /*7a00*/  PRMT R36, RZ, 0x7610, R36 ;  /* 0x00007610ff247816 */ /* 0x000fe20000000024 */
[----:B------:R-:W-:Y:S01]  /*7a10*/  IMAD R85, R162, 0x16, RZ ;  /* 0x00000016a2557824 */ /* 0x000fe200078e02ff */
[----:B------:R-:W-:Y:S01]  /*7a20*/  PRMT R41, RZ, 0x7610, R41 ;  /* 0x00007610ff297816 */ /* 0x000fe20000000029 */
[----:B--2---:R-:W-:Y:S04]  /*7a30*/  STS.U16 [R143+UR5+0x1880], R136 ;  /* 0x001880888f007988 */ /* 0x004fe80008000405 */
[----:B---3--:R-:W-:Y:S04]  /*7a40*/  STS.U16 [R143+UR5+0x9880], R137 ;  /* 0x009880898f007988 */ /* 0x008fe80008000405 */
[----:B----4-:R-:W-:Y:S04]  /*7a50*/  STS.U16 [R143+UR5+0x1c80], R134 ;  /* 0x001c80868f007988 */ /* 0x010fe80008000405 */
[----:B------:R0:W-:Y:S04]  /*7a60*/  STS.U16 [R143+UR5+0x9c80], R135 ;  /* 0x009c80878f007988 */ /* 0x0001e80008000405 */
[----:B------:R-:W-:Y:S04]  /*7a70*/  STS.U16 [R143+UR5+0x2080], R132 ;  /* 0x002080848f007988 */ /* 0x000fe80008000405 */
[----:B------:R-:W-:Y:S01]  /*7a80*/  STS.U16 [R143+UR5+0xa080], R128 ;  /* 0x00a080808f007988 */ /* 0x000fe20008000405 */
[----:B0-----:R-:W-:-:S03]  /*7a90*/  IMAD.WIDE R134, R35, 0x2, R160 ;  /* 0x0000000223867825 */ /* 0x001fc600078e02a0 */
[----:B------:R0:W-:Y:S04]  /*7aa0*/  STS.U16 [R143+UR5+0x2480], R129 ;  /* 0x002480818f007988 */ /* 0x0001e80008000405 */
[----:B------:R1:W2:Y:S01]  /*7ab0*/  @!P5 LDG.E.U16 R38, desc[UR16][R134.64] ;  /* 0x000000108626d981 */ /* 0x0002a2000c1e1500 */
[----:B0-----:R-:W-:-:S04]  /*7ac0*/  IMAD.WIDE R128, R35, 0x2, R158 ;  /* 0x0000000223807825 */ /* 0x001fc800078e029e */
[----:B------:R-:W-:Y:S01]  /*7ad0*/  VIADD R35, R67, 0xffffffe9 ;  /* 0xffffffe943237836 */ /* 0x000fe20000000000 */
[----:B------:R0:W3:Y:S04]  /*7ae0*/  @!P5 LDG.E.U16 R37, desc[UR16][R128.64] ;  /* 0x000000108025d981 */ /* 0x0000e8000c1e1500 */
[----:B------:R1:W-:Y:S01]  /*7af0*/  STL.64 [R1+0x530], R134 ;  /* 0x0005308601007387 */ /* 0x0003e20000100a00 */
[----:B------:R-:W-:Y:S02]  /*7b00*/  ISETP.GE.U32.AND P5, PT, R35, 0x7fffff6a, PT ;  /* 0x7fffff6a2300780c */ /* 0x000fe40003fa6070 */
[----:B------:R-:W-:Y:S01]  /*7b10*/  PRMT R35, RZ, 0x7610, R35 ;  /* 0x00007610ff237816 */ /* 0x000fe20000000023 */
[----:B------:R-:W-:Y:S04]  /*7b20*/  STS.U16 [R143+UR5+0xa480], R127 ;  /* 0x00a4807f8f007988 */ /* 0x000fe80008000405 */
[----:B------:R0:W-:Y:S04]  /*7b30*/  STL.64 [R1+0x528], R128 ;  /* 0x0005288001007387 */ /* 0x0001e80000100a00 */
[----:B------:R4:W-:Y:S01]  /*7b40*/  STS.U16 [R143+UR5+0x2880], R123 ;  /* 0x0028807b8f007988 */ /* 0x0009e20008000405 */
[----:B-1----:R-:W-:-:S05]  /*7b50*/  IMAD.WIDE R134, R39, 0x2, R160 ;  /* 0x0000000227867825 */ /* 0x002fca00078e02a0 */
[----:B------:R-:W2:Y:S01]  /*7b60*/  @!P6 LDG.E.U16 R36, desc[UR16][R134.64] ;  /* 0x000000108624e981 */ /* 0x000ea2000c1e1500 */
[----:B0-----:R-:W-:Y:S01]  /*7b70*/  IMAD.WIDE R128, R39, 0x2, R158 ;  /* 0x0000000227807825 */ /* 0x001fe200078e029e */
[----:B----4-:R-:W-:-:S03]  /*7b80*/  MOV R123, R120 ;  /* 0x00000078007b7202 */ /* 0x010fc60000000f00 */
[----:B------:R-:W-:Y:S01]  /*7b90*/  VIADD R39, R67, 0xffffffe1 ;  /* 0xffffffe143277836 */ /* 0x000fe20000000000 */
[----:B------:R0:W4:Y:S01]  /*7ba0*/  @!P6 LDG.E.U16 R35, desc[UR16][R128.64] ;  /* 0x000000108023e981 */ /* 0x000122000c1e1500 */
[----:B------:R-:W-:Y:S02]  /*7bb0*/  IMAD.MOV.U32 R120, RZ, RZ, R118 ;  /* 0x000000ffff787224 */ /* 0x000fe400078e0076 */
[----:B------:R-:W-:Y:S02]  /*7bc0*/  IMAD.MOV.U32 R118, RZ, RZ, R116 ;  /* 0x000000ffff767224 */ /* 0x000fe400078e0074 */
[----:B------:R-:W-:Y:S01]  /*7bd0*/  IMAD.MOV.U32 R116, RZ, RZ, R104 ;  /* 0x000000ffff747224 */ /* 0x000fe200078e0068 */
[----:B------:R-:W-:Y:S01]  /*7be0*/  STL.64 [R1+0x4b0], R134 ;  /* 0x0004b08601007387 */ /* 0x000fe20000100a00 */
[----:B------:R-:W-:Y:S01]  /*7bf0*/  IMAD.MOV.U32 R104, RZ, RZ, R114 ;  /* 0x000000ffff687224 */ /* 0x000fe200078e0072 */
[----:B------:R-:W-:Y:S01]  /*7c00*/  ISETP.GE.U32.AND P6, PT, R39, 0x7fffff62, PT ;  /* 0x7fffff622700780c */ /* 0x000fe20003fc6070 */
[----:B------:R-:W-:Y:S01]  /*7c10*/  IMAD.MOV.U32 R114, RZ, RZ, R106 ;  /* 0x000000ffff727224 */ /* 0x000fe200078e006a */
[----:B------:R0:W-:Y:S01]  /*7c20*/  STL.64 [R1+0x4a8], R128 ;  /* 0x0004a88001007387 */ /* 0x0001e20000100a00 */
[----:B------:R-:W-:-:S02]  /*7c30*/  IMAD.MOV.U32 R106, RZ, RZ, R130 ;  /* 0x000000ffff6a7224 */ /* 0x000fc400078e0082 */
[----:B------:R-:W-:Y:S02]  /*7c40*/  IMAD.MOV.U32 R130, RZ, RZ, R108 ;  /* 0x000000ffff827224 */ /* 0x000fe400078e006c */
[----:B------:R-:W-:Y:S02]  /*7c50*/  IMAD.MOV.U32 R108, RZ, RZ, R6 ;  /* 0x000000ffff6c7224 */ /* 0x000fe400078e0006 */
[----:B------:R-:W-:Y:S02]  /*7c60*/  IMAD R6, R162, 0x1e, RZ ;  /* 0x0000001ea2067824 */ /* 0x000fe400078e02ff */
[----:B0-----:R-:W-:Y:S01]  /*7c70*/  IMAD.WIDE R128, R85, 0x2, R160 ;  /* 0x0000000255807825 */ /* 0x001fe200078e02a0 */
[----:B------:R-:W-:-:S03]  /*7c80*/  PRMT R39, RZ, 0x7610, R39 ;  /* 0x00007610ff277816 */ /* 0x000fc60000000027 */
[----:B------:R-:W-:Y:S01]  /*7c90*/  IMAD.WIDE R134, R85, 0x2, R158 ;  /* 0x0000000255867825 */ /* 0x000fe200078e029e */
[----:B------:R0:W-:Y:S04]  /*7ca0*/  STL.64 [R1+0x430], R128 ;  /* 0x0004308001007387 */ /* 0x0001e80000100a00 */
[----:B------:R0:W2:Y:S04]  /*7cb0*/  @!P5 LDG.E.U16 R41, desc[UR16][R128.64] ;  /* 0x000000108029d981 */ /* 0x0000a8000c1e1500 */
[----:B------:R-:W-:Y:S01]  /*7cc0*/  STL.64 [R1+0x428], R134 ;  /* 0x0004288601007387 */ /* 0x000fe20000100a00 */
[----:B0-----:R-:W-:-:S05]  /*7cd0*/  IMAD.WIDE R128, R6, 0x2, R160 ;  /* 0x0000000206807825 */ /* 0x001fca00078e02a0 */
[----:B------:R0:W-:Y:S04]  /*7ce0*/  STL.64 [R1+0x3b0], R128 ;  /* 0x0003b08001007387 */ /* 0x0001e80000100a00 */
[----:B------:R1:W2:Y:S04]  /*7cf0*/  @!P6 LDG.E.U16 R39, desc[UR16][R128.64] ;  /* 0x000000108027e981 */ /* 0x0002a8000c1e1500 */
[----:B0-----:R-:W2:Y:S04]  /*7d00*/  LDL.LU R129, [R1+0x518] ;  /* 0x0005180001817983 */ /* 0x001ea80000300800 */
[----:B------:R-:W3:Y:S04]  /*7d10*/  LDL.LU R140, [R1+0x4a4] ;  /* 0x0004a400018c7983 */ /* 0x000ee80000300800 */
[----:B------:R-:W4:Y:S04]  /*7d20*/  LDL.LU R141, [R1+0x4a0] ;  /* 0x0004a000018d7983 */ /* 0x000f280000300800 */
[----:B------:R-:W4:Y:S04]  /*7d30*/  LDL.LU R138, [R1+0x49c] ;  /* 0x00049c00018a7983 */ /* 0x000f280000300800 */
[----:B------:R-:W4:Y:S04]  /*7d40*/  LDL.LU R139, [R1+0x498] ;  /* 0x00049800018b7983 */ /* 0x000f280000300800 */
[----:B------:R-:W4:Y:S04]  /*7d50*/  LDL.LU R136, [R1+0x424] ;  /* 0x0004240001887983 */ /* 0x000f280000300800 */
[----:B------:R-:W4:Y:S04]  /*7d60*/  LDL.LU R137, [R1+0x420] ;  /* 0x0004200001897983 */ /* 0x000f280000300800 */
[----:B------:R-:W4:Y:S04]  /*7d70*/  LDL.LU R132, [R1+0x41c] ;  /* 0x00041c0001847983 */ /* 0x000f280000300800 */
[----:B------:R0:W-:Y:S04]  /*7d80*/  STS.U16 [R143+UR5+0xa880], R123 ;  /* 0x00a8807b8f007988 */ /* 0x0001e80008000405 */
[----:B------:R-:W4:Y:S01]  /*7d90*/  LDL.LU R127, [R1+0x418] ;  /* 0x00041800017f7983 */ /* 0x000f220000300800 */
[----:B-1----:R-:W-:-:S03]  /*7da0*/  IMAD.MOV.U32 R128, RZ, RZ, R104 ;  /* 0x000000ffff807224 */ /* 0x002fc600078e0068 */
[----:B------:R1:W-:Y:S04]  /*7db0*/  STS.U16 [R143+UR5+0x2c80], R120 ;  /* 0x002c80788f007988 */ /* 0x0003e80008000405 */
[----:B0-----:R-:W4:Y:S04]  /*7dc0*/  LDL.LU R123, [R1+0x3ac] ;  /* 0x0003ac00017b7983 */ /* 0x001f280000300800 */
[----:B------:R0:W-:Y:S04]  /*7dd0*/  STS.U16 [R143+UR5+0xac80], R118 ;  /* 0x00ac80768f007988 */ /* 0x0001e80008000405 */
[----:B-1----:R-:W4:Y:S04]  /*7de0*/  LDL.LU R120, [R1+0x3a8] ;  /* 0x0003a80001787983 */ /* 0x002f280000300800 */
[----:B------:R1:W-:Y:S04]  /*7df0*/  STS.U16 [R143+UR5+0x3080], R116 ;  /* 0x003080748f007988 */ /* 0x0003e80008000405 */
[----:B0-----:R-:W4:Y:S01]  /*7e00*/  LDL.LU R118, [R1+0x3a4] ;  /* 0x0003a40001767983 */ /* 0x001f220000300800 */
[----:B------:R-:W-:-:S03]  /*7e10*/  IMAD R2, R24, 0x40, R2 ;  /* 0x0000004018027824 */ /* 0x000fc600078e0202 */
[----:B------:R0:W-:Y:S04]  /*7e20*/  STS.U16 [R143+UR5+0xb080], R114 ;  /* 0x00b080728f007988 */ /* 0x0001e80008000405 */
[----:B-1----:R-:W4:Y:S04]  /*7e30*/  LDL.LU R116, [R1+0x3a0] ;  /* 0x0003a00001747983 */ /* 0x002f280000300800 */
[----:B------:R-:W4:Y:S01]  /*7e40*/  LDL.LU R104, [R1+0x39c] ;  /* 0x00039c0001687983 */ /* 0x000f220000300800 */
[----:B------:R-:W-:-:S03]  /*7e50*/  IMAD.MOV.U32 R24, RZ, RZ, R131 ;  /* 0x000000ffff187224 */ /* 0x000fc600078e0083 */
[----:B------:R1:W-:Y:S04]  /*7e60*/  STS.U16 [R143+UR5+0x3480], R106 ;  /* 0x0034806a8f007988 */ /* 0x0003e80008000405 */
[----:B0-----:R-:W4:Y:S04]  /*7e70*/  LDL.LU R114, [R1+0x398] ;  /* 0x0003980001727983 */ /* 0x001f280000300800 */
[----:B------:R0:W-:Y:S04]  /*7e80*/  STS.U16 [R143+UR5+0xb480], R130 ;  /* 0x00b480828f007988 */ /* 0x0001e80008000405 */
[----:B-1----:R-:W4:Y:S04]  /*7e90*/  LDL.LU R106, [R1+0x334] ;  /* 0x00033400016a7983 */ /* 0x002f280000300800 */
[----:B------:R1:W-:Y:S04]  /*7ea0*/  STS.U16 [R143+UR5+0x3880], R108 ;  /* 0x0038806c8f007988 */ /* 0x0003e80008000405 */
[----:B0-----:R-:W4:Y:S04]  /*7eb0*/  LDL.LU R130, [R1+0x330] ;  /* 0x0003300001827983 */ /* 0x001f280000300800 */
[----:B------:R0:W-:Y:S04]  /*7ec0*/  STS.U16 [R143+UR5+0xb880], R110 ;  /* 0x00b8806e8f007988 */ /* 0x0001e80008000405 */
[----:B-1----:R-:W4:Y:S04]  /*7ed0*/  LDL.LU R108, [R1+0x32c] ;  /* 0x00032c00016c7983 */ /* 0x002f280000300800 */
[----:B------:R-:W4:Y:S04]  /*7ee0*/  LDL.LU R131, [R1+0x328] ;  /* 0x0003280001837983 */ /* 0x000f280000300800 */
[----:B------:R1:W-:Y:S04]  /*7ef0*/  STS.U16 [R143+UR5+0x3c80], R112 ;  /* 0x003c80708f007988 */ /* 0x0003e80008000405 */
[----:B0-----:R-:W4:Y:S04]  /*7f00*/  LDL.LU R110, [R1+0x324] ;  /* 0x00032400016e7983 */ /* 0x001f280000300800 */
[----:B------:R0:W-:Y:S04]  /*7f10*/  STS.U16 [R143+UR5+0xbc80], R4 ;  /* 0x00bc80048f007988 */ /* 0x0001e80008000405 */
[----:B-1----:R-:W4:Y:S04]  /*7f20*/  LDL.LU R112, [R1+0x320] ;  /* 0x0003200001707983 */ /* 0x002f280000300800 */
[----:B0-----:R-:W4:Y:S01]  /*7f30*/  LDL.LU R4, [R1+0x31c] ;  /* 0x00031c0001047983 */ /* 0x001f220000300800 */
[----:B------:R-:W-:-:S03]  /*7f40*/  PRMT R40, RZ, 0x7610, R40 ;  /* 0x00007610ff287816 */ /* 0x000fc60000000028 */
[----:B------:R-:W-:Y:S04]  /*7f50*/  STS.U16 [R143+UR5+0x80], R128 ;  /* 0x000080808f007988 */ /* 0x000fe80008000405 */
[----:B------:R0:W-:Y:S04]  /*7f60*/  STS.U16 [R143+UR5+0x8080], R24 ;  /* 0x008080188f007988 */ /* 0x0001e80008000405 */
[----:B------:R1:W4:Y:S04]  /*7f70*/  @!P5 LDG.E.U16 R40, desc[UR16][R134.64] ;  /* 0x000000108628d981 */ /* 0x000328000c1e1500 */
[----:B------:R-:W4:Y:S01]  /*7f80*/  LDL.LU R85, [R1+0x2b4] ;  /* 0x0002b40001557983 */ /* 0x000f220000300800 */
[----:B0-----:R-:W-:-:S03]  /*7f90*/  LOP3.LUT R24, R0, 0x20, RZ, 0x3c, !PT ;  /* 0x0000002000187812 */ /* 0x001fc600078e3cff */
[----:B------:R-:W4:Y:S04]  /*7fa0*/  LDL.LU R134, [R1+0x2b0] ;  /* 0x0002b00001867983 */ /* 0x000f280000300800 */
[----:B------:R-:W4:Y:S04]  /*7fb0*/  LDL.LU R135, [R1+0x2ac] ;  /* 0x0002ac0001877983 */ /* 0x000f280000300800 */
[----:B------:R-:W4:Y:S04]  /*7fc0*/  LDL.LU R128, [R1+0x2a8] ;  /* 0x0002a80001807983 */ /* 0x000f280000300800 */
[----:B------:R-:W4:Y:S04]  /*7fd0*/  LDL.LU R143, [R1+0x10c8] ;  /* 0x0010c800018f7983 */ /* 0x000f280000300800 */
[----:B--2---:R0:W-:Y:S04]  /*7fe0*/  STS.U16 [R24+UR5+0x100], R129 ;  /* 0x0001008118007988 */ /* 0x0041e80008000405 */
[----:B---3--:R2:W-:Y:S04]  /*7ff0*/  STS.U16 [R24+UR5+0x8100], R140 ;  /* 0x0081008c18007988 */ /* 0x0085e80008000405 */
[----:B----4-:R3:W-:Y:S04]  /*8000*/  STS.U16 [R24+UR5+0x500], R141 ;  /* 0x0005008d18007988 */ /* 0x0107e80008000405 */
[----:B0-----:R-:W4:Y:S04]  /*8010*/  LDL.LU R129, [R1+0x51c] ;  /* 0x00051c0001817983 */ /* 0x001f280000300800 */
[----:B--2---:R-:W2:Y:S04]  /*8020*/  LDL.LU R140, [R1+0x10c4] ;  /* 0x0010c400018c7983 */ /* 0x004ea80000300800 */
[----:B---3--:R-:W3:Y:S04]  /*8030*/  LDL.LU R141, [R1+0x10c0] ;  /* 0x0010c000018d7983 */ /* 0x008ee80000300800 */
[----:B------:R0:W-:Y:S04]  /*8040*/  STS.U16 [R24+UR5+0x8500], R138 ;  /* 0x0085008a18007988 */ /* 0x0001e80008000405 */
[----:B------:R1:W-:Y:S04]  /*8050*/  STS.U16 [R24+UR5+0x900], R139 ;  /* 0x0009008b18007988 */ /* 0x0003e80008000405 */
[----:B------:R1:W-:Y:S04]  /*8060*/  STS.U16 [R24+UR5+0x8900], R136 ;  /* 0x0089008818007988 */ /* 0x0003e80008000405 */
[----:B0-----:R-:W2:Y:S04]  /*8070*/  LDL.LU R138, [R1+0x10bc] ;  /* 0x0010bc00018a7983 */ /* 0x001ea80000300800 */
[----:B-1----:R-:W2:Y:S04]  /*8080*/  LDL.LU R139, [R1+0x10b8] ;  /* 0x0010b800018b7983 */ /* 0x002ea80000300800 */
[----:B------:R-:W2:Y:S04]  /*8090*/  LDL.LU R136, [R1+0x10b4] ;  /* 0x0010b40001887983 */ /* 0x000ea80000300800 */
        /* <DEDUP_REMOVED lines=31> */
[----:B0-----:R-:W2:Y:S04]  /*8290*/  LDL.LU R4, [R1+0x1074] ;  /* 0x0010740001047983 */ /* 0x001ea80000300800 */
[----:B--2---:R0:W-:Y:S04]  /*82a0*/  STS.U16 [R24+UR5+0x2d00], R4 ;  /* 0x002d000418007988 */ /* 0x0041e80008000405 */
[----:B0-----:R-:W2:Y:S04]  /*82b0*/  LDL.LU R4, [R1+0x1070] ;  /* 0x0010700001047983 */ /* 0x001ea80000300800 */
[----:B------:R-:W-:Y:S04]  /*82c0*/  STS.U16 [R24+UR5+0xad00], R85 ;  /* 0x00ad005518007988 */ /* 0x000fe80008000405 */
[----:B------:R-:W-:Y:S04]  /*82d0*/  STS.U16 [R24+UR5+0x3100], R134 ;  /* 0x0031008618007988 */ /* 0x000fe80008000405 */
[----:B------:R-:W-:Y:S04]  /*82e0*/  STS.U16 [R24+UR5+0xb100], R135 ;  /* 0x00b1008718007988 */ /* 0x000fe80008000405 */
[----:B------:R-:W-:Y:S04]  /*82f0*/  STS.U16 [R24+UR5+0x3500], R128 ;  /* 0x0035008018007988 */ /* 0x000fe80008000405 */
[----:B----4-:R-:W-:Y:S04]  /*8300*/  STS.U16 [R24+UR5+0xb500], R129 ;  /* 0x00b5008118007988 */ /* 0x010fe80008000405 */
[----:B------:R0:W-:Y:S04]  /*8310*/  STS.U16 [R24+UR5+0x3900], R112 ;  /* 0x0039007018007988 */ /* 0x0001e80008000405 */
[----:B------:R1:W-:Y:S04]  /*8320*/  STS.U16 [R24+UR5+0xb900], R131 ;  /* 0x00b9008318007988 */ /* 0x0003e80008000405 */
[----:B------:R4:W-:Y:S04]  /*8330*/  STS.U16 [R24+UR5+0x3d00], R130 ;  /* 0x003d008218007988 */ /* 0x0009e80008000405 */
[----:B0-----:R-:W3:Y:S04]  /*8340*/  LDL.LU R112, [R1+0x106c] ;  /* 0x00106c0001707983 */ /* 0x001ee80000300800 */
[----:B-1----:R-:W3:Y:S04]  /*8350*/  LDL.LU R131, [R1+0x1068] ;  /* 0x0010680001837983 */ /* 0x002ee80000300800 */
[----:B----4-:R-:W4:Y:S04]  /*8360*/  LDL.LU R130, [R1+0x1064] ;  /* 0x0010640001827983 */ /* 0x010f280000300800 */
[----:B------:R0:W-:Y:S04]  /*8370*/  STS.U16 [R24+UR5+0xbd00], R114 ;  /* 0x00bd007218007988 */ /* 0x0001e80008000405 */
[----:B0-----:R-:W4:Y:S01]  /*8380*/  LDL.LU R114, [R1+0x1060] ;  /* 0x0010600001727983 */ /* 0x001f220000300800 */
[----:B--2---:R-:W-:-:S02]  /*8390*/  IMAD.MOV.U32 R85, RZ, RZ, R4 ;  /* 0x000000ffff557224 */ /* 0x004fc400078e0004 */
[----:B------:R-:W-:-:S05]  /*83a0*/  VIADD R4, R67, 0xfffffff8 ;  /* 0xfffffff843047836 */ /* 0x000fca0000000000 */
[----:B------:R-:W-:Y:S02]  /*83b0*/  ISETP.GE.U32.AND P5, PT, R4, 0x7fffff79, PT ;  /* 0x7fffff790400780c */ /* 0x000fe40003fa6070 */
[----:B------:R-:W-:-:S05]  /*83c0*/  LOP3.LUT R4, R0, 0x30, RZ, 0x3c, !PT ;  /* 0x0000003000047812 */ /* 0x000fca00078e3cff */
[----:B------:R0:W-:Y:S04]  /*83d0*/  STS.U16 [R4+UR5+0x180], R116 ;  /* 0x0001807404007988 */ /* 0x0001e80008000405 */
[----:B------:R1:W-:Y:S04]  /*83e0*/  STS.U16 [R4+UR5+0x8180], R118 ;  /* 0x0081807604007988 */ /* 0x0003e80008000405 */
[----:B0-----:R-:W2:Y:S01]  /*83f0*/  LDL.LU R116, [R1+0x105c] ;  /* 0x00105c0001747983 */ /* 0x001ea20000300800 */
[----:B-1----:R-:W-:-:S03]  /*8400*/  IMAD R4, R162, 0x7, RZ ;  /* 0x00000007a2047824 */ /* 0x002fc600078e02ff */
[----:B------:R-:W2:Y:S01]  /*8410*/  LDL.LU R118, [R1+0x1058] ;  /* 0x0010580001767983 */ /* 0x000ea20000300800 */
[----:B------:R-:W-:-:S04]  /*8420*/  IMAD.WIDE R134, R4, 0x2, R160 ;  /* 0x0000000204867825 */ /* 0x000fc800078e02a0 */
[----:B------:R-:W-:Y:S01]  /*8430*/  IMAD.WIDE R128, R4, 0x2, R158 ;  /* 0x0000000204807825 */ /* 0x000fe200078e029e */
[----:B---3--:R-:W-:Y:S02]  /*8440*/  PRMT R131, RZ, 0x7610, R131 ;  /* 0x00007610ff837816 */ /* 0x008fe40000000083 */
[----:B----4-:R-:W-:Y:S01]  /*8450*/  PRMT R130, RZ, 0x7610, R130 ;  /* 0x00007610ff827816 */ /* 0x010fe20000000082 */
[----:B------:R0:W-:Y:S04]  /*8460*/  STL.64 [R1+0x520], R134 ;  /* 0x0005208601007387 */ /* 0x0001e80000100a00 */
[----:B------:R-:W3:Y:S04]  /*8470*/  @!P5 LDG.E.U16 R131, desc[UR16][R134.64] ;  /* 0x000000108683d981 */ /* 0x000ee8000c1e1500 */
[----:B------:R-:W4:Y:S04]  /*8480*/  @!P5 LDG.E.U16 R130, desc[UR16][R128.64] ;  /* 0x000000108082d981 */ /* 0x000f28000c1e1500 */
[----:B0-----:R-:W2:Y:S04]  /*8490*/  LDL.LU.64 R134, [R1+0x1050] ;  /* 0x0010500001867983 */ /* 0x001ea80000300a00 */
[----:B------:R0:W-:Y:S04]  /*84a0*/  STL.64 [R1+0x518], R128 ;  /* 0x0005188001007387 */ /* 0x0001e80000100a00 */
[----:B0-----:R-:W2:Y:S01]  /*84b0*/  LDL.LU.64 R128, [R1+0x1048] ;  /* 0x0010480001807983 */ /* 0x001ea20000300a00 */
[----:B------:R-:W-:-:S05]  /*84c0*/  VIADD R4, R67, 0xffffffd9 ;  /* 0xffffffd943047836 */ /* 0x000fca0000000000 */
[----:B------:R-:W-:Y:S02]  /*84d0*/  ISETP.GE.U32.AND P5, PT, R4, 0x7fffff5a, PT ;  /* 0x7fffff5a0400780c */ /* 0x000fe40003fa6070 */
[----:B------:R-:W-:-:S05]  /*84e0*/  LOP3.LUT R4, R0, 0x30, RZ, 0x3c, !PT ;  /* 0x0000003000047812 */ /* 0x000fca00078e3cff */
[----:B------:R0:W-:Y:S04]  /*84f0*/  STS.U16 [R4+UR5+0x580], R120 ;  /* 0x0005807804007988 */ /* 0x0001e80008000405 */
[----:B------:R1:W-:Y:S04]  /*8500*/  STS.U16 [R4+UR5+0x8580], R123 ;  /* 0x0085807b04007988 */ /* 0x0003e80008000405 */
[----:B------:R1:W-:Y:S04]  /*8510*/  STS.U16 [R4+UR5+0x980], R127 ;  /* 0x0009807f04007988 */ /* 0x0003e80008000405 */
[----:B0-----:R-:W3:Y:S04]  /*8520*/  LDL.LU R120, [R1+0x1044] ;  /* 0x0010440001787983 */ /* 0x001ee80000300800 */
[----:B-1----:R-:W3:Y:S04]  /*8530*/  LDL.LU R123, [R1+0x1040] ;  /* 0x00104000017b7983 */ /* 0x002ee80000300800 */
[----:B------:R-:W3:Y:S01]  /*8540*/  LDL.LU R127, [R1+0x103c] ;  /* 0x00103c00017f7983 */ /* 0x000ee20000300800 */
[----:B------:R-:W-:-:S02]  /*8550*/  VIADD R24, R67, 0xfffffff0 ;  /* 0xfffffff043187836 */ /* 0x000fc40000000000 */
[----:B------:R-:W-:-:S03]  /*8560*/  @!P4 IMAD.MOV R85, RZ, RZ, -R85 ;  /* 0x000000ffff55c224 */ /* 0x000fc600078e0a55 */
[----:B------:R-:W-:Y:S02]  /*8570*/  ISETP.GE.U32.AND P4, PT, R24, 0x7fffff71, PT ;  /* 0x7fffff711800780c */ /* 0x000fe40003f86070 */
[C---:B------:R-:W-:Y:S01]  /*8580*/  LOP3.LUT R24, R0.reuse, 0x40, RZ, 0x3c, !PT ;  /* 0x0000004000187812 */ /* 0x040fe200078e3cff */
[----:B--2---:R0:W-:Y:S04]  /*8590*/  STS.U16 [R4+UR5+0x8980], R129 ;  /* 0x0089808104007988 */ /* 0x0041e80008000405 */
[----:B------:R1:W-:Y:S04]  /*85a0*/  STS.U16 [R4+UR5+0xd80], R128 ;  /* 0x000d808004007988 */ /* 0x0003e80008000405 */
[----:B------:R2:W-:Y:S04]  /*85b0*/  STS.U16 [R4+UR5+0x8d80], R132 ;  /* 0x008d808404007988 */ /* 0x0005e80008000405 */
[----:B0-----:R-:W3:Y:S04]  /*85c0*/  LDL.LU R129, [R1+0x1038] ;  /* 0x0010380001817983 */ /* 0x001ee80000300800 */
[----:B-1----:R-:W3:Y:S04]  /*85d0*/  LDL.LU R128, [R1+0x1034] ;  /* 0x0010340001807983 */ /* 0x002ee80000300800 */
[----:B--2---:R-:W2:Y:S04]  /*85e0*/  LDL.LU R132, [R1+0x1030] ;  /* 0x0010300001847983 */ /* 0x004ea80000300800 */
[----:B------:R0:W-:Y:S04]  /*85f0*/  STS.U16 [R4+UR5+0x1180], R135 ;  /* 0x0011808704007988 */ /* 0x0001e80008000405 */
[----:B------:R1:W-:Y:S04]  /*8600*/  STS.U16 [R4+UR5+0x9180], R134 ;  /* 0x0091808604007988 */ /* 0x0003e80008000405 */
[----:B------:R4:W-:Y:S04]  /*8610*/  STS.U16 [R4+UR5+0x1580], R137 ;  /* 0x0015808904007988 */ /* 0x0009e80008000405 */
[----:B0-----:R-:W2:Y:S04]  /*8620*/  LDL.LU R135, [R1+0x102c] ;  /* 0x00102c0001877983 */ /* 0x001ea80000300800 */
[----:B-1----:R-:W2:Y:S04]  /*8630*/  LDL.LU R134, [R1+0x1028] ;  /* 0x0010280001867983 */ /* 0x002ea80000300800 */
[----:B----4-:R-:W4:Y:S04]  /*8640*/  LDL.LU R137, [R1+0x1024] ;  /* 0x0010240001897983 */ /* 0x010f280000300800 */
        /* <DEDUP_REMOVED lines=38> */
[----:B------:R0:W-:Y:S04]  /*88b0*/  STS.U16 [R4+UR5+0x3d80], R157 ;  /* 0x003d809d04007988 */ /* 0x0001e80008000405 */
[----:B0-----:R-:W2:Y:S04]  /*88c0*/  LDL.LU R157, [R1+0xfd4] ;  /* 0x000fd400019d7983 */ /* 0x001ea80000300800 */
[----:B------:R0:W-:Y:S04]  /*88d0*/  STS.U16 [R4+UR5+0xbd80], R5 ;  /* 0x00bd800504007988 */ /* 0x0001e80008000405 */
[----:B------:R1:W-:Y:S04]  /*88e0*/  STS.U16 [R24+UR5+0x200], R165 ;  /* 0x000200a518007988 */ /* 0x0003e80008000405 */
[----:B------:R0:W-:Y:S04]  /*88f0*/  STS.U16 [R24+UR5+0x8200], R164 ;  /* 0x008200a418007988 */ /* 0x0001e80008000405 */
        /* <DEDUP_REMOVED lines=21> */
[----:B------:R-:W-:Y:S01]  /*8a50*/  STS.U16 [R24+UR5+0xae00], R121 ;  /* 0x00ae007918007988 */ /* 0x000fe20008000405 */
[----:B0-----:R-:W-:-:S03]  /*8a60*/  LOP3.LUT R4, R0, 0x50, RZ, 0x3c, !PT ;  /* 0x0000005000047812 */ /* 0x001fc600078e3cff */
        /* <DEDUP_REMOVED lines=28> */
[----:B------:R-:W-:Y:S04]  /*8c30*/  STS.U16 [R4+UR5+0x2a80], R43 ;  /* 0x002a802b04007988 */ /* 0x000fe80008000405 */
[----:B------:R-:W-:Y:S04]  /*8c40*/  STS.U16 [R4+UR5+0xaa80], R42 ;  /* 0x00aa802a04007988 */ /* 0x000fe80008000405 */
[----:B------:R-:W-:Y:S04]  /*8c50*/  STS.U16 [R4+UR5+0x2e80], R30 ;  /* 0x002e801e04007988 */ /* 0x000fe80008000405 */
[----:B------:R-:W-:Y:S04]  /*8c60*/  STS.U16 [R4+UR5+0xae80], R29 ;  /* 0x00ae801d04007988 */ /* 0x000fe80008000405 */
[----:B------:R-:W-:Y:S04]  /*8c70*/  STS.U16 [R4+UR5+0x3280], R28 ;  /* 0x0032801c04007988 */ /* 0x000fe80008000405 */
[----:B------:R-:W4:Y:S04]  /*8c80*/  LDL.LU R5, [R1+0xfd0] ;  /* 0x000fd00001057983 */ /* 0x000f280000300800 */
[----:B------:R-:W-:Y:S04]  /*8c90*/  STS.U16 [R4+UR5+0xb280], R27 ;  /* 0x00b2801b04007988 */ /* 0x000fe80008000405 */
[----:B-1----:R-:W4:Y:S04]  /*8ca0*/  LDL.LU R165, [R1+0xfcc] ;  /* 0x000fcc0001a57983 */ /* 0x002f280000300800 */
[----:B------:R-:W-:Y:S01]  /*8cb0*/  STS.U16 [R4+UR5+0x3680], R26 ;  /* 0x0036801a04007988 */ /* 0x000fe20008000405 */
[----:B---3--:R-:W-:-:S03]  /*8cc0*/  PRMT R123, RZ, 0x7610, R123 ;  /* 0x00007610ff7b7816 */ /* 0x008fc6000000007b */
[----:B------:R-:W3:Y:S04]  /*8cd0*/  LDL.LU R164, [R1+0xfc8] ;  /* 0x000fc80001a47983 */ /* 0x000ee80000300800 */
[----:B------:R-:W-:Y:S01]  /*8ce0*/  STS.U16 [R4+UR5+0xb680], R25 ;  /* 0x00b6801904007988 */ /* 0x000fe20008000405 */
[----:B0-----:R-:W-:-:S03]  /*8cf0*/  IMAD.WIDE R6, R6, 0x2, R158 ;  /* 0x0000000206067825 */ /* 0x001fc600078e029e */
[----:B------:R-:W3:Y:S04]  /*8d00*/  LDL.LU R23, [R1+0xfc4] ;  /* 0x000fc40001177983 */ /* 0x000ee80000300800 */
[----:B------:R-:W-:Y:S04]  /*8d10*/  STS.U16 [R4+UR5+0x3a80], R34 ;  /* 0x003a802204007988 */ /* 0x000fe80008000405 */
[----:B------:R-:W3:Y:S04]  /*8d20*/  LDL.LU R22, [R1+0xfc0] ;  /* 0x000fc00001167983 */ /* 0x000ee80000300800 */
[----:B------:R-:W-:Y:S04]  /*8d30*/  STS.U16 [R4+UR5+0xba80], R33 ;  /* 0x00ba802104007988 */ /* 0x000fe80008000405 */
[----:B------:R-:W3:Y:S04]  /*8d40*/  LDL.LU R21, [R1+0xfbc] ;  /* 0x000fbc0001157983 */ /* 0x000ee80000300800 */
[----:B------:R-:W-:Y:S04]  /*8d50*/  STS.U16 [R4+UR5+0x3e80], R32 ;  /* 0x003e802004007988 */ /* 0x000fe80008000405 */
[----:B------:R-:W3:Y:S04]  /*8d60*/  LDL.LU R20, [R1+0xfb8] ;  /* 0x000fb80001147983 */ /* 0x000ee80000300800 */
[----:B------:R0:W-:Y:S04]  /*8d70*/  STS.U16 [R4+UR5+0xbe80], R31 ;  /* 0x00be801f04007988 */ /* 0x0001e80008000405 */
[----:B------:R-:W3:Y:S04]  /*8d80*/  LDL.LU R19, [R1+0xfb4] ;  /* 0x000fb40001137983 */ /* 0x000ee80000300800 */
[----:B------:R-:W3:Y:S01]  /*8d90*/  LDL.LU R18, [R1+0xfb0] ;  /* 0x000fb00001127983 */ /* 0x000ee20000300800 */
[----:B0-----:R-:W-:-:S03]  /*8da0*/  VIADD R4, R67, 0xffffffd1 ;  /* 0xffffffd143047836 */ /* 0x001fc60000000000 */
[----:B------:R-:W3:Y:S04]  /*8db0*/  LDL.LU R17, [R1+0xfac] ;  /* 0x000fac0001117983 */ /* 0x000ee80000300800 */
[----:B------:R-:W3:Y:S04]  /*8dc0*/  LDL.LU R16, [R1+0xfa8] ;  /* 0x000fa80001107983 */ /* 0x000ee80000300800 */
[----:B------:R-:W3:Y:S04]  /*8dd0*/  LDL.LU R15, [R1+0xfa4] ;  /* 0x000fa400010f7983 */ /* 0x000ee80000300800 */
[----:B------:R0:W3:Y:S01]  /*8de0*/  @!P6 LDG.E.U16 R123, desc[UR16][R6.64] ;  /* 0x00000010067be981 */ /* 0x0000e2000c1e1500 */
[----:B------:R-:W-:-:S03]  /*8df0*/  ISETP.GE.U32.AND P6, PT, R4, 0x7fffff52, PT ;  /* 0x7fffff520400780c */ /* 0x000fc60003fc6070 */
[----:B------:R-:W3:Y:S01]  /*8e00*/  LDL.LU R14, [R1+0xfa0] ;  /* 0x000fa000010e7983 */ /* 0x000ee20000300800 */
[----:B------:R-:W-:-:S03]  /*8e10*/  IMAD R24, R162, 0x2e, RZ ;  /* 0x0000002ea2187824 */ /* 0x000fc600078e02ff */
[----:B------:R-:W3:Y:S01]  /*8e20*/  LDL.LU R13, [R1+0xf9c] ;  /* 0x000f9c00010d7983 */ /* 0x000ee20000300800 */
[----:B------:R-:W-:-:S03]  /*8e30*/  IMAD R4, R162, 0x26, RZ ;  /* 0x00000026a2047824 */ /* 0x000fc600078e02ff */
[----:B------:R-:W3:Y:S04]  /*8e40*/  LDL.LU R12, [R1+0xf98] ;  /* 0x000f9800010c7983 */ /* 0x000ee80000300800 */
[----:B------:R-:W3:Y:S01]  /*8e50*/  LDL.LU R11, [R1+0xf94] ;  /* 0x000f9400010b7983 */ /* 0x000ee20000300800 */
[----:B--2---:R-:W-:-:S03]  /*8e60*/  PRMT R154, RZ, 0x7610, R154 ;  /* 0x00007610ff9a7816 */ /* 0x004fc6000000009a */
[----:B------:R-:W2:Y:S01]  /*8e70*/  LDL.LU R10, [R1+0xf90] ;  /* 0x000f9000010a7983 */ /* 0x000ea20000300800 */
[----:B------:R-:W-:-:S03]  /*8e80*/  PRMT R153, RZ, 0x7610, R153 ;  /* 0x00007610ff997816 */ /* 0x000fc60000000099 */
[----:B------:R-:W2:Y:S01]  /*8e90*/  LDL.LU R3, [R1+0xf8c] ;  /* 0x000f8c0001037983 */ /* 0x000ea20000300800 */
[----:B------:R-:W-:-:S03]  /*8ea0*/  IMAD.WIDE R8, R24, 0x2, R160 ;  /* 0x0000000218087825 */ /* 0x000fc600078e02a0 */
[----:B------:R-:W2:Y:S01]  /*8eb0*/  LDL.LU R163, [R1+0xf88] ;  /* 0x000f880001a37983 */ /* 0x000ea20000300800 */
[----:B------:R-:W-:-:S03]  /*8ec0*/  IMAD.WIDE R28, R4, 0x2, R160 ;  /* 0x00000002041c7825 */ /* 0x000fc600078e02a0 */
[----:B------:R0:W-:Y:S01]  /*8ed0*/  STL.64 [R1+0x3a8], R6 ;  /* 0x0003a80601007387 */ /* 0x0001e20000100a00 */
[----:B------:R-:W-:Y:S01]  /*8ee0*/  IMAD.WIDE R26, R4, 0x2, R158 ;  /* 0x00000002041a7825 */ /* 0x000fe200078e029e */
[C---:B------:R-:W-:Y:S02]  /*8ef0*/  IADD3 R4, PT, PT, R67.reuse, -0x3f, RZ ;  /* 0xffffffc143047810 */ /* 0x040fe40007ffe0ff */
[----:B------:R1:W2:Y:S01]  /*8f00*/  @!P6 LDG.E.U16 R154, desc[UR16][R8.64] ;  /* 0x00000010089ae981 */ /* 0x0002a2000c1e1500 */
[----:B------:R-:W-:Y:S01]  /*8f10*/  PRMT R157, RZ, 0x7610, R157 ;  /* 0x00007610ff9d7816 */ /* 0x000fe2000000009d */
[----:B0-----:R-:W-:Y:S01]  /*8f20*/  IMAD.WIDE R6, R24, 0x2, R158 ;  /* 0x0000000218067825 */ /* 0x001fe200078e029e */
[----:B------:R-:W-:Y:S01]  /*8f30*/  PRMT R155, RZ, 0x7610, R155 ;  /* 0x00007610ff9b7816 */ /* 0x000fe2000000009b */
[----:B------:R-:W-:Y:S04]  /*8f40*/  STL.64 [R1+0x330], R28 ;  /* 0x0003301c01007387 */ /* 0x000fe80000100a00 */
[----:B------:R-:W2:Y:S01]  /*8f50*/  @!P6 LDG.E.U16 R153, desc[UR16][R6.64] ;  /* 0x000000100699e981 */ /* 0x000ea2000c1e1500 */
[----:B------:R-:W-:Y:S01]  /*8f60*/  ISETP.GE.U32.AND P6, PT, R4, 0x7fffff42, PT ;  /* 0x7fffff420400780c */ /* 0x000fe20003fc6070 */
[----:B------:R-:W-:-:S02]  /*8f70*/  VIADD R25, R67, 0xffffffc9 ;  /* 0xffffffc943197836 */ /* 0x000fc40000000000 */
[C---:B------:R-:W-:Y:S01]  /*8f80*/  IMAD R4, R162.reuse, 0x36, RZ ;  /* 0x00000036a2047824 */ /* 0x040fe200078e02ff */
[----:B------:R-:W-:Y:S01]  /*8f90*/  STL.64 [R1+0x328], R26 ;  /* 0x0003281a01007387 */ /* 0x000fe20000100a00 */
[----:B------:R-:W-:Y:S01]  /*8fa0*/  IMAD R24, R162, 0x3e, RZ ;  /* 0x0000003ea2187824 */ /* 0x000fe200078e02ff */
[----:B------:R-:W-:Y:S02]  /*8fb0*/  PRMT R150, RZ, 0x7610, R150 ;  /* 0x00007610ff967816 */ /* 0x000fe40000000096 */
[----:B------:R1:W-:Y:S01]  /*8fc0*/  STL.64 [R1+0x2b0], R8 ;  /* 0x0002b00801007387 */ /* 0x0003e20000100a00 */
[----:B------:R-:W-:-:S03]  /*8fd0*/  PRMT R149, RZ, 0x7610, R149 ;  /* 0x00007610ff957816 */ /* 0x000fc60000000095 */
[----:B------:R0:W2:Y:S04]  /*8fe0*/  @!P5 LDG.E.U16 R157, desc[UR16][R28.64] ;  /* 0x000000101c9dd981 */ /* 0x0000a8000c1e1500 */
[----:B------:R0:W2:Y:S01]  /*8ff0*/  @!P5 LDG.E.U16 R155, desc[UR16][R26.64] ;  /* 0x000000101a9bd981 */ /* 0x0000a2000c1e1500 */
[----:B------:R-:W-:-:S03]  /*9000*/  ISETP.GE.U32.AND P5, PT, R25, 0x7fffff4a, PT ;  /* 0x7fffff4a1900780c */ /* 0x000fc60003fa6070 */
[----:B------:R0:W-:Y:S01]  /*9010*/  STL.64 [R1+0x2a8], R6 ;  /* 0x0002a80601007387 */ /* 0x0001e20000100a00 */
[----:B-1----:R-:W-:-:S04]  /*9020*/  IMAD.WIDE R8, R24, 0x2, R160 ;  /* 0x0000000218087825 */ /* 0x002fc800078e02a0 */
[C---:B0-----:R-:W-:Y:S01]  /*9030*/  IMAD.WIDE R28, R4.reuse, 0x2, R160 ;  /* 0x00000002041c7825 */ /* 0x041fe200078e02a0 */
[----:B------:R0:W2:Y:S03]  /*9040*/  @!P6 LDG.E.U16 R150, desc[UR16][R8.64] ;  /* 0x000000100896e981 */ /* 0x0000a6000c1e1500 */
[----:B------:R-:W-:-:S04]  /*9050*/  IMAD.WIDE R26, R4, 0x2, R158 ;  /* 0x00000002041a7825 */ /* 0x000fc800078e029e */
[----:B------:R-:W-:-:S04]  /*9060*/  IMAD.WIDE R6, R24, 0x2, R158 ;  /* 0x0000000218067825 */ /* 0x000fc800078e029e */
[----:B------:R-:W-:Y:S01]  /*9070*/  VIADD R4, R67, 0xffffffb1 ;  /* 0xffffffb143047836 */ /* 0x000fe20000000000 */
[----:B------:R-:W2:Y:S01]  /*9080*/  @!P6 LDG.E.U16 R149, desc[UR16][R6.64] ;  /* 0x000000100695e981 */ /* 0x000ea2000c1e1500 */
[----:B------:R-:W-:Y:S02]  /*9090*/  PRMT R152, RZ, 0x7610, R152 ;  /* 0x00007610ff987816 */ /* 0x000fe40000000098 */
[----:B------:R-:W-:Y:S02]  /*90a0*/  PRMT R151, RZ, 0x7610, R151 ;  /* 0x00007610ff977816 */ /* 0x000fe40000000097 */
[----:B------:R-:W-:Y:S01]  /*90b0*/  ISETP.GE.U32.AND P6, PT, R4, 0x7fffff32, PT ;  /* 0x7fffff320400780c */ /* 0x000fe20003fc6070 */
[----:B------:R-:W-:Y:S01]  /*90c0*/  STL.64 [R1+0x230], R28 ;  /* 0x0002301c01007387 */ /* 0x000fe20000100a00 */
[C---:B------:R-:W-:Y:S02]  /*90d0*/  IMAD R4, R162.reuse, 0x46, RZ ;  /* 0x00000046a2047824 */ /* 0x040fe400078e02ff */
[----:B------:R-:W-:Y:S01]  /*90e0*/  IMAD R24, R162, 0x4e, RZ ;  /* 0x0000004ea2187824 */ /* 0x000fe200078e02ff */
[----:B------:R-:W-:Y:S01]  /*90f0*/  STL.64 [R1+0x228], R26 ;  /* 0x0002281a01007387 */ /* 0x000fe20000100a00 */
[----:B------:R-:W-:-:S02]  /*9100*/  PRMT R146, RZ, 0x7610, R146 ;  /* 0x00007610ff927816 */ /* 0x000fc40000000092 */
[----:B------:R-:W-:Y:S01]  /*9110*/  PRMT R145, RZ, 0x7610, R145 ;  /* 0x00007610ff917816 */ /* 0x000fe20000000091 */
[----:B------:R0:W-:Y:S04]  /*9120*/  STL.64 [R1+0x1b0], R8 ;  /* 0x0001b00801007387 */ /* 0x0001e80000100a00 */
[----:B------:R1:W2:Y:S04]  /*9130*/  @!P5 LDG.E.U16 R152, desc[UR16][R28.64] ;  /* 0x000000101c98d981 */ /* 0x0002a8000c1e1500 */
[----:B------:R1:W2:Y:S04]  /*9140*/  @!P5 LDG.E.U16 R151, desc[UR16][R26.64] ;  /* 0x000000101a97d981 */ /* 0x0002a8000c1e1500 */
[----:B------:R1:W-:Y:S01]  /*9150*/  STL.64 [R1+0x1a8], R6 ;  /* 0x0001a80601007387 */ /* 0x0003e20000100a00 */
[----:B0-----:R-:W-:-:S04]  /*9160*/  IMAD.WIDE R8, R24, 0x2, R160 ;  /* 0x0000000218087825 */ /* 0x001fc800078e02a0 */
[C---:B-1----:R-:W-:Y:S01]  /*9170*/  IMAD.WIDE R28, R4.reuse, 0x2, R160 ;  /* 0x00000002041c7825 */ /* 0x042fe200078e02a0 */
[----:B------:R0:W2:Y:S03]  /*9180*/  @!P6 LDG.E.U16 R146, desc[UR16][R8.64] ;  /* 0x000000100892e981 */ /* 0x0000a6000c1e1500 */
[----:B------:R-:W-:-:S04]  /*9190*/  IMAD.WIDE R26, R4, 0x2, R158 ;  /* 0x00000002041a7825 */ /* 0x000fc800078e029e */
[----:B------:R-:W-:-:S04]  /*91a0*/  IMAD.WIDE R6, R24, 0x2, R158 ;  /* 0x0000000218067825 */ /* 0x000fc800078e029e */
[----:B------:R-:W-:Y:S01]  /*91b0*/  VIADD R4, R67, 0xffffffa1 ;  /* 0xffffffa143047836 */ /* 0x000fe20000000000 */
[----:B------:R1:W2:Y:S04]  /*91c0*/  @!P6 LDG.E.U16 R145, desc[UR16][R6.64] ;  /* 0x000000100691e981 */ /* 0x0002a8000c1e1500 */
[----:B------:R-:W-:Y:S01]  /*91d0*/  ISETP.GE.U32.AND P6, PT, R4, 0x7fffff22, PT ;  /* 0x7fffff220400780c */ /* 0x000fe20003fc6070 */
[----:B------:R-:W-:Y:S01]  /*91e0*/  IMAD R4, R162, 0x56, RZ ;  /* 0x00000056a2047824 */ /* 0x000fe200078e02ff */
[----:B------:R-:W-:Y:S04]  /*91f0*/  STL.64 [R1+0x130], R28 ;  /* 0x0001301c01007387 */ /* 0x000fe80000100a00 */
[----:B------:R-:W-:Y:S04]  /*9200*/  STL.64 [R1+0x128], R26 ;  /* 0x0001281a01007387 */ /* 0x000fe80000100a00 */
[----:B------:R0:W-:Y:S04]  /*9210*/  STL.64 [R1+0xb0], R8 ;  /* 0x0000b00801007387 */ /* 0x0001e80000100a00 */
[----:B------:R1:W-:Y:S01]  /*9220*/  STL.64 [R1+0xa8], R6 ;  /* 0x0000a80601007387 */ /* 0x0003e20000100a00 */
[----:B0-----:R-:W-:-:S04]  /*9230*/  IMAD.WIDE R8, R4, 0x2, R160 ;  /* 0x0000000204087825 */ /* 0x001fc800078e02a0 */
[----:B-1----:R-:W-:Y:S01]  /*9240*/  IMAD.WIDE R6, R4, 0x2, R158 ;  /* 0x0000000204067825 */ /* 0x002fe200078e029e */
[----:B------:R-:W-:Y:S04]  /*9250*/  STL.64 [R1+0x30], R8 ;  /* 0x0000300801007387 */ /* 0x000fe80000100a00 */
[----:B------:R-:W-:Y:S04]  /*9260*/  STL.64 [R1+0x28], R6 ;  /* 0x0000280601007387 */ /* 0x000fe80000100a00 */
[----:B------:R-:W2:Y:S01]  /*9270*/  LDL.LU R126, [R1+0x6cc] ;  /* 0x0006cc00017e7983 */ /* 0x000ea20000300800 */
[----:B------:R-:W-:Y:S01]  /*9280*/  VIADD R25, R67, 0xffffffb9 ;  /* 0xffffffb943197836 */ /* 0x000fe20000000000 */
[----:B------:R-:W-:-:S02]  /*9290*/  PRMT R148, RZ, 0x7610, R148 ;  /* 0x00007610ff947816 */ /* 0x000fc40000000094 */
[----:B------:R-:W-:Y:S02]  /*92a0*/  PRMT R147, RZ, 0x7610, R147 ;  /* 0x00007610ff937816 */ /* 0x000fe40000000093 */
[----:B------:R-:W-:Y:S02]  /*92b0*/  LOP3.LUT R133, R0, 0x60, RZ, 0x3c, !PT ;  /* 0x0000006000857812 */ /* 0x000fe400078e3cff */
[----:B------:R-:W-:Y:S02]  /*92c0*/  PRMT R144, RZ, 0x7610, R144 ;  /* 0x00007610ff907816 */ /* 0x000fe40000000090 */
[----:B------:R-:W-:Y:S01]  /*92d0*/  PRMT R143, RZ, 0x7610, R143 ;  /* 0x00007610ff8f7816 */ /* 0x000fe2000000008f */
[----:B------:R-:W-:Y:S01]  /*92e0*/  VIADD R24, R67, 0xffffff99 ;  /* 0xffffff9943187836 */ /* 0x000fe20000000000 */
[----:B------:R-:W-:Y:S01]  /*92f0*/  ISETP.GE.U32.AND P5, PT, R25, 0x7fffff3a, PT ;  /* 0x7fffff3a1900780c */ /* 0x000fe20003fa6070 */
[----:B------:R-:W-:Y:S01]  /*9300*/  VIADD R25, R67, 0xffffffa9 ;  /* 0xffffffa943197836 */ /* 0x000fe20000000000 */
[----:B------:R-:W-:Y:S04]  /*9310*/  STS.U16 [R133+UR5+0x300], R38 ;  /* 0x0003002685007988 */ /* 0x000fe80008000405 */
[----:B------:R-:W-:Y:S01]  /*9320*/  STS.U16 [R133+UR5+0x8300], R37 ;  /* 0x0083002585007988 */ /* 0x000fe20008000405 */
[----:B------:R-:W-:-:S02]  /*9330*/  PRMT R142, RZ, 0x7610, R142 ;  /* 0x00007610ff8e7816 */ /* 0x000fc4000000008e */
[----:B------:R-:W-:Y:S01]  /*9340*/  PRMT R141, RZ, 0x7610, R141 ;  /* 0x00007610ff8d7816 */ /* 0x000fe2000000008d */
[----:B------:R-:W-:Y:S01]  /*9350*/  VIADD R4, R67, 0xffffff91 ;  /* 0xffffff9143047836 */ /* 0x000fe20000000000 */
[----:B------:R-:W-:Y:S02]  /*9360*/  PRMT R140, RZ, 0x7610, R140 ;  /* 0x00007610ff8c7816 */ /* 0x000fe4000000008c */
[----:B------:R-:W-:Y:S01]  /*9370*/  PRMT R139, RZ, 0x7610, R139 ;  /* 0x00007610ff8b7816 */ /* 0x000fe2000000008b */
[----:B------:R0:W3:Y:S04]  /*9380*/  @!P5 LDG.E.U16 R148, desc[UR16][R28.64] ;  /* 0x000000101c94d981 */ /* 0x0000e8000c1e1500 */
[----:B------:R-:W3:Y:S01]  /*9390*/  @!P5 LDG.E.U16 R147, desc[UR16][R26.64] ;  /* 0x000000101a93d981 */ /* 0x000ee2000c1e1500 */
[----:B------:R-:W-:-:S03]  /*93a0*/  ISETP.GE.U32.AND P5, PT, R25, 0x7fffff2a, PT ;  /* 0x7fffff2a1900780c */ /* 0x000fc60003fa6070 */
[----:B------:R-:W-:Y:S04]  /*93b0*/  STS.U16 [R133+UR5+0x700], R36 ;  /* 0x0007002485007988 */ /* 0x000fe80008000405 */
[----:B------:R-:W-:Y:S04]  /*93c0*/  STS.U16 [R133+UR5+0x8700], R35 ;  /* 0x0087002385007988 */ /* 0x000fe80008000405 */
[----:B------:R-:W-:Y:S04]  /*93d0*/  STS.U16 [R133+UR5+0xb00], R41 ;  /* 0x000b002985007988 */ /* 0x000fe80008000405 */
[----:B------:R1:W-:Y:S04]  /*93e0*/  STS.U16 [R133+UR5+0x8b00], R40 ;  /* 0x008b002885007988 */ /* 0x0003e80008000405 */
[----:B------:R0:W3:Y:S04]  /*93f0*/  @!P5 LDG.E.U16 R144, desc[UR16][R8.64] ;  /* 0x000000100890d981 */ /* 0x0000e8000c1e1500 */
[----:B------:R0:W3:Y:S01]  /*9400*/  @!P5 LDG.E.U16 R143, desc[UR16][R6.64] ;  /* 0x00000010068fd981 */ /* 0x0000e2000c1e1500 */
[----:B-1----:R-:W-:Y:S01]  /*9410*/  IMAD R40, R162, 0x5e, RZ ;  /* 0x0000005ea2287824 */ /* 0x002fe200078e02ff */
[----:B------:R-:W-:Y:S01]  /*9420*/  ISETP.GE.U32.AND P5, PT, R24, 0x7fffff1a, PT ;  /* 0x7fffff1a1800780c */ /* 0x000fe20003fa6070 */
[----:B------:R-:W-:Y:S01]  /*9430*/  IMAD R36, R162, 0x66, RZ ;  /* 0x00000066a2247824 */ /* 0x000fe200078e02ff */
[----:B------:R-:W-:Y:S01]  /*9440*/  PRMT R138, RZ, 0x7610, R138 ;  /* 0x00007610ff8a7816 */ /* 0x000fe2000000008a */
[C---:B------:R-:W-:Y:S01]  /*9450*/  IMAD.WIDE R42, R40.reuse, 0x2, R160 ;  /* 0x00000002282a7825 */ /* 0x040fe200078e02a0 */
[----:B----4-:R-:W-:Y:S01]  /*9460*/  PRMT R137, RZ, 0x7610, R137 ;  /* 0x00007610ff897816 */ /* 0x010fe20000000089 */
[----:B------:R-:W4:Y:S02]  /*9470*/  LDL.LU R115, [R1+0x6d0] ;  /* 0x0006d00001737983 */ /* 0x000f240000300800 */
[----:B------:R-:W-:-:S02]  /*9480*/  IMAD.WIDE R40, R40, 0x2, R158 ;  /* 0x0000000228287825 */ /* 0x000fc400078e029e */
[----:B------:R1:W-:Y:S02]  /*9490*/  STS.U16 [R133+UR5+0xf00], R39 ;  /* 0x000f002785007988 */ /* 0x0003e40008000405 */
[----:B------:R-:W-:Y:S02]  /*94a0*/  VIADD R24, R67, 0xffffff89 ;  /* 0xffffff8943187836 */ /* 0x000fe40000000000 */
[----:B------:R-:W3:Y:S04]  /*94b0*/  @!P6 LDG.E.U16 R142, desc[UR16][R42.64] ;  /* 0x000000102a8ee981 */ /* 0x000ee8000c1e1500 */
[----:B------:R-:W3:Y:S01]  /*94c0*/  @!P6 LDG.E.U16 R141, desc[UR16][R40.64] ;  /* 0x00000010288de981 */ /* 0x000ee2000c1e1500 */
[----:B------:R-:W-:Y:S01]  /*94d0*/  ISETP.GE.U32.AND P6, PT, R4, 0x7fffff12, PT ;  /* 0x7fffff120400780c */ /* 0x000fe20003fc6070 */
[C---:B-1----:R-:W-:Y:S01]  /*94e0*/  IMAD.WIDE R38, R36.reuse, 0x2, R160 ;  /* 0x0000000224267825 */ /* 0x042fe200078e02a0 */
[----:B------:R-:W-:Y:S01]  /*94f0*/  PRMT R136, RZ, 0x7610, R136 ;  /* 0x00007610ff887816 */ /* 0x000fe20000000088 */
[----:B------:R-:W3:Y:S02]  /*9500*/  LDL.LU R111, [R1+0x6d4] ;  /* 0x0006d400016f7983 */ /* 0x000ee40000300800 */
[----:B------:R-:W-:-:S02]  /*9510*/  IMAD.WIDE R36, R36, 0x2, R158 ;  /* 0x0000000224247825 */ /* 0x000fc400078e029e */
[----:B------:R-:W3:Y:S02]  /*9520*/  @!P5 LDG.E.U16 R140, desc[UR16][R38.64] ;  /* 0x00000010268cd981 */ /* 0x000ee4000c1e1500 */
[----:B------:R-:W-:Y:S02]  /*9530*/  IMAD R32, R162, 0x6e, RZ ;  /* 0x0000006ea2207824 */ /* 0x000fe400078e02ff */
[----:B------:R-:W3:Y:S01]  /*9540*/  @!P5 LDG.E.U16 R139, desc[UR16][R36.64] ;  /* 0x00000010248bd981 */ /* 0x000ee2000c1e1500 */
[----:B------:R-:W-:Y:S01]  /*9550*/  ISETP.GE.U32.AND P5, PT, R24, 0x7fffff0a, PT ;  /* 0x7fffff0a1800780c */ /* 0x000fe20003fa6070 */
[C---:B------:R-:W-:Y:S01]  /*9560*/  IMAD.WIDE R34, R32.reuse, 0x2, R160 ;  /* 0x0000000220227825 */ /* 0x040fe200078e02a0 */
[----:B------:R-:W-:Y:S01]  /*9570*/  PRMT R135, RZ, 0x7610, R135 ;  /* 0x00007610ff877816 */ /* 0x000fe20000000087 */
[----:B------:R-:W3:Y:S02]  /*9580*/  LDL.LU R117, [R1+0x6d8] ;  /* 0x0006d80001757983 */ /* 0x000ee40000300800 */
[----:B------:R-:W-:-:S02]  /*9590*/  IMAD.WIDE R32, R32, 0x2, R158 ;  /* 0x0000000220207825 */ /* 0x000fc400078e029e */
[----:B------:R-:W3:Y:S02]  /*95a0*/  @!P6 LDG.E.U16 R138, desc[UR16][R34.64] ;  /* 0x00000010228ae981 */ /* 0x000ee4000c1e1500 */
[----:B------:R-:W-:Y:S02]  /*95b0*/  VIADD R4, R67, 0xffffff81 ;  /* 0xffffff8143047836 */ /* 0x000fe40000000000 */
[----:B0-----:R-:W-:Y:S01]  /*95c0*/  IMAD R28, R162, 0x76, RZ ;  /* 0x00000076a21c7824 */ /* 0x001fe200078e02ff */
[----:B------:R-:W3:Y:S02]  /*95d0*/  @!P6 LDG.E.U16 R137, desc[UR16][R32.64] ;  /* 0x000000102089e981 */ /* 0x000ee4000c1e1500 */
[----:B------:R-:W-:Y:S01]  /*95e0*/  ISETP.GE.U32.AND P6, PT, R4, 0x7fffff02, PT ;  /* 0x7fffff020400780c */ /* 0x000fe20003fc6070 */
[C---:B------:R-:W-:Y:S01]  /*95f0*/  IMAD.WIDE R30, R28.reuse, 0x2, R160 ;  /* 0x000000021c1e7825 */ /* 0x040fe200078e02a0 */
[----:B------:R-:W-:Y:S01]  /*9600*/  PRMT R129, RZ, 0x7610, R129 ;  /* 0x00007610ff817816 */ /* 0x000fe20000000081 */
[----:B------:R-:W3:Y:S02]  /*9610*/  LDL.LU R119, [R1+0x6dc] ;  /* 0x0006dc0001777983 */ /* 0x000ee40000300800 */
[----:B------:R-:W-:-:S02]  /*9620*/  IMAD.WIDE R28, R28, 0x2, R158 ;  /* 0x000000021c1c7825 */ /* 0x000fc400078e029e */
[----:B------:R-:W3:Y:S02]  /*9630*/  @!P5 LDG.E.U16 R136, desc[UR16][R30.64] ;  /* 0x000000101e88d981 */ /* 0x000ee4000c1e1500 */
[----:B------:R-:W-:Y:S02]  /*9640*/  VIADD R4, R67, 0xffffffe8 ;  /* 0xffffffe843047836 */ /* 0x000fe40000000000 */
[----:B------:R-:W3:Y:S03]  /*9650*/  @!P5 LDG.E.U16 R135, desc[UR16][R28.64] ;  /* 0x000000101c87d981 */ /* 0x000ee6000c1e1500 */
[----:B------:R-:W-:Y:S01]  /*9660*/  ISETP.GE.U32.AND P5, PT, R4, 0x7fffff69, PT ;  /* 0x7fffff690400780c */ /* 0x000fe20003fa6070 */
[C---:B------:R-:W-:Y:S01]  /*9670*/  IMAD R4, R162.reuse, 0xf, RZ ;  /* 0x0000000fa2047824 */ /* 0x040fe200078e02ff */
[----:B------:R-:W3:Y:S01]  /*9680*/  LDL.LU R121, [R1+0x6e0] ;  /* 0x0006e00001797983 */ /* 0x000ee20000300800 */
[----:B------:R-:W-:-:S02]  /*9690*/  IMAD R70, R162, 0x17, RZ ;  /* 0x00000017a2467824 */ /* 0x000fc400078e02ff */
[C---:B------:R-:W-:Y:S01]  /*96a0*/  IMAD.WIDE R80, R4.reuse, 0x2, R160 ;  /* 0x0000000204507825 */ /* 0x040fe200078e02a0 */
[----:B------:R-:W-:Y:S01]  /*96b0*/  PRMT R128, RZ, 0x7610, R128 ;  /* 0x00007610ff807816 */ /* 0x000fe20000000080 */
[----:B------:R-:W3:Y:S02]  /*96c0*/  LDL.LU R122, [R1+0x6e4] ;  /* 0x0006e400017a7983 */ /* 0x000ee40000300800 */
[----:B------:R-:W-:Y:S01]  /*96d0*/  IMAD.WIDE R8, R4, 0x2, R158 ;  /* 0x0000000204087825 */ /* 0x000fe200078e029e */
[----:B------:R-:W-:Y:S01]  /*96e0*/  PRMT R118, RZ, 0x7610, R118 ;  /* 0x00007610ff767816 */ /* 0x000fe20000000076 */
[----:B------:R0:W-:Y:S02]  /*96f0*/  STL.64 [R1+0x4a0], R80 ;  /* 0x0004a05001007387 */ /* 0x0001e40000100a00 */
[C---:B------:R-:W-:Y:S02]  /*9700*/  IMAD.WIDE R6, R70.reuse, 0x2, R160 ;  /* 0x0000000246067825 */ /* 0x040fe400078e02a0 */
[----:B------:R0:W3:Y:S04]  /*9710*/  @!P4 LDG.E.U16 R129, desc[UR16][R80.64] ;  /* 0x000000105081c981 */ /* 0x0000e8000c1e1500 */
[----:B------:R1:W-:Y:S04]  /*9720*/  STL.64 [R1+0x498], R8 ;  /* 0x0004980801007387 */ /* 0x0003e80000100a00 */
[----:B------:R-:W3:Y:S01]  /*9730*/  LDL.LU R124, [R1+0x6e8] ;  /* 0x0006e800017c7983 */ /* 0x000ee20000300800 */
[----:B0-----:R-:W-:-:S03]  /*9740*/  IMAD.WIDE R80, R70, 0x2, R158 ;  /* 0x0000000246507825 */ /* 0x001fc600078e029e */
[----:B------:R0:W-:Y:S04]  /*9750*/  STL.64 [R1+0x420], R6 ;  /* 0x0004200601007387 */ /* 0x0001e80000100a00 */
[----:B------:R-:W3:Y:S04]  /*9760*/  @!P4 LDG.E.U16 R128, desc[UR16][R8.64] ;  /* 0x000000100880c981 */ /* 0x000ee8000c1e1500 */
[----:B------:R-:W3:Y:S04]  /*9770*/  @!P5 LDG.E.U16 R118, desc[UR16][R6.64] ;  /* 0x000000100676d981 */ /* 0x000ee8000c1e1500 */
[----:B-1----:R-:W3:Y:S04]  /*9780*/  LDL.LU.64 R8, [R1+0xf80] ;  /* 0x000f800001087983 */ /* 0x002ee80000300a00 */
[----:B------:R1:W-:Y:S01]  /*9790*/  STL.64 [R1+0x418], R80 ;  /* 0x0004185001007387 */ /* 0x0003e20000100a00 */
[----:B--2---:R-:W-:-:S03]  /*97a0*/  ISETP.GE.AND P4, PT, R126, RZ, PT ;  /* 0x000000ff7e00720c */ /* 0x004fc60003f86270 */
[----:B------:R-:W2:Y:S04]  /*97b0*/  LDL.LU R126, [R1+0x6ec] ;  /* 0x0006ec00017e7983 */ /* 0x000ea80000300800 */
[----:B0-----:R-:W2:Y:S04]  /*97c0*/  LDL.LU.64 R6, [R1+0xf78] ;  /* 0x000f780001067983 */ /* 0x001ea80000300a00 */
[----:B------:R-:W2:Y:S04]  /*97d0*/  LDL.LU R113, [R1+0x6f8] ;  /* 0x0006f80001717983 */ /* 0x000ea80000300800 */
[----:B------:R-:W2:Y:S01]  /*97e0*/  LDL.LU R76, [R1+0x11c] ;  /* 0x00011c00014c7983 */ /* 0x000ea20000300800 */
[----:B------:R-:W-:-:S06]  /*97f0*/  PRMT R127, RZ, 0x7610, R127 ;  /* 0x00007610ff7f7816 */ /* 0x000fcc000000007f */
[----:B------:R0:W3:Y:S01]  /*9800*/  @!P5 LDG.E.U16 R127, desc[UR16][R80.64] ;  /* 0x00000010507fd981 */ /* 0x0000e2000c1e1500 */
[----:B----4-:R-:W-:-:S03]  /*9810*/  ISETP.GE.AND P5, PT, R115, RZ, PT ;  /* 0x000000ff7300720c */ /* 0x010fc60003fa6270 */
[----:B------:R-:W4:Y:S04]  /*9820*/  LDL.LU R115, [R1+0x6fc] ;  /* 0x0006fc0001737983 */ /* 0x000f280000300800 */
[----:B------:R-:W4:Y:S01]  /*9830*/  LDL.LU R83, [R1+0x118] ;  /* 0x0001180001537983 */ /* 0x000f220000300800 */
[----:B--2---:R-:W-:Y:S01]  /*9840*/  @!P1 IMAD.MOV R76, RZ, RZ, -R76 ;  /* 0x000000ffff4c9224 */ /* 0x004fe200078e0a4c */
[----:B---3--:R-:W-:Y:S02]  /*9850*/  ISETP.GE.AND P1, PT, R117, RZ, PT ;  /* 0x000000ff7500720c */ /* 0x008fe40003f26270 */
[----:B------:R-:W2:Y:S04]  /*9860*/  LDL.LU R117, [R1+0x700] ;  /* 0x0007000001757983 */ /* 0x000ea80000300800 */
[----:B-1----:R-:W0:Y:S01]  /*9870*/  LDL.LU R81, [R1+0xa4] ;  /* 0x0000a40001517983 */ /* 0x002e220000300800 */
[----:B----4-:R-:W-:Y:S01]  /*9880*/  @!P3 IMAD.MOV R83, RZ, RZ, -R83 ;  /* 0x000000ffff53b224 */ /* 0x010fe200078e0a53 */
[----:B------:R-:W-:-:S02]  /*9890*/  ISETP.GE.AND P3, PT, R119, RZ, PT ;  /* 0x000000ff7700720c */ /* 0x000fc40003f66270 */
[----:B------:R-:W3:Y:S04]  /*98a0*/  LDL.LU R119, [R1+0x704] ;  /* 0x0007040001777983 */ /* 0x000ee80000300800 */
[----:B------:R-:W4:Y:S04]  /*98b0*/  LDL.LU R80, [R1+0xa0] ;  /* 0x0000a00001507983 */ /* 0x000f280000300800 */
[----:B------:R-:W2:Y:S01]  /*98c0*/  LDL.LU R78, [R1+0x9c] ;  /* 0x00009c00014e7983 */ /* 0x000ea20000300800 */
[----:B0-----:R-:W-:Y:S01]  /*98d0*/  @!P4 IMAD.MOV R81, RZ, RZ, -R81 ;  /* 0x000000ffff51c224 */ /* 0x001fe200078e0a51 */
[----:B------:R-:W-:-:S02]  /*98e0*/  ISETP.GE.AND P4, PT, R121, RZ, PT ;  /* 0x000000ff7900720c */ /* 0x000fc40003f86270 */
[----:B------:R-:W3:Y:S04]  /*98f0*/  LDL.LU R121, [R1+0x708] ;  /* 0x0007080001797983 */ /* 0x000ee80000300800 */
[----:B------:R-:W3:Y:S01]  /*9900*/  LDL.LU R74, [R1+0x98] ;  /* 0x00009800014a7983 */ /* 0x000ee20000300800 */
[----:B------:R-:W-:-:S04]  /*9910*/  IMAD.MOV.U32 R125, RZ, RZ, R5 ;  /* 0x000000ffff7d7224 */ /* 0x000fc800078e0005 */
[----:B------:R-:W-:Y:S01]  /*9920*/  @!P0 IMAD.MOV R125, RZ, RZ, -R125 ;  /* 0x000000ffff7d8224 */ /* 0x000fe200078e0a7d */
[----:B------:R-:W-:Y:S01]  /*9930*/  ISETP.GE.AND P0, PT, R111, RZ, PT ;  /* 0x000000ff6f00720c */ /* 0x000fe20003f06270 */
[----:B----4-:R-:W-:Y:S01]  /*9940*/  @!P5 IMAD.MOV R80, RZ, RZ, -R80 ;  /* 0x000000ffff50d224 */ /* 0x010fe200078e0a50 */
[----:B------:R-:W-:Y:S02]  /*9950*/  ISETP.GE.AND P5, PT, R122, RZ, PT ;  /* 0x000000ff7a00720c */ /* 0x000fe40003fa6270 */
[----:B------:R-:W4:Y:S09]  /*9960*/  LDL.LU R122, [R1+0x70c] ;  /* 0x00070c00017a7983 */ /* 0x000f320000300800 */
[----:B--2---:R-:W-:Y:S01]  /*9970*/  @!P0 IMAD.MOV R78, RZ, RZ, -R78 ;  /* 0x000000ffff4e8224 */ /* 0x004fe200078e0a4e */
[----:B------:R-:W-:Y:S01]  /*9980*/  ISETP.GE.AND P0, PT, R124, RZ, PT ;  /* 0x000000ff7c00720c */ /* 0x000fe20003f06270 */
[----:B------:R-:W2:Y:S04]  /*9990*/  LDL.LU R72, [R1+0x24] ;  /* 0x0000240001487983 */ /* 0x000ea80000300800 */
[----:B------:R-:W4:Y:S04]  /*99a0*/  LDL.LU R124, [R1+0x710] ;  /* 0x00071000017c7983 */ /* 0x000f280000300800 */
[----:B------:R-:W4:Y:S01]  /*99b0*/  LDL.LU R70, [R1+0x20] ;  /* 0x0000200001467983 */ /* 0x000f220000300800 */
[----:B---3--:R-:W-:Y:S01]  /*99c0*/  @!P1 IMAD.MOV R74, RZ, RZ, -R74 ;  /* 0x000000ffff4a9224 */ /* 0x008fe200078e0a4a */
[----:B------:R-:W-:-:S02]  /*99d0*/  ISETP.GE.AND P1, PT, R126, RZ, PT ;  /* 0x000000ff7e00720c */ /* 0x000fc40003f26270 */
[----:B------:R-:W3:Y:S04]  /*99e0*/  LDL.LU R126, [R1+0x714] ;  /* 0x00071400017e7983 */ /* 0x000ee80000300800 */
[----:B------:R-:W3:Y:S04]  /*99f0*/  LDL.LU R5, [R1+0x1c] ;  /* 0x00001c0001057983 */ /* 0x000ee80000300800 */
[----:B------:R-:W3:Y:S04]  /*9a00*/  LDL.LU R107, [R1+0x718] ;  /* 0x00071800016b7983 */ /* 0x000ee80000300800 */
[----:B------:R-:W3:Y:S04]  /*9a10*/  LDL.LU R4, [R1+0x18] ;  /* 0x0000180001047983 */ /* 0x000ee80000300800 */
[----:B------:R-:W3:Y:S04]  /*9a20*/  LDL.LU R109, [R1+0x71c] ;  /* 0x00071c00016d7983 */ /* 0x000ee80000300800 */
[----:B------:R-:W3:Y:S01]  /*9a30*/  LDL.LU R111, [R1+0x720] ;  /* 0x00072000016f7983 */ /* 0x000ee20000300800 */
[----:B------:R-:W-:Y:S01]  /*9a40*/  @!P1 IMAD.MOV R165, RZ, RZ, -R165 ;  /* 0x000000ffffa59224 */ /* 0x000fe200078e0aa5 */
[----:B------:R-:W-:Y:S01]  /*9a50*/  ISETP.GE.AND P1, PT, R121, RZ, PT ;  /* 0x000000ff7900720c */ /* 0x000fe20003f26270 */
[----:B--2---:R-:W-:Y:S01]  /*9a60*/  @!P3 IMAD.MOV R72, RZ, RZ, -R72 ;  /* 0x000000ffff48b224 */ /* 0x004fe200078e0a48 */
[----:B------:R-:W-:-:S02]  /*9a70*/  ISETP.GE.AND P3, PT, R113, RZ, PT ;  /* 0x000000ff7100720c */ /* 0x000fc40003f66270 */
[----:B------:R-:W2:Y:S01]  /*9a80*/  LDL.LU R113, [R1+0x724] ;  /* 0x0007240001717983 */ /* 0x000ea20000300800 */
[----:B----4-:R-:W-:Y:S01]  /*9a90*/  @!P4 IMAD.MOV R70, RZ, RZ, -R70 ;  /* 0x000000ffff46c224 */ /* 0x010fe200078e0a46 */
[----:B------:R-:W-:Y:S02]  /*9aa0*/  ISETP.GE.AND P4, PT, R115, RZ, PT ;  /* 0x000000ff7300720c */ /* 0x000fe40003f86270 */
[----:B------:R-:W4:Y:S07]  /*9ab0*/  LDL.LU R115, [R1+0x728] ;  /* 0x0007280001737983 */ /* 0x000f2e0000300800 */
[----:B------:R-:W-:Y:S01]  /*9ac0*/  @!P3 IMAD.MOV R164, RZ, RZ, -R164 ;  /* 0x000000ffffa4b224 */ /* 0x000fe200078e0aa4 */
[----:B------:R-:W-:-:S03]  /*9ad0*/  ISETP.GE.AND P3, PT, R122, RZ, PT ;  /* 0x000000ff7a00720c */ /* 0x000fc60003f66270 */
[----:B------:R-:W-:Y:S01]  /*9ae0*/  @!P4 IMAD.MOV R23, RZ, RZ, -R23 ;  /* 0x000000ffff17c224 */ /* 0x000fe200078e0a17 */
[----:B------:R-:W-:Y:S01]  /*9af0*/  ISETP.GE.AND P4, PT, R124, RZ, PT ;  /* 0x000000ff7c00720c */ /* 0x000fe20003f86270 */
[----:B------:R-:W-:Y:S01]  /*9b00*/  IMAD R24, R162, 0x7e, RZ ;  /* 0x0000007ea2187824 */ /* 0x000fe200078e02ff */
[----:B------:R-:W-:Y:S02]  /*9b10*/  PRMT R134, RZ, 0x7610, R134 ;  /* 0x00007610ff867816 */ /* 0x000fe40000000086 */
[----:B------:R-:W-:Y:S01]  /*9b20*/  PRMT R132, RZ, 0x7610, R132 ;  /* 0x00007610ff847816 */ /* 0x000fe20000000084 */
[----:B------:R-:W-:-:S04]  /*9b30*/  IMAD.WIDE R26, R24, 0x2, R160 ;  /* 0x00000002181a7825 */ /* 0x000fc800078e02a0 */
[----:B------:R-:W-:Y:S01]  /*9b40*/  IMAD.WIDE R24, R24, 0x2, R158 ;  /* 0x0000000218187825 */ /* 0x000fe200078e029e */
[----:B------:R-:W4:Y:S04]  /*9b50*/  @!P6 LDG.E.U16 R134, desc[UR16][R26.64] ;  /* 0x000000101a86e981 */ /* 0x000f28000c1e1500 */
[----:B------:R-:W4:Y:S01]  /*9b60*/  @!P6 LDG.E.U16 R132, desc[UR16][R24.64] ;  /* 0x000000101884e981 */ /* 0x000f22000c1e1500 */
[----:B---3--:R-:W-:Y:S02]  /*9b70*/  @!P5 IADD3 R5, PT, PT, -R5, RZ, RZ ;  /* 0x000000ff0505d210 */ /* 0x008fe40007ffe1ff */
[----:B------:R-:W-:Y:S02]  /*9b80*/  ISETP.GE.AND P5, PT, R117, RZ, PT ;  /* 0x000000ff7500720c */ /* 0x000fe40003fa6270 */
[----:B------:R-:W3:Y:S01]  /*9b90*/  LDL.LU R117, [R1+0x72c] ;  /* 0x00072c0001757983 */ /* 0x000ee20000300800 */
[----:B------:R-:W-:Y:S01]  /*9ba0*/  @!P0 IMAD.MOV R4, RZ, RZ, -R4 ;  /* 0x000000ffff048224 */ /* 0x000fe200078e0a04 */
[----:B------:R-:W-:-:S02]  /*9bb0*/  ISETP.GE.AND P0, PT, R119, RZ, PT ;  /* 0x000000ff7700720c */ /* 0x000fc40003f06270 */
[----:B------:R-:W3:Y:S04]  /*9bc0*/  LDL.LU R119, [R1+0x730] ;  /* 0x0007300001777983 */ /* 0x000ee80000300800 */
[----:B------:R-:W3:Y:S03]  /*9bd0*/  LDL.LU R121, [R1+0x734] ;  /* 0x0007340001797983 */ /* 0x000ee60000300800 */
[----:B------:R-:W-:Y:S01]  /*9be0*/  @!P5 IMAD.MOV R22, RZ, RZ, -R22 ;  /* 0x000000ffff16d224 */ /* 0x000fe200078e0a16 */
[----:B------:R-:W-:Y:S01]  /*9bf0*/  ISETP.GE.AND P5, PT, R126, RZ, PT ;  /* 0x000000ff7e00720c */ /* 0x000fe20003fa6270 */
[----:B------:R-:W3:Y:S04]  /*9c00*/  LDL.LU R122, [R1+0x740] ;  /* 0x00074000017a7983 */ /* 0x000ee80000300800 */
[----:B------:R-:W3:Y:S04]  /*9c10*/  LDL.LU R124, [R1+0x73c] ;  /* 0x00073c00017c7983 */ /* 0x000ee80000300800 */
[----:B------:R-:W3:Y:S01]  /*9c20*/  LDL.LU R126, [R1+0x738] ;  /* 0x00073800017e7983 */ /* 0x000ee20000300800 */
[----:B------:R-:W-:Y:S01]  /*9c30*/  @!P0 IMAD.MOV R21, RZ, RZ, -R21 ;  /* 0x000000ffff158224 */ /* 0x000fe200078e0a15 */
[----:B------:R-:W-:Y:S01]  /*9c40*/  ISETP.GE.AND P0, PT, R107, RZ, PT ;  /* 0x000000ff6b00720c */ /* 0x000fe20003f06270 */
[----:B------:R-:W-:Y:S01]  /*9c50*/  @!P3 IMAD.MOV R19, RZ, RZ, -R19 ;  /* 0x000000ffff13b224 */ /* 0x000fe200078e0a13 */
[----:B------:R-:W-:Y:S01]  /*9c60*/  ISETP.GE.AND P3, PT, R111, RZ, PT ;  /* 0x000000ff6f00720c */ /* 0x000fe20003f66270 */
[----:B------:R-:W-:Y:S01]  /*9c70*/  @!P1 IMAD.MOV R20, RZ, RZ, -R20 ;  /* 0x000000ffff149224 */ /* 0x000fe200078e0a14 */
[----:B------:R-:W-:Y:S01]  /*9c80*/  ISETP.GE.AND P1, PT, R109, RZ, PT ;  /* 0x000000ff6d00720c */ /* 0x000fe20003f26270 */
[----:B------:R-:W-:-:S02]  /*9c90*/  @!P4 IMAD.MOV R18, RZ, RZ, -R18 ;  /* 0x000000ffff12c224 */ /* 0x000fc400078e0a12 */
[----:B------:R-:W-:-:S06]  /*9ca0*/  @!P5 IMAD.MOV R17, RZ, RZ, -R17 ;  /* 0x000000ffff11d224 */ /* 0x000fcc00078e0a11 */
[----:B------:R-:W-:Y:S02]  /*9cb0*/  @!P0 IMAD.MOV R16, RZ, RZ, -R16 ;  /* 0x000000ffff108224 */ /* 0x000fe400078e0a10 */
[----:B------:R-:W-:Y:S01]  /*9cc0*/  @!P3 IMAD.MOV R14, RZ, RZ, -R14 ;  /* 0x000000ffff0eb224 */ /* 0x000fe200078e0a0e */
[----:B--2---:R-:W-:Y:S02]  /*9cd0*/  ISETP.GE.AND P4, PT, R113, RZ, PT ;  /* 0x000000ff7100720c */ /* 0x004fe40003f86270 */
[----:B----4-:R-:W-:Y:S01]  /*9ce0*/  ISETP.GE.AND P5, PT, R115, RZ, PT ;  /* 0x000000ff7300720c */ /* 0x010fe20003fa6270 */
[----:B------:R-:W-:Y:S02]  /*9cf0*/  @!P1 IMAD.MOV R15, RZ, RZ, -R15 ;  /* 0x000000ffff0f9224 */ /* 0x000fe400078e0a0f */
[----:B------:R-:W-:-:S08]  /*9d00*/  VIADD R89, R67, 0xffffffe0 ;  /* 0xffffffe043597836 */ /* 0x000fd00000000000 */
[----:B------:R-:W-:Y:S02]  /*9d10*/  @!P4 IMAD.MOV R13, RZ, RZ, -R13 ;  /* 0x000000ffff0dc224 */ /* 0x000fe400078e0a0d */
[----:B------:R-:W-:Y:S01]  /*9d20*/  VIADD R87, R67, 0xffffffd8 ;  /* 0xffffffd843577836 */ /* 0x000fe20000000000 */
[----:B------:R-:W-:Y:S01]  /*9d30*/  ISETP.GE.U32.AND P6, PT, R89, 0x7fffff61, PT ;  /* 0x7fffff615900780c */ /* 0x000fe20003fc6070 */
[----:B------:R-:W-:Y:S02]  /*9d40*/  @!P5 IMAD.MOV R12, RZ, RZ, -R12 ;  /* 0x000000ffff0cd224 */ /* 0x000fe400078e0a0c */
[----:B------:R-:W-:Y:S01]  /*9d50*/  IMAD R99, R162, 0x1f, RZ ;  /* 0x0000001fa2637824 */ /* 0x000fe200078e02ff */
        /* <DEDUP_REMOVED lines=26> */
[----:B---3--:R-:W-:-:S02]  /*9f00*/  ISETP.GE.AND P0, PT, R117, RZ, PT ;  /* 0x000000ff7500720c */ /* 0x008fc40003f06270 */
[----:B------:R-:W-:Y:S02]  /*9f10*/  ISETP.GE.AND P3, PT, R121, RZ, PT ;  /* 0x000000ff7900720c */ /* 0x000fe40003f66270 */
[----:B------:R-:W-:-:S09]  /*9f20*/  ISETP.GE.AND P1, PT, R119, RZ, PT ;  /* 0x000000ff7700720c */ /* 0x000fd20003f26270 */
[----:B------:R-:W-:Y:S01]  /*9f30*/  @!P0 IMAD.MOV R11, RZ, RZ, -R11 ;  /* 0x000000ffff0b8224 */ /* 0x000fe200078e0a0b */
[----:B------:R-:W-:Y:S02]  /*9f40*/  ISETP.GE.AND P4, PT, R122, RZ, PT ;  /* 0x000000ff7a00720c */ /* 0x000fe40003f86270 */
[----:B------:R-:W-:Y:S02]  /*9f50*/  ISETP.GE.AND P5, PT, R124, RZ, PT ;  /* 0x000000ff7c00720c */ /* 0x000fe40003fa6270 */
[----:B------:R-:W-:Y:S02]  /*9f60*/  ISETP.GE.AND P0, PT, R126, RZ, PT ;  /* 0x000000ff7e00720c */ /* 0x000fe40003f06270 */
[----:B------:R-:W-:Y:S02]  /*9f70*/  @!P3 IADD3 R9, PT, PT, -R9, RZ, RZ ;  /* 0x000000ff0909b210 */ /* 0x000fe40007ffe1ff */
[----:B------:R-:W-:Y:S02]  /*9f80*/  ISETP.NE.AND P3, PT, R3, RZ, PT ;  /* 0x000000ff0300720c */ /* 0x000fe40003f65270 */
[----:B------:R-:W-:Y:S01]  /*9f90*/  LOP3.LUT R3, RZ, R3, RZ, 0x33, !PT ;  /* 0x00000003ff037212 */ /* 0x000fe200078e33ff */
[----:B------:R-:W-:Y:S01]  /*9fa0*/  @!P1 IMAD.MOV R10, RZ, RZ, -R10 ;  /* 0x000000ffff0a9224 */ /* 0x000fe200078e0a0a */
[----:B------:R-:W-:-:S02]  /*9fb0*/  ISETP.GE.U32.AND P1, PT, R87, 0x7fffff59, PT ;  /* 0x7fffff595700780c */ /* 0x000fc40003f26070 */
[C---:B------:R-:W-:Y:S02]  /*9fc0*/  SEL R109, R3.reuse, R78, !P3 ;  /* 0x0000004e036d7207 */ /* 0x040fe40005800000 */
[C---:B------:R-:W-:Y:S02]  /*9fd0*/  SEL R78, R3.reuse, R5, !P3 ;  /* 0x00000005034e7207 */ /* 0x040fe40005800000 */
[----:B------:R-:W-:Y:S01]  /*9fe0*/  SEL R87, R3, R4, !P3 ;  /* 0x0000000403577207 */ /* 0x000fe20005800000 */
[----:B------:R-:W-:Y:S01]  /*9ff0*/  IMAD.WIDE R4, R99, 0x2, R160 ;  /* 0x0000000263047825 */ /* 0x000fe200078e02a0 */
[C---:B------:R-:W-:Y:S02]  /*a000*/  SEL R126, R3.reuse, R85, !P3 ;  /* 0x00000055037e7207 */ /* 0x040fe40005800000 */
[C---:B------:R-:W-:Y:S01]  /*a010*/  SEL R85, R3.reuse, R83, !P3 ;  /* 0x0000005303557207 */ /* 0x040fe20005800000 */
[----:B------:R-:W-:Y:S01]  /*a020*/  @!P4 IMAD.MOV R8, RZ, RZ, -R8 ;  /* 0x000000ffff08c224 */ /* 0x000fe200078e0a08 */
[C---:B------:R-:W-:Y:S01]  /*a030*/  SEL R83, R3.reuse, R11, !P3 ;  /* 0x0000000b03537207 */ /* 0x040fe20005800000 */
[----:B------:R-:W-:Y:S01]  /*a040*/  @!P5 IMAD.MOV R7, RZ, RZ, -R7 ;  /* 0x000000ffff07d224 */ /* 0x000fe200078e0a07 */
[C---:B------:R-:W-:Y:S01]  /*a050*/  SEL R91, R3.reuse, R10, !P3 ;  /* 0x0000000a035b7207 */ /* 0x040fe20005800000 */
[----:B------:R-:W-:Y:S01]  /*a060*/  @!P0 IMAD.MOV R6, RZ, RZ, -R6 ;  /* 0x000000ffff068224 */ /* 0x000fe200078e0a06 */
[----:B------:R-:W-:Y:S01]  /*a070*/  SEL R103, R3, R164, !P3 ;  /* 0x000000a403677207 */ /* 0x000fe20005800000 */
[----:B------:R-:W-:Y:S01]  /*a080*/  IMAD.WIDE R10, R99, 0x2, R158 ;  /* 0x00000002630a7825 */ /* 0x000fe200078e029e */
[C---:B------:R-:W-:Y:S01]  /*a090*/  SEL R95, R3.reuse, R165, !P3 ;  /* 0x000000a5035f7207 */ /* 0x040fe20005800000 */
[----:B------:R0:W-:Y:S01]  /*a0a0*/  STL.64 [R1+0x3a0], R4 ;  /* 0x0003a00401007387 */ /* 0x0001e20000100a00 */
[----:B------:R-:W-:Y:S01]  /*a0b0*/  SEL R93, R3, R81, !P3 ;  /* 0x00000051035d7207 */ /* 0x000fe20005800000 */
[----:B------:R-:W-:Y:S01]  /*a0c0*/  VIADD R164, R67, 0xffffffd0 ;  /* 0xffffffd043a47836 */ /* 0x000fe20000000000 */
[C---:B------:R-:W-:Y:S01]  /*a0d0*/  SEL R101, R3.reuse, R80, !P3 ;  /* 0x0000005003657207 */ /* 0x040fe20005800000 */
[----:B------:R0:W2:Y:S01]  /*a0e0*/  @!P6 LDG.E.U16 R120, desc[UR16][R4.64] ;  /* 0x000000100478e981 */ /* 0x0000a2000c1e1500 */
[C---:B------:R-:W-:Y:S01]  /*a0f0*/  SEL R117, R3.reuse, R74, !P3 ;  /* 0x0000004a03757207 */ /* 0x040fe20005800000 */
[----:B------:R-:W-:Y:S01]  /*a100*/  IMAD.MOV.U32 R165, RZ, RZ, R123 ;  /* 0x000000ffffa57224 */ /* 0x000fe200078e007b */
[C---:B------:R-:W-:Y:S01]  /*a110*/  SEL R122, R3.reuse, R72, !P3 ;  /* 0x00000048037a7207 */ /* 0x040fe20005800000 */
[----:B------:R1:W3:Y:S01]  /*a120*/  @!P6 LDG.E.U16 R68, desc[UR16][R10.64] ;  /* 0x000000100a44e981 */ /* 0x0002e2000c1e1500 */
[----:B------:R-:W-:-:S02]  /*a130*/  SEL R76, R3, R76, !P3 ;  /* 0x0000004c034c7207 */ /* 0x000fc40005800000 */
[C---:B------:R-:W-:Y:S02]  /*a140*/  SEL R70, R3.reuse, R70, !P3 ;  /* 0x0000004603467207 */ /* 0x040fe40005800000 */
[C---:B------:R-:W-:Y:S01]  /*a150*/  SEL R111, R3.reuse, R23, !P3 ;  /* 0x00000017036f7207 */ /* 0x040fe20005800000 */
[----:B0-----:R-:W-:Y:S01]  /*a160*/  IMAD R5, R162, 0x27, RZ ;  /* 0x00000027a2057824 */ /* 0x001fe200078e02ff */
[----:B------:R-:W-:Y:S01]  /*a170*/  SEL R119, R3, R22, !P3 ;  /* 0x0000001603777207 */ /* 0x000fe20005800000 */
[----:B------:R-:W-:Y:S01]  /*a180*/  VIADD R4, R67, 0xffffffc8 ;  /* 0xffffffc843047836 */ /* 0x000fe20000000000 */
[C---:B------:R-:W-:Y:S02]  /*a190*/  SEL R81, R3.reuse, R21, !P3 ;  /* 0x0000001503517207 */ /* 0x040fe40005800000 */
[C---:B------:R-:W-:Y:S02]  /*a1a0*/  SEL R72, R3.reuse, R20, !P3 ;  /* 0x0000001403487207 */ /* 0x040fe40005800000 */
[----:B------:R-:W-:-:S02]  /*a1b0*/  SEL R80, R3, R19, !P3 ;  /* 0x0000001303507207 */ /* 0x000fc40005800000 */
[C---:B------:R-:W-:Y:S02]  /*a1c0*/  SEL R89, R3.reuse, R18, !P3 ;  /* 0x0000001203597207 */ /* 0x040fe40005800000 */
[C---:B------:R-:W-:Y:S02]  /*a1d0*/  SEL R97, R3.reuse, R17, !P3 ;  /* 0x0000001103617207 */ /* 0x040fe40005800000 */
[C---:B------:R-:W-:Y:S02]  /*a1e0*/  SEL R105, R3.reuse, R16, !P3 ;  /* 0x0000001003697207 */ /* 0x040fe40005800000 */
        /* <DEDUP_REMOVED lines=8> */
[----:B------:R-:W-:Y:S01]  /*a270*/  SEL R125, R3, R125, !P3 ;  /* 0x0000007d037d7207 */ /* 0x000fe20005800000 */
[----:B------:R-:W-:Y:S01]  /*a280*/  VIADD R3, R67, 0xffffffc0 ;  /* 0xffffffc043037836 */ /* 0x000fe20000000000 */
[----:B------:R-:W-:Y:S01]  /*a290*/  ISETP.GE.U32.AND P6, PT, R164, 0x7fffff51, PT ;  /* 0x7fffff51a400780c */ /* 0x000fe20003fc6070 */
[----:B------:R-:W-:Y:S01]  /*a2a0*/  IMAD.WIDE R8, R5, 0x2, R160 ;  /* 0x0000000205087825 */ /* 0x000fe200078e02a0 */
[----:B------:R-:W-:-:S02]  /*a2b0*/  ISETP.GE.U32.AND P5, PT, R4, 0x7fffff49, PT ;  /* 0x7fffff490400780c */ /* 0x000fc40003fa6070 */
[----:B------:R-:W-:Y:S01]  /*a2c0*/  ISETP.GE.U32.AND P0, PT, R3, 0x7fffff41, PT ;  /* 0x7fffff410300780c */ /* 0x000fe20003f06070 */
[----:B------:R-:W-:Y:S01]  /*a2d0*/  IMAD.WIDE R6, R5, 0x2, R158 ;  /* 0x0000000205067825 */ /* 0x000fe200078e029e */
[----:B------:R1:W-:Y:S03]  /*a2e0*/  STL.64 [R1+0x398], R10 ;  /* 0x0003980a01007387 */ /* 0x0003e60000100a00 */
[----:B------:R-:W-:Y:S01]  /*a2f0*/  IMAD R3, R162, 0x2f, RZ ;  /* 0x0000002fa2037824 */ /* 0x000fe200078e02ff */
[----:B------:R0:W4:Y:S01]  /*a300*/  @!P1 LDG.E.U16 R69, desc[UR16][R8.64] ;  /* 0x0000001008459981 */ /* 0x000122000c1e1500 */
[----:B------:R-:W-:-:S03]  /*a310*/  VIADD R4, R67, 0xffffffb0 ;  /* 0xffffffb043047836 */ /* 0x000fc60000000000 */
[----:B------:R0:W-:Y:S02]  /*a320*/  STL.64 [R1+0x320], R8 ;  /* 0x0003200801007387 */ /* 0x0001e40000100a00 */
[----:B------:R-:W-:Y:S02]  /*a330*/  ISETP.GE.U32.AND P3, PT, R4, 0x7fffff31, PT ;  /* 0x7fffff310400780c */ /* 0x000fe40003f66070 */
[----:B------:R0:W-:Y:S01]  /*a340*/  STL.64 [R1+0x318], R6 ;  /* 0x0003180601007387 */ /* 0x0001e20000100a00 */
[----:B------:R-:W-:-:S03]  /*a350*/  IMAD R4, R162, 0x37, RZ ;  /* 0x00000037a2047824 */ /* 0x000fc600078e02ff */
[----:B------:R0:W2:Y:S01]  /*a360*/  @!P1 LDG.E.U16 R71, desc[UR16][R6.64] ;  /* 0x0000001006479981 */ /* 0x0000a2000c1e1500 */
[----:B-1----:R-:W-:-:S04]  /*a370*/  IMAD.WIDE R10, R3, 0x2, R158 ;  /* 0x00000002030a7825 */ /* 0x002fc800078e029e */
[--C-:B0-----:R-:W-:Y:S01]  /*a380*/  IMAD.WIDE R8, R4, 0x2, R160.reuse ;  /* 0x0000000204087825 */ /* 0x101fe200078e02a0 */
[----:B------:R-:W2:Y:S03]  /*a390*/  @!P6 LDG.E.U16 R75, desc[UR16][R10.64] ;  /* 0x000000100a4be981 */ /* 0x000ea6000c1e1500 */
[----:B------:R-:W-:Y:S01]  /*a3a0*/  IMAD.WIDE R6, R3, 0x2, R160 ;  /* 0x0000000203067825 */ /* 0x000fe200078e02a0 */
[----:B------:R-:W2:Y:S04]  /*a3b0*/  @!P5 LDG.E.U16 R77, desc[UR16][R8.64] ;  /* 0x00000010084dd981 */ /* 0x000ea8000c1e1500 */
[----:B------:R0:W-:Y:S01]  /*a3c0*/  STL.64 [R1+0x2a0], R6 ;  /* 0x0002a00601007387 */ /* 0x0001e20000100a00 */
[----:B------:R-:W-:-:S03]  /*a3d0*/  VIADD R3, R67, 0xffffffa0 ;  /* 0xffffffa043037836 */ /* 0x000fc60000000000 */
[----:B------:R0:W2:Y:S01]  /*a3e0*/  @!P6 LDG.E.U16 R73, desc[UR16][R6.64] ;  /* 0x000000100649e981 */ /* 0x0000a2000c1e1500 */
[----:B------:R-:W-:Y:S02]  /*a3f0*/  VIADD R5, R67, 0xffffffb8 ;  /* 0xffffffb843057836 */ /* 0x000fe40000000000 */
[----:B0-----:R-:W-:-:S03]  /*a400*/  IMAD.WIDE R6, R4, 0x2, R158 ;  /* 0x0000000204067825 */ /* 0x001fc600078e029e */
[----:B------:R-:W-:Y:S02]  /*a410*/  ISETP.GE.U32.AND P4, PT, R5, 0x7fffff39, PT ;  /* 0x7fffff390500780c */ /* 0x000fe40003f86070 */
[----:B------:R0:W2:Y:S01]  /*a420*/  @!P5 LDG.E.U16 R79, desc[UR16][R6.64] ;  /* 0x00000010064fd981 */ /* 0x0000a2000c1e1500 */
[----:B------:R-:W-:Y:S01]  /*a430*/  ISETP.GE.U32.AND P5, PT, R3, 0x7fffff21, PT ;  /* 0x7fffff210300780c */ /* 0x000fe20003fa6070 */
[C---:B------:R-:W-:Y:S02]  /*a440*/  IMAD R3, R162.reuse, 0x3f, RZ ;  /* 0x0000003fa2037824 */ /* 0x040fe400078e02ff */
[----:B------:R1:W-:Y:S01]  /*a450*/  STL.64 [R1+0x298], R10 ;  /* 0x0002980a01007387 */ /* 0x0003e20000100a00 */
[----:B------:R-:W-:Y:S02]  /*a460*/  IMAD R4, R162, 0x47, RZ ;  /* 0x00000047a2047824 */ /* 0x000fe400078e02ff */
[C---:B------:R-:W-:Y:S01]  /*a470*/  IMAD.WIDE R12, R3.reuse, 0x2, R160 ;  /* 0x00000002030c7825 */ /* 0x040fe200078e02a0 */
[----:B------:R0:W-:Y:S04]  /*a480*/  STL.64 [R1+0x220], R8 ;  /* 0x0002200801007387 */ /* 0x0001e80000100a00 */
[----:B------:R0:W-:Y:S01]  /*a490*/  STL.64 [R1+0x218], R6 ;  /* 0x0002180601007387 */ /* 0x0001e20000100a00 */
[----:B-1----:R-:W-:-:S03]  /*a4a0*/  IMAD.WIDE R10, R3, 0x2, R158 ;  /* 0x00000002030a7825 */ /* 0x002fc600078e029e */
[----:B------:R-:W2:Y:S01]  /*a4b0*/  @!P0 LDG.E.U16 R82, desc[UR16][R12.64] ;  /* 0x000000100c528981 */ /* 0x000ea2000c1e1500 */
[----:B------:R-:W-:-:S03]  /*a4c0*/  VIADD R3, R67, 0xffffff98 ;  /* 0xffffff9843037836 */ /* 0x000fc60000000000 */
[----:B------:R-:W2:Y:S01]  /*a4d0*/  @!P0 LDG.E.U16 R84, desc[UR16][R10.64] ;  /* 0x000000100a548981 */ /* 0x000ea2000c1e1500 */
[----:B0-----:R-:W-:Y:S01]  /*a4e0*/  IMAD.WIDE R8, R4, 0x2, R160 ;  /* 0x0000000204087825 */ /* 0x001fe200078e02a0 */
[----:B------:R-:W-:-:S03]  /*a4f0*/  ISETP.GE.U32.AND P0, PT, R3, 0x7fffff19, PT ;  /* 0x7fffff190300780c */ /* 0x000fc60003f06070 */
[----:B------:R-:W-:Y:S01]  /*a500*/  IMAD.WIDE R6, R4, 0x2, R158 ;  /* 0x0000000204067825 */ /* 0x000fe200078e029e */
[----:B------:R-:W-:Y:S03]  /*a510*/  STL.64 [R1+0x1a0], R12 ;  /* 0x0001a00c01007387 */ /* 0x000fe60000100a00 */
[----:B------:R-:W-:Y:S01]  /*a520*/  IMAD R3, R162, 0x4f, RZ ;  /* 0x0000004fa2037824 */ /* 0x000fe200078e02ff */
[----:B------:R-:W-:Y:S01]  /*a530*/  STL.64 [R1+0x198], R10 ;  /* 0x0001980a01007387 */ /* 0x000fe20000100a00 */
[----:B------:R-:W-:-:S03]  /*a540*/  VIADD R5, R67, 0xffffffa8 ;  /* 0xffffffa843057836 */ /* 0x000fc60000000000 */
[----:B------:R0:W-:Y:S04]  /*a550*/  STL.64 [R1+0x120], R8 ;  /* 0x0001200801007387 */ /* 0x0001e80000100a00 */
[----:B------:R-:W-:Y:S04]  /*a560*/  STS.U16 [R133+UR5+0x8f00], R165 ;  /* 0x008f00a585007988 */ /* 0x000fe80008000405 */
[----:B------:R1:W-:Y:S04]  /*a570*/  STL.64 [R1+0x118], R6 ;  /* 0x0001180601007387 */ /* 0x0003e80000100a00 */
[----:B------:R0:W2:Y:S04]  /*a580*/  @!P4 LDG.E.U16 R86, desc[UR16][R8.64] ;  /* 0x000000100856c981 */ /* 0x0000a8000c1e1500 */
[----:B------:R1:W2:Y:S04]  /*a590*/  @!P4 LDG.E.U16 R88, desc[UR16][R6.64] ;  /* 0x000000100658c981 */ /* 0x0002a8000c1e1500 */
[----:B------:R-:W-:Y:S01]  /*a5a0*/  STS.U16 [R133+UR5+0x1300], R157 ;  /* 0x0013009d85007988 */ /* 0x000fe20008000405 */
[----:B0-----:R-:W-:-:S03]  /*a5b0*/  IMAD.WIDE R8, R3, 0x2, R160 ;  /* 0x0000000203087825 */ /* 0x001fc600078e02a0 */
[----:B------:R-:W-:Y:S01]  /*a5c0*/  STS.U16 [R133+UR5+0x9300], R155 ;  /* 0x0093009b85007988 */ /* 0x000fe20008000405 */
[----:B-1----:R-:W-:-:S03]  /*a5d0*/  IMAD.WIDE R6, R3, 0x2, R158 ;  /* 0x0000000203067825 */ /* 0x002fc600078e029e */
[----:B------:R-:W-:Y:S01]  /*a5e0*/  STS.U16 [R133+UR5+0x1700], R154 ;  /* 0x0017009a85007988 */ /* 0x000fe20008000405 */
[----:B------:R-:W-:Y:S01]  /*a5f0*/  VIADD R3, R67, 0xffffff88 ;  /* 0xffffff8843037836 */ /* 0x000fe20000000000 */
[----:B------:R-:W-:Y:S02]  /*a600*/  ISETP.GE.U32.AND P1, PT, R5, 0x7fffff29, PT ;  /* 0x7fffff290500780c */ /* 0x000fe40003f26070 */
[----:B------:R-:W-:Y:S01]  /*a610*/  STS.U16 [R133+UR5+0x9700], R153 ;  /* 0x0097009985007988 */ /* 0x000fe20008000405 */
[----:B------:R-:W-:-:S03]  /*a620*/  VIADD R4, R67, 0xffffff90 ;  /* 0xffffff9043047836 */ /* 0x000fc60000000000 */
[----:B------:R-:W-:Y:S04]  /*a630*/  STS.U16 [R133+UR5+0x1b00], R152 ;  /* 0x001b009885007988 */ /* 0x000fe80008000405 */
[----:B------:R-:W-:Y:S04]  /*a640*/  STS.U16 [R133+UR5+0x9b00], R151 ;  /* 0x009b009785007988 */ /* 0x000fe80008000405 */
[----:B------:R-:W2:Y:S04]  /*a650*/  @!P3 LDG.E.U16 R90, desc[UR16][R8.64] ;  /* 0x00000010085ab981 */ /* 0x000ea8000c1e1500 */
[----:B------:R0:W2:Y:S01]  /*a660*/  @!P3 LDG.E.U16 R92, desc[UR16][R6.64] ;  /* 0x00000010065cb981 */ /* 0x0000a2000c1e1500 */
[----:B------:R-:W-:Y:S01]  /*a670*/  ISETP.GE.U32.AND P3, PT, R3, 0x7fffff09, PT ;  /* 0x7fffff090300780c */ /* 0x000fe20003f66070 */
[----:B------:R-:W-:-:S02]  /*a680*/  IMAD R3, R162, 0x57, RZ ;  /* 0x00000057a2037824 */ /* 0x000fc400078e02ff */
[----:B------:R-:W-:Y:S04]  /*a690*/  STS.U16 [R133+UR5+0x1f00], R150 ;  /* 0x001f009685007988 */ /* 0x000fe80008000405 */
[----:B------:R-:W-:Y:S01]  /*a6a0*/  STS.U16 [R133+UR5+0x9f00], R149 ;  /* 0x009f009585007988 */ /* 0x000fe20008000405 */
[----:B------:R-:W-:-:S03]  /*a6b0*/  ISETP.GE.U32.AND P4, PT, R4, 0x7fffff11, PT ;  /* 0x7fffff110400780c */ /* 0x000fc60003f86070 */
[----:B------:R-:W-:Y:S01]  /*a6c0*/  STS.U16 [R133+UR5+0x2300], R148 ;  /* 0x0023009485007988 */ /* 0x000fe20008000405 */
[----:B------:R-:W-:-:S03]  /*a6d0*/  IMAD.WIDE R4, R3, 0x2, R158 ;  /* 0x0000000203047825 */ /* 0x000fc600078e029e */
[----:B------:R-:W-:Y:S04]  /*a6e0*/  STS.U16 [R133+UR5+0xa300], R147 ;  /* 0x00a3009385007988 */ /* 0x000fe80008000405 */
[----:B------:R-:W-:Y:S04]  /*a6f0*/  STL.64 [R1+0xa0], R8 ;  /* 0x0000a00801007387 */ /* 0x000fe80000100a00 */
[----:B------:R-:W-:Y:S04]  /*a700*/  STS.U16 [R133+UR5+0x2700], R146 ;  /* 0x0027009285007988 */ /* 0x000fe80008000405 */
[----:B------:R0:W-:Y:S04]  /*a710*/  STL.64 [R1+0x98], R6 ;  /* 0x0000980601007387 */ /* 0x0001e80000100a00 */
[----:B------:R-:W-:Y:S04]  /*a720*/  STS.U16 [R133+UR5+0xa700], R145 ;  /* 0x00a7009185007988 */ /* 0x000fe80008000405 */
[----:B------:R-:W-:Y:S01]  /*a730*/  STS.U16 [R133+UR5+0x2b00], R144 ;  /* 0x002b009085007988 */ /* 0x000fe20008000405 */
[----:B0-----:R-:W-:-:S03]  /*a740*/  IMAD.WIDE R6, R3, 0x2, R160 ;  /* 0x0000000203067825 */ /* 0x001fc600078e02a0 */
[----:B------:R-:W-:Y:S01]  /*a750*/  STS.U16 [R133+UR5+0xab00], R143 ;  /* 0x00ab008f85007988 */ /* 0x000fe20008000405 */
[----:B------:R-:W-:-:S03]  /*a760*/  VIADD R3, R67, 0xffffff80 ;  /* 0xffffff8043037836 */ /* 0x000fc60000000000 */
[----:B------:R-:W-:Y:S04]  /*a770*/  STS.U16 [R133+UR5+0x2f00], R142 ;  /* 0x002f008e85007988 */ /* 0x000fe80008000405 */
[----:B------:R-:W-:Y:S04]  /*a780*/  STS.U16 [R133+UR5+0xaf00], R141 ;  /* 0x00af008d85007988 */ /* 0x000fe80008000405 */
[----:B------:R-:W-:Y:S04]  /*a790*/  STS.U16 [R133+UR5+0x3300], R140 ;  /* 0x0033008c85007988 */ /* 0x000fe80008000405 */
[----:B------:R-:W2:Y:S04]  /*a7a0*/  @!P1 LDG.E.U16 R94, desc[UR16][R6.64] ;  /* 0x00000010065e9981 */ /* 0x000ea8000c1e1500 */
[----:B------:R0:W2:Y:S01]  /*a7b0*/  @!P1 LDG.E.U16 R96, desc[UR16][R4.64] ;  /* 0x0000001004609981 */ /* 0x0000a2000c1e1500 */
[----:B------:R-:W-:-:S03]  /*a7c0*/  ISETP.GE.U32.AND P1, PT, R3, 0x7fffff01, PT ;  /* 0x7fffff010300780c */ /* 0x000fc60003f26070 */
[----:B------:R-:W-:Y:S01]  /*a7d0*/  STS.U16 [R133+UR5+0xb300], R139 ;  /* 0x00b3008b85007988 */ /* 0x000fe20008000405 */
[----:B------:R-:W-:-:S03]  /*a7e0*/  LOP3.LUT R3, R0, 0x70, RZ, 0x3c, !PT ;  /* 0x0000007000037812 */ /* 0x000fc600078e3cff */
[----:B------:R-:W-:Y:S04]  /*a7f0*/  STS.U16 [R133+UR5+0x3700], R138 ;  /* 0x0037008a85007988 */ /* 0x000fe80008000405 */
[----:B------:R-:W-:Y:S04]  /*a800*/  STS.U16 [R133+UR5+0xb700], R137 ;  /* 0x00b7008985007988 */ /* 0x000fe80008000405 */
[----:B------:R-:W-:Y:S04]  /*a810*/  STS.U16 [R133+UR5+0x3b00], R136 ;  /* 0x003b008885007988 */ /* 0x000fe80008000405 */
[----:B------:R-:W-:Y:S04]  /*a820*/  STS.U16 [R133+UR5+0xbb00], R135 ;  /* 0x00bb008785007988 */ /* 0x000fe80008000405 */
[----:B------:R-:W-:Y:S04]  /*a830*/  STS.U16 [R133+UR5+0x3f00], R134 ;  /* 0x003f008685007988 */ /* 0x000fe80008000405 */
[----:B------:R-:W-:Y:S04]  /*a840*/  STS.U16 [R133+UR5+0xbf00], R132 ;  /* 0x00bf008485007988 */ /* 0x000fe80008000405 */
[----:B------:R-:W-:Y:S01]  /*a850*/  STS.U16 [R3+UR5+0x380], R131 ;  /* 0x0003808303007988 */ /* 0x000fe20008000405 */
[----:B------:R-:W-:-:S03]  /*a860*/  IMAD R16, R162, 0x67, RZ ;  /* 0x00000067a2107824 */ /* 0x000fc600078e02ff */
[----:B------:R-:W-:Y:S04]  /*a870*/  STS.U16 [R3+UR5+0x8380], R130 ;  /* 0x0083808203007988 */ /* 0x000fe80008000405 */
[----:B------:R-:W-:Y:S04]  /*a880*/  STS.U16 [R3+UR5+0x780], R129 ;  /* 0x0007808103007988 */ /* 0x000fe80008000405 */
[----:B------:R-:W-:Y:S04]  /*a890*/  STS.U16 [R3+UR5+0x8780], R128 ;  /* 0x0087808003007988 */ /* 0x000fe80008000405 */
[----:B------:R1:W-:Y:S01]  /*a8a0*/  STS.U16 [R3+UR5+0xb80], R118 ;  /* 0x000b807603007988 */ /* 0x0003e20008000405 */
[----:B------:R-:W-:-:S03]  /*a8b0*/  IMAD.WIDE R18, R16, 0x2, R160 ;  /* 0x0000000210127825 */ /* 0x000fc600078e02a0 */
[----:B------:R-:W-:Y:S01]  /*a8c0*/  STL.64 [R1+0x20], R6 ;  /* 0x0000200601007387 */ /* 0x000fe20000100a00 */
[----:B------:R-:W-:Y:S01]  /*a8d0*/  IMAD.WIDE R16, R16, 0x2, R158 ;  /* 0x0000000210107825 */ /* 0x000fe200078e029e */
[----:B-1----:R-:W-:Y:S02]  /*a8e0*/  LOP3.LUT R118, R156, 0x7f, RZ, 0xc0, !PT ;  /* 0x0000007f9c767812 */ /* 0x002fe400078ec0ff */
[----:B------:R0:W-:Y:S03]  /*a8f0*/  STL.64 [R1+0x18], R4 ;  /* 0x0000180401007387 */ /* 0x0001e60000100a00 */
[----:B------:R-:W-:Y:S01]  /*a900*/  IMAD R164, R118, R163, RZ ;  /* 0x000000a376a47224 */ /* 0x000fe200078e02ff */
[----:B------:R-:W2:Y:S01]  /*a910*/  @!P0 LDG.E.U16 R102, desc[UR16][R18.64] ;  /* 0x0000001012668981 */ /* 0x000ea2000c1e1500 */
[----:B------:R-:W-:-:S03]  /*a920*/  IMAD R165, R126, UR4, RZ ;  /* 0x000000047ea57c24 */ /* 0x000fc6000f8e02ff */
[----:B------:R-:W2:Y:S01]  /*a930*/  @!P0 LDG.E.U16 R104, desc[UR16][R16.64] ;  /* 0x0000001010688981 */ /* 0x000ea2000c1e1500 */
[----:B0-----:R-:W-:-:S03]  /*a940*/  IMAD R4, R162, 0x7f, RZ ;  /* 0x0000007fa2047824 */ /* 0x001fc600078e02ff */
[----:B------:R0:W-:Y:S01]  /*a950*/  STS.U16 [R3+UR5+0x8b80], R127 ;  /* 0x008b807f03007988 */ /* 0x0001e20008000405 */
[----:B------:R-:W-:Y:S02]  /*a960*/  IMAD R8, R162, 0x77, RZ ;  /* 0x00000077a2087824 */ /* 0x000fe400078e02ff */
[----:B------:R-:W-:-:S04]  /*a970*/  IMAD.WIDE R6, R4, 0x2, R160 ;  /* 0x0000000204067825 */ /* 0x000fc800078e02a0 */
[----:B------:R-:W-:Y:S01]  /*a980*/  IMAD.WIDE R4, R4, 0x2, R158 ;  /* 0x0000000204047825 */ /* 0x000fe200078e029e */
[----:B------:R-:W2:Y:S01]  /*a990*/  @!P1 LDG.E.U16 R114, desc[UR16][R6.64] ;  /* 0x0000001006729981 */ /* 0x000ea2000c1e1500 */
[----:B0-----:R-:W-:Y:S02]  /*a9a0*/  LEA R3, P0, R164, UR14, 0x1 ;  /* 0x0000000ea4037c11 */ /* 0x001fe4000f8008ff */
[----:B------:R-:W-:Y:S01]  /*a9b0*/  IMAD R76, R76, UR4, RZ ;  /* 0x000000044c4c7c24 */ /* 0x000fe2000f8e02ff */
[----:B------:R-:W2:Y:S01]  /*a9c0*/  @!P1 LDG.E.U16 R116, desc[UR16][R4.64] ;  /* 0x0000001004749981 */ /* 0x000ea2000c1e1500 */
[----:B------:R-:W-:Y:S01]  /*a9d0*/  IMAD R85, R85, UR4, RZ ;  /* 0x0000000455557c24 */ /* 0x000fe2000f8e02ff */
[----:B------:R-:W-:Y:S01]  /*a9e0*/  LEA.HI.X.SX32 R164, R164, UR15, 0x1, P0 ;  /* 0x0000000fa4a47c11 */ /* 0x000fe200080f0eff */
[----:B------:R-:W-:Y:S01]  /*a9f0*/  IMAD.WIDE R10, R8, 0x2, R160 ;  /* 0x00000002080a7825 */ /* 0x000fe200078e02a0 */
[CC--:B------:R-:W-:Y:S01]  /*aa00*/  LEA R155, P0, R165.reuse, R3.reuse, 0x1 ;  /* 0x00000003a59b7211 */ /* 0x0c0fe200078008ff */
[----:B------:R-:W0:Y:S01]  /*aa10*/  LDCU UR14, c[0x0][0x3b0] ;  /* 0x00007600ff0e77ac */ /* 0x000e220008000800 */
[----:B------:R-:W-:Y:S01]  /*aa20*/  LEA R130, P1, R76, R3, 0x1 ;  /* 0x000000034c827211 */ /* 0x000fe200078208ff */
[----:B------:R-:W-:Y:S01]  /*aa30*/  IMAD.WIDE R8, R8, 0x2, R158 ;  /* 0x0000000208087825 */ /* 0x000fe200078e029e */
[----:B------:R-:W-:Y:S01]  /*aa40*/  LEA.HI.X.SX32 R165, R165, R164, 0x1, P0 ;  /* 0x000000a4a5a57211 */ /* 0x000fe200000f0eff */
[----:B------:R-:W3:Y:S02]  /*aa50*/  @!P3 LDG.E.U16 R110, desc[UR16][R10.64] ;  /* 0x000000100a6eb981 */ /* 0x000ee4000c1e1500 */
[----:B------:R-:W-:-:S02]  /*aa60*/  IMAD R93, R93, UR4, RZ ;  /* 0x000000045d5d7c24 */ /* 0x000fc4000f8e02ff */
[----:B------:R-:W-:Y:S01]  /*aa70*/  IMAD R101, R101, UR4, RZ ;  /* 0x0000000465657c24 */ /* 0x000fe2000f8e02ff */
[-C--:B------:R-:W-:Y:S01]  /*aa80*/  LEA R137, P0, R85, R3.reuse, 0x1 ;  /* 0x0000000355897211 */ /* 0x080fe200078008ff */
[----:B------:R-:W-:Y:S01]  /*aa90*/  IMAD R109, R109, UR4, RZ ;  /* 0x000000046d6d7c24 */ /* 0x000fe2000f8e02ff */
[-C--:B------:R-:W-:Y:S01]  /*aaa0*/  LEA.HI.X.SX32 R76, R76, R164.reuse, 0x1, P1 ;  /* 0x000000a44c4c7211 */ /* 0x080fe200008f0eff */
[----:B------:R-:W4:Y:S01]  /*aab0*/  @!P3 LDG.E.U16 R112, desc[UR16][R8.64] ;  /* 0x000000100870b981 */ /* 0x000f22000c1e1500 */
[-C--:B------:R-:W-:Y:S01]  /*aac0*/  LEA R141, P1, R93, R3.reuse, 0x1 ;  /* 0x000000035d8d7211 */ /* 0x080fe200078208ff */
[----:B------:R-:W-:Y:S01]  /*aad0*/  IMAD R117, R117, UR4, RZ ;  /* 0x0000000475757c24 */ /* 0x000fe2000f8e02ff */
[----:B------:R-:W-:Y:S01]  /*aae0*/  LEA R145, P3, R101, R3, 0x1 ;  /* 0x0000000365917211 */ /* 0x000fe200078608ff */
[----:B------:R-:W-:Y:S01]  /*aaf0*/  STL [R1+0x8b8], R155 ;  /* 0x0008b89b01007387 */ /* 0x000fe20000100800 */
[----:B------:R-:W-:Y:S01]  /*ab00*/  IMAD R122, R122, UR4, RZ ;  /* 0x000000047a7a7c24 */ /* 0x000fe2000f8e02ff */
[----:B------:R-:W-:-:S02]  /*ab10*/  LEA.HI.X.SX32 R85, R85, R164, 0x1, P0 ;  /* 0x000000a455557211 */ /* 0x000fc400000f0eff */
[----:B------:R-:W-:Y:S01]  /*ab20*/  STL [R1+0x8c0], R130 ;  /* 0x0008c08201007387 */ /* 0x000fe20000100800 */
[-C--:B------:R-:W-:Y:S01]  /*ab30*/  LEA.HI.X.SX32 R93, R93, R164.reuse, 0x1, P1 ;  /* 0x000000a45d5d7211 */ /* 0x080fe200008f0eff */
[----:B------:R-:W-:Y:S01]  /*ab40*/  IMAD R70, R70, UR4, RZ ;  /* 0x0000000446467c24 */ /* 0x000fe2000f8e02ff */
[----:B------:R-:W-:Y:S01]  /*ab50*/  LEA R149, P0, R109, R3, 0x1 ;  /* 0x000000036d957211 */ /* 0x000fe200078008ff */
[----:B------:R-:W-:Y:S01]  /*ab60*/  STL [R1+0x8b4], R165 ;  /* 0x0008b4a501007387 */ /* 0x000fe20000100800 */
[----:B------:R-:W-:-:S03]  /*ab70*/  LEA.HI.X.SX32 R101, R101, R164, 0x1, P3 ;  /* 0x000000a465657211 */ /* 0x000fc600018f0eff */
[----:B------:R-:W-:Y:S01]  /*ab80*/  STL [R1+0x8bc], R76 ;  /* 0x0008bc4c01007387 */ /* 0x000fe20000100800 */
[-C--:B------:R-:W-:Y:S01]  /*ab90*/  LEA R153, P1, R117, R3.reuse, 0x1 ;  /* 0x0000000375997211 */ /* 0x080fe200078208ff */
[----:B------:R-:W-:Y:S02]  /*aba0*/  IMAD R78, R78, UR4, RZ ;  /* 0x000000044e4e7c24 */ /* 0x000fe4000f8e02ff */
[----:B------:R-:W-:Y:S01]  /*abb0*/  STL [R1+0x8c8], R137 ;  /* 0x0008c88901007387 */ /* 0x000fe20000100800 */
[----:B------:R-:W-:Y:S01]  /*abc0*/  LEA R157, P3, R122, R3, 0x1 ;  /* 0x000000037a9d7211 */ /* 0x000fe200078608ff */
[----:B------:R-:W-:Y:S02]  /*abd0*/  IMAD R87, R87, UR4, RZ ;  /* 0x0000000457577c24 */ /* 0x000fe4000f8e02ff */
[----:B------:R-:W-:Y:S01]  /*abe0*/  STL [R1+0x8d0], R141 ;  /* 0x0008d08d01007387 */ /* 0x000fe20000100800 */
[----:B------:R-:W-:-:S03]  /*abf0*/  LEA.HI.X.SX32 R109, R109, R164, 0x1, P0 ;  /* 0x000000a46d6d7211 */ /* 0x000fc600000f0eff */
[----:B------:R-:W-:Y:S01]  /*ac00*/  STL [R1+0x8c4], R85 ;  /* 0x0008c45501007387 */ /* 0x000fe20000100800 */
[----:B------:R-:W-:-:S03]  /*ac10*/  LEA.HI.X.SX32 R117, R117, R164, 0x1, P1 ;  /* 0x000000a475757211 */ /* 0x000fc600008f0eff */
[----:B------:R-:W-:Y:S01]  /*ac20*/  STL [R1+0x8d8], R145 ;  /* 0x0008d89101007387 */ /* 0x000fe20000100800 */
[----:B------:R-:W-:Y:S01]  /*ac30*/  LEA R156, P0, R70, R3, 0x1 ;  /* 0x00000003469c7211 */ /* 0x000fe200078008ff */
[----:B------:R-:W-:Y:S02]  /*ac40*/  IMAD R95, R95, UR4, RZ ;  /* 0x000000045f5f7c24 */ /* 0x000fe4000f8e02ff */
        /* <DEDUP_REMOVED lines=13> */
[----:B------:R-:W-:-:S03]  /*ad20*/  LEA R142, P0, R95, R3, 0x1 ;  /* 0x000000035f8e7211 */ /* 0x000fc600078008ff */
[----:B------:R-:W-:Y:S01]  /*ad30*/  STL [R1+0x8e4], R117 ;  /* 0x0008e47501007387 */ /* 0x000fe20000100800 */
[----:B------:R-:W-:Y:S01]  /*ad40*/  LEA.HI.X.SX32 R87, R87, R164, 0x1, P3 ;  /* 0x000000a457577211 */ /* 0x000fe200018f0eff */
[----:B------:R-:W-:Y:S02]  /*ad50*/  IMAD R119, R119, UR9, RZ ;  /* 0x0000000977777c24 */ /* 0x000fe4000f8e02ff */
[----:B------:R-:W-:Y:S01]  /*ad60*/  STL [R1+0x8ec], R126 ;  /* 0x0008ec7e01007387 */ /* 0x000fe20000100800 */
[----:B------:R-:W-:Y:S01]  /*ad70*/  IMAD R81, R81, UR10, RZ ;  /* 0x0000000a51517c24 */ /* 0x000fe2000f8e02ff */
[-C--:B------:R-:W-:Y:S02]  /*ad80*/  LEA R146, P1, R103, R3.reuse, 0x1 ;  /* 0x0000000367927211 */ /* 0x080fe400078208ff */
[----:B------:R-:W-:Y:S01]  /*ad90*/  STL [R1+0x8f8], R156 ;  /* 0x0008f89c01007387 */ /* 0x000fe20000100800 */
[----:B------:R-:W-:Y:S01]  /*ada0*/  LEA R150, P3, R111, R3, 0x1 ;  /* 0x000000036f967211 */ /* 0x000fe200078608ff */
[----:B------:R-:W-:-:S02]  /*adb0*/  IMAD R72, R72, UR11, RZ ;  /* 0x0000000b48487c24 */ /* 0x000fc4000f8e02ff */
[----:B------:R-:W-:Y:S01]  /*adc0*/  STL [R1+0x900], R133 ;  /* 0x0009008501007387 */ /* 0x000fe20000100800 */
[----:B------:R-:W-:-:S03]  /*add0*/  LEA.HI.X.SX32 R95, R95, R164, 0x1, P0 ;  /* 0x000000a45f5f7211 */ /* 0x000fc600000f0eff */
[----:B------:R-:W-:Y:S01]  /*ade0*/  STL [R1+0x8f4], R70 ;  /* 0x0008f44601007387 */ /* 0x000fe20000100800 */
[----:B------:R-:W-:-:S03]  /*adf0*/  LEA.HI.X.SX32 R103, R103, R164, 0x1, P1 ;  /* 0x000000a467677211 */ /* 0x000fc600008f0eff */
[----:B------:R-:W-:Y:S01]  /*ae00*/  STL [R1+0x908], R138 ;  /* 0x0009088a01007387 */ /* 0x000fe20000100800 */
[----:B------:R-:W-:Y:S01]  /*ae10*/  IMAD R80, R80, UR12, RZ ;  /* 0x0000000c50507c24 */ /* 0x000fe2000f8e02ff */
[----:B------:R-:W-:Y:S02]  /*ae20*/  LEA.HI.X.SX32 R111, R111, R164, 0x1, P3 ;  /* 0x000000a46f6f7211 */ /* 0x000fe400018f0eff */
[----:B------:R-:W-:Y:S01]  /*ae30*/  STL [R1+0x8fc], R78 ;  /* 0x0008fc4e01007387 */ /* 0x000fe20000100800 */
[-C--:B------:R-:W-:Y:S01]  /*ae40*/  LEA R154, P0, R119, R3.reuse, 0x1 ;  /* 0x00000003779a7211 */ /* 0x080fe200078008ff */
[----:B0-----:R-:W-:Y:S01]  /*ae50*/  IMAD R134, R125, UR14, RZ ;  /* 0x0000000e7d867c24 */ /* 0x001fe2000f8e02ff */
[-C--:B------:R-:W-:Y:S01]  /*ae60*/  LEA R129, P1, R81, R3.reuse, 0x1 ;  /* 0x0000000351817211 */ /* 0x080fe200078208ff */
[----:B------:R-:W-:Y:S01]  /*ae70*/  STL [R1+0x904], R87 ;  /* 0x0009045701007387 */ /* 0x000fe20000100800 */
[----:B------:R-:W-:Y:S01]  /*ae80*/  IMAD R89, R89, UR13, RZ ;  /* 0x0000000d59597c24 */ /* 0x000fe2000f8e02ff */
[----:B------:R-:W-:-:S02]  /*ae90*/  LEA R125, P3, R72, R3, 0x1 ;  /* 0x00000003487d7211 */ /* 0x000fc400078608ff */
[----:B------:R-:W-:Y:S01]  /*aea0*/  STL [R1+0x910], R142 ;  /* 0x0009108e01007387 */ /* 0x000fe20000100800 */
[----:B------:R-:W-:-:S03]  /*aeb0*/  IMAD R97, R97, UR18, RZ ;  /* 0x0000001261617c24 */ /* 0x000fc6000f8e02ff */
        /* <DEDUP_REMOVED lines=25> */
[-C--:B------:R-:W-:Y:S01]  /*b050*/  LEA R151, P1, R113, R3.reuse, 0x1 ;  /* 0x0000000371977211 */ /* 0x080fe200078208ff */
[----:B------:R-:W-:Y:S02]  /*b060*/  IMAD R74, R74, UR23, RZ ;  /* 0x000000174a4a7c24 */ /* 0x000fe4000f8e02ff */
[----:B------:R-:W-:Y:S01]  /*b070*/  STL [R1+0x940], R81 ;  /* 0x0009405101007387 */ /* 0x000fe20000100800 */
[----:B------:R-:W-:Y:S01]  /*b080*/  LEA R122, P3, R121, R3, 0x1 ;  /* 0x00000003797a7211 */ /* 0x000fe200078608ff */
[----:B------:R-:W-:-:S02]  /*b090*/  IMAD R20, R162, 0x5f, RZ ;  /* 0x0000005fa2147824 */ /* 0x000fc400078e02ff */
[----:B------:R-:W-:Y:S01]  /*b0a0*/  STL [R1+0x948], R139 ;  /* 0x0009488b01007387 */ /* 0x000fe20000100800 */
[----:B------:R-:W-:Y:S01]  /*b0b0*/  IMAD R12, R162, 0x6f, RZ ;  /* 0x0000006fa20c7824 */ /* 0x000fe200078e02ff */
[-C--:B------:R-:W-:Y:S01]  /*b0c0*/  LEA.HI.X.SX32 R105, R105, R164.reuse, 0x1, P0 ;  /* 0x000000a469697211 */ /* 0x080fe200000f0eff */
[----:B------:R-:W-:Y:S01]  /*b0d0*/  IMAD R83, R83, UR24, RZ ;  /* 0x0000001853537c24 */ /* 0x000fe2000f8e02ff */
[----:B------:R-:W-:Y:S01]  /*b0e0*/  STL [R1+0x93c], R80 ;  /* 0x00093c5001007387 */ /* 0x000fe20000100800 */
[----:B------:R-:W-:-:S03]  /*b0f0*/  LEA.HI.X.SX32 R113, R113, R164, 0x1, P1 ;  /* 0x000000a471717211 */ /* 0x000fc600008f0eff */
[----:B------:R-:W-:Y:S01]  /*b100*/  STL [R1+0x950], R143 ;  /* 0x0009508f01007387 */ /* 0x000fe20000100800 */
[----:B------:R-:W-:-:S03]  /*b110*/  LEA.HI.X.SX32 R121, R121, R164, 0x1, P3 ;  /* 0x000000a479797211 */ /* 0x000fc600018f0eff */
[----:B------:R-:W-:Y:S01]  /*b120*/  STL [R1+0x944], R89 ;  /* 0x0009445901007387 */ /* 0x000fe20000100800 */
[-C--:B------:R-:W-:Y:S01]  /*b130*/  LEA R132, P0, R124, R3.reuse, 0x1 ;  /* 0x000000037c847211 */ /* 0x080fe200078008ff */
[--C-:B------:R-:W-:Y:S02]  /*b140*/  IMAD.WIDE R22, R20, 0x2, R160.reuse ;  /* 0x0000000214167825 */ /* 0x100fe400078e02a0 */
[----:B------:R-:W-:Y:S01]  /*b150*/  STL [R1+0x94c], R97 ;  /* 0x00094c6101007387 */ /* 0x000fe20000100800 */
[-C--:B------:R-:W-:Y:S01]  /*b160*/  LEA R127, P1, R74, R3.reuse, 0x1 ;  /* 0x000000034a7f7211 */ /* 0x080fe200078208ff */
[----:B------:R-:W-:Y:S02]  /*b170*/  IMAD.WIDE R14, R12, 0x2, R160 ;  /* 0x000000020c0e7825 */ /* 0x000fe400078e02a0 */
[----:B------:R-:W-:Y:S01]  /*b180*/  STL [R1+0x958], R147 ;  /* 0x0009589301007387 */ /* 0x000fe20000100800 */
[----:B------:R-:W-:Y:S01]  /*b190*/  LEA R136, P3, R83, R3, 0x1 ;  /* 0x0000000353887211 */ /* 0x000fe200078608ff */
[----:B------:R-:W-:-:S02]  /*b1a0*/  IMAD.WIDE R20, R20, 0x2, R158 ;  /* 0x0000000214147825 */ /* 0x000fc400078e029e */
[----:B------:R-:W-:Y:S02]  /*b1b0*/  STL [R1+0x960], R151 ;  /* 0x0009609701007387 */ /* 0x000fe40000100800 */
[----:B------:R-:W-:Y:S02]  /*b1c0*/  IMAD.WIDE R12, R12, 0x2, R158 ;  /* 0x000000020c0c7825 */ /* 0x000fe400078e029e */
[----:B------:R-:W-:Y:S02]  /*b1d0*/  STL [R1+0x954], R105 ;  /* 0x0009546901007387 */ /* 0x000fe40000100800 */
[----:B------:R-:W-:Y:S01]  /*b1e0*/  IMAD R91, R91, UR25, RZ ;  /* 0x000000195b5b7c24 */ /* 0x000fe2000f8e02ff */
[----:B------:R-:W-:Y:S01]  /*b1f0*/  LEA.HI.X.SX32 R131, R124, R164, 0x1, P0 ;  /* 0x000000a47c837211 */ /* 0x000fe200000f0eff */
[----:B------:R-:W-:Y:S01]  /*b200*/  IMAD R99, R99, UR26, RZ ;  /* 0x0000001a63637c24 */ /* 0x000fe2000f8e02ff */
[----:B------:R-:W-:Y:S01]  /*b210*/  STL [R1+0x968], R122 ;  /* 0x0009687a01007387 */ /* 0x000fe20000100800 */
[----:B------:R-:W-:-:S02]  /*b220*/  IMAD R107, R107, UR27, RZ ;  /* 0x0000001b6b6b7c24 */ /* 0x000fc4000f8e02ff */
[----:B------:R-:W-:Y:S01]  /*b230*/  IMAD R115, R115, UR28, RZ ;  /* 0x0000001c73737c24 */ /* 0x000fe2000f8e02ff */
[----:B------:R-:W-:Y:S01]  /*b240*/  STL [R1+0x95c], R113 ;  /* 0x00095c7101007387 */ /* 0x000fe20000100800 */
[----:B------:R-:W-:Y:S01]  /*b250*/  IMAD R123, R123, UR29, RZ ;  /* 0x0000001d7b7b7c24 */ /* 0x000fe2000f8e02ff */
[-C--:B------:R-:W-:Y:S02]  /*b260*/  LEA.HI.X.SX32 R74, R74, R164.reuse, 0x1, P1 ;  /* 0x000000a44a4a7211 */ /* 0x080fe400008f0eff */
[----:B------:R-:W-:Y:S01]  /*b270*/  STL [R1+0x964], R121 ;  /* 0x0009647901007387 */ /* 0x000fe20000100800 */
[----:B------:R-:W-:Y:S02]  /*b280*/  LEA.HI.X.SX32 R83, R83, R164, 0x1, P3 ;  /* 0x000000a453537211 */ /* 0x000fe400018f0eff */
[-C--:B------:R-:W-:Y:S01]  /*b290*/  LEA R140, P0, R91, R3.reuse, 0x1 ;  /* 0x000000035b8c7211 */ /* 0x080fe200078008ff */
[----:B------:R-:W-:Y:S01]  /*b2a0*/  STL [R1+0x978], R127 ;  /* 0x0009787f01007387 */ /* 0x000fe20000100800 */
[----:B------:R-:W-:-:S02]  /*b2b0*/  LEA R144, P1, R99, R3, 0x1 ;  /* 0x0000000363907211 */ /* 0x000fc400078208ff */
[-C--:B------:R-:W-:Y:S01]  /*b2c0*/  LEA R148, P3, R107, R3.reuse, 0x1 ;  /* 0x000000036b947211 */ /* 0x080fe200078608ff */
[----:B------:R-:W4:Y:S01]  /*b2d0*/  @!P5 LDG.E.U16 R98, desc[UR16][R22.64] ;  /* 0x000000101662d981 */ /* 0x000f22000c1e1500 */
[----:B------:R-:W-:-:S03]  /*b2e0*/  LEA R135, P6, R134, R3, 0x1 ;  /* 0x0000000386877211 */ /* 0x000fc600078c08ff */
[----:B------:R-:W4:Y:S01]  /*b2f0*/  @!P5 LDG.E.U16 R100, desc[UR16][R20.64] ;  /* 0x000000101464d981 */ /* 0x000f22000c1e1500 */
[----:B------:R-:W-:-:S03]  /*b300*/  LEA R124, P5, R123, R3, 0x1 ;  /* 0x000000037b7c7211 */ /* 0x000fc600078a08ff */
[----:B------:R-:W4:Y:S04]  /*b310*/  @!P4 LDG.E.U16 R106, desc[UR16][R14.64] ;  /* 0x000000100e6ac981 */ /* 0x000f28000c1e1500 */
[----:B------:R-:W4:Y:S01]  /*b320*/  @!P4 LDG.E.U16 R108, desc[UR16][R12.64] ;  /* 0x000000100c6cc981 */ /* 0x000f22000c1e1500 */
[----:B------:R-:W-:-:S03]  /*b330*/  LEA R152, P4, R115, R3, 0x1 ;  /* 0x0000000373987211 */ /* 0x000fc600078808ff */
[----:B------:R-:W-:Y:S04]  /*b340*/  STL [R1+0x970], R132 ;  /* 0x0009708401007387 */ /* 0x000fe80000100800 */
[----:B------:R-:W-:Y:S01]  /*b350*/  STL [R1+0x980], R136 ;  /* 0x0009808801007387 */ /* 0x000fe20000100800 */
[----:B------:R-:W-:-:S03]  /*b360*/  LEA.HI.X.SX32 R91, R91, R164, 0x1, P0 ;  /* 0x000000a45b5b7211 */ /* 0x000fc600000f0eff */
[----:B------:R-:W-:Y:S01]  /*b370*/  STL [R1+0x96c], R131 ;  /* 0x00096c8301007387 */ /* 0x000fe20000100800 */
[----:B------:R-:W-:-:S03]  /*b380*/  LEA.HI.X.SX32 R99, R99, R164, 0x1, P1 ;  /* 0x000000a463637211 */ /* 0x000fc600008f0eff */
[----:B------:R-:W-:Y:S01]  /*b390*/  STL [R1+0x974], R74 ;  /* 0x0009744a01007387 */ /* 0x000fe20000100800 */
[-C--:B------:R-:W-:Y:S02]  /*b3a0*/  LEA.HI.X.SX32 R107, R107, R164.reuse, 0x1, P3 ;  /* 0x000000a46b6b7211 */ /* 0x080fe400018f0eff */
[-C--:B------:R-:W-:Y:S01]  /*b3b0*/  LEA.HI.X.SX32 R115, R115, R164.reuse, 0x1, P4 ;  /* 0x000000a473737211 */ /* 0x080fe200020f0eff */
[----:B------:R-:W-:Y:S01]  /*b3c0*/  STL [R1+0x97c], R83 ;  /* 0x00097c5301007387 */ /* 0x000fe20000100800 */
[-C--:B------:R-:W-:Y:S02]  /*b3d0*/  LEA.HI.X.SX32 R123, R123, R164.reuse, 0x1, P5 ;  /* 0x000000a47b7b7211 */ /* 0x080fe400028f0eff */
[----:B------:R-:W-:Y:S01]  /*b3e0*/  LEA.HI.X.SX32 R134, R134, R164, 0x1, P6 ;  /* 0x000000a486867211 */ /* 0x000fe200030f0eff */
[----:B------:R-:W-:Y:S01]  /*b3f0*/  STL [R1+0x988], R140 ;  /* 0x0009888c01007387 */ /* 0x000fe20000100800 */
[----:B------:R-:W-:-:S03]  /*b400*/  VIADD R164, R67, 0x7f ;  /* 0x0000007f43a47836 */ /* 0x000fc60000000000 */
[----:B------:R-:W-:Y:S04]  /*b410*/  STL [R1+0x990], R144 ;  /* 0x0009909001007387 */ /* 0x000fe80000100800 */
[----:B------:R-:W-:Y:S01]  /*b420*/  STL [R1+0x998], R148 ;  /* 0x0009989401007387 */ /* 0x000fe20000100800 */
[----:B------:R-:W-:-:S03]  /*b430*/  ISETP.GT.AND P0, PT, R164, 0x7f, PT ;  /* 0x0000007fa400780c */ /* 0x000fc60003f04270 */
[----:B------:R-:W-:Y:S04]  /*b440*/  STL [R1+0x9a0], R152 ;  /* 0x0009a09801007387 */ /* 0x000fe80000100800 */
[----:B------:R-:W-:Y:S04]  /*b450*/  STL [R1+0x9a8], R124 ;  /* 0x0009a87c01007387 */ /* 0x000fe80000100800 */
[----:B------:R-:W-:Y:S04]  /*b460*/  STL [R1+0x984], R91 ;  /* 0x0009845b01007387 */ /* 0x000fe80000100800 */
[----:B------:R-:W-:Y:S01]  /*b470*/  STL [R1+0x9b0], R135 ;  /* 0x0009b08701007387 */ /* 0x000fe20000100800 */
[----:B------:R-:W-:-:S03]  /*b480*/  ISETP.LT.AND P0, PT, R118, R67, P0 ;  /* 0x000000437600720c */ /* 0x000fc60000701270 */
[----:B------:R-:W-:Y:S04]  /*b490*/  STL [R1+0x98c], R99 ;  /* 0x00098c6301007387 */ /* 0x000fe80000100800 */
[----:B------:R-:W-:Y:S04]  /*b4a0*/  STL [R1+0x994], R107 ;  /* 0x0009946b01007387 */ /* 0x000fe80000100800 */
[----:B------:R-:W-:Y:S04]  /*b4b0*/  STL [R1+0x99c], R115 ;  /* 0x00099c7301007387 */ /* 0x000fe80000100800 */
[----:B------:R-:W-:Y:S04]  /*b4c0*/  STL [R1+0x9a4], R123 ;  /* 0x0009a47b01007387 */ /* 0x000fe80000100800 */
[----:B------:R-:W5:Y:S04]  /*b4d0*/  LDL.LU R67, [R1+0xf74] ;  /* 0x000f740001437983 */ /* 0x000f680000300800 */
[----:B------:R-:W4:Y:S01]  /*b4e0*/  LDL.LU R118, [R1+0xf70] ;  /* 0x000f700001767983 */ /* 0x000f220000300800 */
[----:B------:R-:W-:-:S03]  /*b4f0*/  LOP3.LUT R164, R0, 0x70, RZ, 0x3c, !PT ;  /* 0x0000007000a47812 */ /* 0x000fc600078e3cff */
[----:B------:R-:W-:Y:S04]  /*b500*/  STL [R1+0x9ac], R134 ;  /* 0x0009ac8601007387 */ /* 0x000fe80000100800 */
[----:B--2---:R0:W-:Y:S04]  /*b510*/  STS.U16 [R164+UR5+0xf80], R120 ;  /* 0x000f8078a4007988 */ /* 0x0041e80008000405 */
[----:B0-----:R-:W2:Y:S04]  /*b520*/  LDL.LU R120, [R1+0xf6c] ;  /* 0x000f6c0001787983 */ /* 0x001ea80000300800 */
[----:B---3--:R0:W-:Y:S02]  /*b530*/  STS.U16 [R164+UR5+0x8f80], R68 ;  /* 0x008f8044a4007988 */ /* 0x0081e40008000405 */
[----:B0-----:R-:W-:-:S02]  /*b540*/  @P0 IMAD.MOV.U32 R164, RZ, RZ, R155 ;  /* 0x000000ffffa40224 */ /* 0x001fc400078e009b */
[----:B------:R-:W5:Y:S04]  /*b550*/  LDL.LU R68, [R1+0xf68] ;  /* 0x000f680001447983 */ /* 0x000f680000300800 */
[----:B------:R-:W3:Y:S01]  /*b560*/  LDL.LU R155, [R1+0xf64] ;  /* 0x000f6400019b7983 */ /* 0x000ee20000300800 */
[----:B----4-:R-:W-:-:S06]  /*b570*/  PRMT R118, RZ, 0x7610, R118 ;  /* 0x00007610ff767816 */ /* 0x010fcc0000000076 */
[----:B------:R0:W4:Y:S02]  /*b580*/  @P0 LDG.E.U16 R118, desc[UR16][R164.64] ;  /* 0x00000010a4760981 */ /* 0x000124000c1e1500 */
[----:B0-----:R-:W-:Y:S01]  /*b590*/  LOP3.LUT R165, R0, 0x70, RZ, 0x3c, !PT ;  /* 0x0000007000a57812 */ /* 0x001fe200078e3cff */
[----:B------:R-:W-:-:S04]  /*b5a0*/  @P0 IMAD.MOV.U32 R164, RZ, RZ, R156 ;  /* 0x000000ffffa40224 */ /* 0x000fc800078e009c */
[----:B------:R0:W-:Y:S04]  /*b5b0*/  STS.U16 [R165+UR5+0x1380], R69 ;  /* 0x00138045a5007988 */ /* 0x0001e80008000405 */
[----:B0-----:R-:W5:Y:S01]  /*b5c0*/  LDL.LU R69, [R1+0xf60] ;  /* 0x000f600001457983 */ /* 0x001f620000300800 */
[----:B------:R-:W-:-:S03]  /*b5d0*/  @P0 IMAD.MOV.U32 R165, RZ, RZ, R70 ;  /* 0x000000ffffa50224 */ /* 0x000fc600078e0046 */
[----:B------:R-:W5:Y:S04]  /*b5e0*/  LDL.LU R70, [R1+0xf5c] ;  /* 0x000f5c0001467983 */ /* 0x000f680000300800 */
[----:B------:R-:W4:Y:S01]  /*b5f0*/  LDL.LU R156, [R1+0xf58] ;  /* 0x000f5800019c7983 */ /* 0x000f220000300800 */
[----:B--2---:R-:W-:-:S06]  /*b600*/  PRMT R120, RZ, 0x7610, R120 ;  /* 0x00007610ff787816 */ /* 0x004fcc0000000078 */
[----:B------:R0:W2:Y:S01]  /*b610*/  @P0 LDG.E.U16 R120, desc[UR16][R164.64] ;  /* 0x00000010a4780981 */ /* 0x0000a2000c1e1500 */
[----:B---3--:R-:W-:Y:S02]  /*b620*/  PRMT R155, RZ, 0x7610, R155 ;  /* 0x00007610ff9b7816 */ /* 0x008fe4000000009b */
[----:B0-----:R-:W-:Y:S02]  /*b630*/  LOP3.LUT R165, R0, 0x70, RZ, 0x3c, !PT ;  /* 0x0000007000a57812 */ /* 0x001fe400078e3cff */
[----:B------:R-:W-:-:S03]  /*b640*/  @P0 MOV R164, R125 ;  /* 0x0000007d00a40202 */ /* 0x000fc60000000f00 */
[----:B------:R0:W-:Y:S04]  /*b650*/  STS.U16 [R165+UR5+0x9380], R71 ;  /* 0x00938047a5007988 */ /* 0x0001e80008000405 */
[----:B0-----:R-:W5:Y:S01]  /*b660*/  LDL.LU R71, [R1+0xf54] ;  /* 0x000f540001477983 */ /* 0x001f620000300800 */
[----:B------:R-:W-:-:S03]  /*b670*/  @P0 IMAD.MOV.U32 R165, RZ, RZ, R72 ;  /* 0x000000ffffa50224 */ /* 0x000fc600078e0048 */
[----:B------:R-:W5:Y:S04]  /*b680*/  LDL.LU R72, [R1+0xf50] ;  /* 0x000f500001487983 */ /* 0x000f680000300800 */
[----:B------:R-:W3:Y:S04]  /*b690*/  LDL.LU R125, [R1+0xf4c] ;  /* 0x000f4c00017d7983 */ /* 0x000ee80000300800 */
[----:B------:R0:W2:Y:S02]  /*b6a0*/  @P0 LDG.E.U16 R155, desc[UR16][R164.64] ;  /* 0x00000010a49b0981 */ /* 0x0000a4000c1e1500 */
[----:B0-----:R-:W-:Y:S01]  /*b6b0*/  LOP3.LUT R165, R0, 0x70, RZ, 0x3c, !PT ;  /* 0x0000007000a57812 */ /* 0x001fe200078e3cff */
[----:B------:R-:W-:-:S04]  /*b6c0*/  @P0 IMAD.MOV.U32 R164, RZ, RZ, R127 ;  /* 0x000000ffffa40224 */ /* 0x000fc800078e007f */
[----:B------:R0:W-:Y:S04]  /*b6d0*/  STS.U16 [R165+UR5+0x1780], R73 ;  /* 0x00178049a5007988 */ /* 0x0001e80008000405 */
[----:B0-----:R-:W5:Y:S01]  /*b6e0*/  LDL.LU R73, [R1+0xf48] ;  /* 0x000f480001497983 */ /* 0x001f620000300800 */
[----:B------:R-:W-:-:S03]  /*b6f0*/  @P0 IMAD.MOV.U32 R165, RZ, RZ, R74 ;  /* 0x000000ffffa50224 */ /* 0x000fc600078e004a */
[----:B------:R-:W5:Y:S04]  /*b700*/  LDL.LU R74, [R1+0xf44] ;  /* 0x000f4400014a7983 */ /* 0x000f680000300800 */
[----:B------:R-:W2:Y:S01]  /*b710*/  LDL.LU R127, [R1+0xf40] ;  /* 0x000f4000017f7983 */ /* 0x000ea20000300800 */
        /* <DEDUP_REMOVED lines=9> */
[----:B---3--:R-:W-:-:S06]  /*b7b0*/  PRMT R125, RZ, 0x7610, R125 ;  /* 0x00007610ff7d7816 */ /* 0x008fcc000000007d */
[----:B------:R0:W3:Y:S02]  /*b7c0*/  @P0 LDG.E.U16 R125, desc[UR16][R164.64] ;  /* 0x00000010a47d0981 */ /* 0x0000e4000c1e1500 */
[----:B0-----:R-:W-:Y:S01]  /*b7d0*/  LOP3.LUT R165, R0, 0x70, RZ, 0x3c, !PT ;  /* 0x0000007000a57812 */ /* 0x001fe200078e3cff */
[----:B------:R-:W-:-:S04]  /*b7e0*/  @P0 IMAD.MOV.U32 R164, RZ, RZ, R133 ;  /* 0x000000ffffa40224 */ /* 0x000fc800078e0085 */
[----:B------:R0:W-:Y:S04]  /*b7f0*/  STS.U16 [R165+UR5+0x1b80], R77 ;  /* 0x001b804da5007988 */ /* 0x0001e80008000405 */
[----:B0-----:R-:W5:Y:S01]  /*b800*/  LDL.LU R77, [R1+0xf30] ;  /* 0x000f3000014d7983 */ /* 0x001f620000300800 */
[----:B------:R-:W-:-:S03]  /*b810*/  @P0 IMAD.MOV.U32 R165, RZ, RZ, R78 ;  /* 0x000000ffffa50224 */ /* 0x000fc600078e004e */
[----:B------:R-:W5:Y:S01]  /*b820*/  LDL.LU R78, [R1+0xf2c] ;  /* 0x000f2c00014e7983 */ /* 0x000f620000300800 */
[----:B--2---:R-:W-:-:S03]  /*b830*/  PRMT R127, RZ, 0x7610, R127 ;  /* 0x00007610ff7f7816 */ /* 0x004fc6000000007f */
[----:B------:R-:W2:Y:S04]  /*b840*/  LDL.LU R133, [R1+0xf28] ;  /* 0x000f280001857983 */ /* 0x000ea80000300800 */
[----:B------:R0:W3:Y:S02]  /*b850*/  @P0 LDG.E.U16 R127, desc[UR16][R164.64] ;  /* 0x00000010a47f0981 */ /* 0x0000e4000c1e1500 */
[----:B0-----:R-:W-:Y:S01]  /*b860*/  LOP3.LUT R165, R0, 0x70, RZ, 0x3c, !PT ;  /* 0x0000007000a57812 */ /* 0x001fe200078e3cff */
[----:B------:R-:W-:-:S04]  /*b870*/  @P0 IMAD.MOV.U32 R164, RZ, RZ, R81 ;  /* 0x000000ffffa40224 */ /* 0x000fc800078e0051 */
[----:B------:R0:W-:Y:S02]  /*b880*/  STS.U16 [R165+UR5+0x9b80], R79 ;  /* 0x009b804fa5007988 */ /* 0x0001e40008000405 */
[----:B0-----:R-:W-:Y:S02]  /*b890*/  @P0 IMAD.MOV.U32 R165, RZ, RZ, R80 ;  /* 0x000000ffffa50224 */ /* 0x001fe400078e0050 */
[----:B------:R-:W5:Y:S04]  /*b8a0*/  LDL.LU R79, [R1+0xf24] ;  /* 0x000f2400014f7983 */ /* 0x000f680000300800 */
[----:B------:R-:W5:Y:S04]  /*b8b0*/  LDL.LU R80, [R1+0xf20] ;  /* 0x000f200001507983 */ /* 0x000f680000300800 */
[----:B------:R-:W5:Y:S01]  /*b8c0*/  LDL.LU R81, [R1+0xf1c] ;  /* 0x000f1c0001517983 */ /* 0x000f620000300800 */
        /* <DEDUP_REMOVED lines=8> */
[----:B------:R-:W3:Y:S01]  /*b950*/  LDL.LU R136, [R1+0xf10] ;  /* 0x000f100001887983 */ /* 0x000ee20000300800 */
[----:B--2---:R-:W-:-:S06]  /*b960*/  PRMT R133, RZ, 0x7610, R133 ;  /* 0x00007610ff857816 */ /* 0x004fcc0000000085 */
[----:B------:R0:W2:Y:S01]  /*b970*/  @P0 LDG.E.U16 R133, desc[UR16][R164.64] ;  /* 0x00000010a4850981 */ /* 0x0000a2000c1e1500 */
[----:B------:R-:W-:Y:S02]  /*b980*/  PRMT R3, RZ, 0x7610, R3 ;  /* 0x00007610ff037816 */ /* 0x000fe40000000003 */
[----:B0-----:R-:W-:Y:S01]  /*b990*/  LOP3.LUT R165, R0, 0x70, RZ, 0x3c, !PT ;  /* 0x0000007000a57812 */ /* 0x001fe200078e3cff */
[----:B------:R-:W-:-:S04]  /*b9a0*/  @P0 IMAD.MOV.U32 R164, RZ, RZ, R137 ;  /* 0x000000ffffa40224 */ /* 0x000fc800078e0089 */
[----:B------:R0:W-:Y:S04]  /*b9b0*/  STS.U16 [R165+UR5+0x9f80], R84 ;  /* 0x009f8054a5007988 */ /* 0x0001e80008000405 */
[----:B0-----:R-:W5:Y:S01]  /*b9c0*/  LDL.LU R84, [R1+0xf0c] ;  /* 0x000f0c0001547983 */ /* 0x001f620000300800 */
[----:B------:R-:W-:-:S03]  /*b9d0*/  @P0 IMAD.MOV.U32 R165, RZ, RZ, R85 ;  /* 0x000000ffffa50224 */ /* 0x000fc600078e0055 */
[----:B------:R-:W5:Y:S04]  /*b9e0*/  LDL.LU R85, [R1+0xf08] ;  /* 0x000f080001557983 */ /* 0x000f680000300800 */
[----:B------:R-:W2:Y:S04]  /*b9f0*/  LDL.LU R137, [R1+0xf04] ;  /* 0x000f040001897983 */ /* 0x000ea80000300800 */
        /* <DEDUP_REMOVED lines=18> */
[----:B------:R0:W2:Y:S02]  /*bb20*/  @P0 LDG.E.U16 R137, desc[UR16][R164.64] ;  /* 0x00000010a4890981 */ /* 0x0000a4000c1e1500 */
[----:B0-----:R-:W-:Y:S01]  /*bb30*/  LOP3.LUT R165, R0, 0x70, RZ, 0x3c, !PT ;  /* 0x0000007000a57812 */ /* 0x001fe200078e3cff */
[----:B------:R-:W-:-:S04]  /*bb40*/  @P0 IMAD.MOV.U32 R164, RZ, RZ, R140 ;  /* 0x000000ffffa40224 */ /* 0x000fc800078e008c */
[----:B------:R0:W-:Y:S04]  /*bb50*/  STS.U16 [R165+UR5+0x2780], R90 ;  /* 0x0027805aa5007988 */ /* 0x0001e80008000405 */
[----:B0-----:R-:W5:Y:S01]  /*bb60*/  LDL.LU R90, [R1+0xee8] ;  /* 0x000ee800015a7983 */ /* 0x001f620000300800 */
[----:B------:R-:W-:-:S03]  /*bb70*/  @P0 IMAD.MOV.U32 R165, RZ, RZ, R91 ;  /* 0x000000ffffa50224 */ /* 0x000fc600078e005b */
[----:B------:R-:W5:Y:S01]  /*bb80*/  LDL.LU R91, [R1+0xee4] ;  /* 0x000ee400015b7983 */ /* 0x000f620000300800 */
[----:B----4-:R-:W-:-:S03]  /*bb90*/  PRMT R138, RZ, 0x7610, R138 ;  /* 0x00007610ff8a7816 */ /* 0x010fc6000000008a */
[----:B------:R-:W4:Y:S04]  /*bba0*/  LDL.LU R140, [R1+0xee0] ;  /* 0x000ee000018c7983 */ /* 0x000f280000300800 */
[----:B------:R0:W2:Y:S02]  /*bbb0*/  @P0 LDG.E.U16 R138, desc[UR16][R164.64] ;  /* 0x00000010a48a0981 */ /* 0x0000a4000c1e1500 */
[----:B0-----:R-:W-:Y:S02]  /*bbc0*/  LOP3.LUT R165, R0, 0x70, RZ, 0x3c, !PT ;  /* 0x0000007000a57812 */ /* 0x001fe400078e3cff */
[----:B------:R-:W-:-:S03]  /*bbd0*/  @P0 MOV R164, R141 ;  /* 0x0000008d00a40202 */ /* 0x000fc60000000f00 */
[----:B------:R0:W-:Y:S04]  /*bbe0*/  STS.U16 [R165+UR5+0xa780], R92 ;  /* 0x00a7805ca5007988 */ /* 0x0001e80008000405 */
[----:B0-----:R-:W5:Y:S01]  /*bbf0*/  LDL.LU R92, [R1+0xedc] ;  /* 0x000edc00015c7983 */ /* 0x001f620000300800 */
[----:B------:R-:W-:-:S03]  /*bc00*/  @P0 IMAD.MOV.U32 R165, RZ, RZ, R93 ;  /* 0x000000ffffa50224 */ /* 0x000fc600078e005d */
[----:B------:R-:W5:Y:S04]  /*bc10*/  LDL.LU R93, [R1+0xed8] ;  /* 0x000ed800015d7983 */ /* 0x000f680000300800 */
[----:B------:R-:W2:Y:S01]  /*bc20*/  LDL.LU R141, [R1+0xed4] ;  /* 0x000ed400018d7983 */ /* 0x000ea20000300800 */
        /* <DEDUP_REMOVED lines=83> */
[----:B0-----:R-:W-:Y:S02]  /*c160*/  LOP3.LUT R165, R0, 0x70, RZ, 0x3c, !PT ;  /* 0x0000007000a57812 */ /* 0x001fe400078e3cff */
[----:B------:R-:W-:-:S03]  /*c170*/  @P0 MOV R164, R151 ;  /* 0x0000009700a40202 */ /* 0x000fc60000000f00 */
        /* <DEDUP_REMOVED lines=19> */
[----:B------:R1:W-:Y:S04]  /*c2b0*/  STS.U16 [R2+UR5+0x20000], R118 ;  /* 0x0200007602007988 */ /* 0x0003e80008000405 */
[----:B0-----:R-:W5:Y:S01]  /*c2c0*/  LDL.LU R116, [R1+0xe4c] ;  /* 0x000e4c0001747983 */ /* 0x001f620000300800 */
[----:B------:R-:W-:-:S03]  /*c2d0*/  @P0 IMAD.MOV.U32 R165, RZ, RZ, R117 ;  /* 0x000000ffffa50224 */ /* 0x000fc600078e0075 */
[----:B------:R-:W5:Y:S04]  /*c2e0*/  LDL.LU R117, [R1+0xe48] ;  /* 0x000e480001757983 */ /* 0x000f680000300800 */
[----:B------:R-:W2:Y:S04]  /*c2f0*/  LDL.LU R153, [R1+0xe44] ;  /* 0x000e440001997983 */ /* 0x000ea80000300800 */
[----:B-1----:R-:W5:Y:S01]  /*c300*/  LDL.LU R118, [R1+0xe40] ;  /* 0x000e400001767983 */ /* 0x002f620000300800 */
[----:B---3--:R-:W-:-:S06]  /*c310*/  PRMT R151, RZ, 0x7610, R151 ;  /* 0x00007610ff977816 */ /* 0x008fcc0000000097 */
[----:B------:R0:W3:Y:S02]  /*c320*/  @P0 LDG.E.U16 R151, desc[UR16][R164.64] ;  /* 0x00000010a4970981 */ /* 0x0000e4000c1e1500 */
[----:B0-----:R-:W-:Y:S02]  /*c330*/  @P0 IMAD.MOV.U32 R165, RZ, RZ, R119 ;  /* 0x000000ffffa50224 */ /* 0x001fe400078e0077 */
[----:B------:R-:W-:Y:S01]  /*c340*/  @P0 IMAD.MOV.U32 R164, RZ, RZ, R154 ;  /* 0x000000ffffa40224 */ /* 0x000fe200078e009a */
[----:B------:R-:W5:Y:S04]  /*c350*/  LDL.LU R119, [R1+0xe3c] ;  /* 0x000e3c0001777983 */ /* 0x000f680000300800 */
[----:B------:R-:W3:Y:S04]  /*c360*/  LDL.LU R154, [R1+0xe38] ;  /* 0x000e3800019a7983 */ /* 0x000ee80000300800 */
[----:B------:R0:W-:Y:S04]  /*c370*/  STS.U16 [R2+UR5+0x20400], R120 ;  /* 0x0204007802007988 */ /* 0x0001e80008000405 */
[----:B------:R1:W-:Y:S04]  /*c380*/  STS.U16 [R2+UR5+0x20800], R155 ;  /* 0x0208009b02007988 */ /* 0x0003e80008000405 */
[----:B0-----:R-:W5:Y:S01]  /*c390*/  LDL.LU R120, [R1+0xe34] ;  /* 0x000e340001787983 */ /* 0x001f620000300800 */
[----:B----4-:R-:W-:-:S06]  /*c3a0*/  PRMT R152, RZ, 0x7610, R152 ;  /* 0x00007610ff987816 */ /* 0x010fcc0000000098 */
[----:B------:R0:W4:Y:S02]  /*c3b0*/  @P0 LDG.E.U16 R152, desc[UR16][R164.64] ;  /* 0x00000010a4980981 */ /* 0x000124000c1e1500 */
[----:B0-----:R-:W-:Y:S02]  /*c3c0*/  @P0 IMAD.MOV.U32 R165, RZ, RZ, R121 ;  /* 0x000000ffffa50224 */ /* 0x001fe400078e0079 */
[----:B------:R-:W-:Y:S01]  /*c3d0*/  @P0 IMAD.MOV.U32 R164, RZ, RZ, R122 ;  /* 0x000000ffffa40224 */ /* 0x000fe200078e007a */
[----:B------:R-:W5:Y:S04]  /*c3e0*/  LDL.LU R121, [R1+0xe30] ;  /* 0x000e300001797983 */ /* 0x000f680000300800 */
[----:B------:R-:W5:Y:S04]  /*c3f0*/  LDL.LU R122, [R1+0xe2c] ;  /* 0x000e2c00017a7983 */ /* 0x000f680000300800 */
[----:B-1----:R-:W4:Y:S01]  /*c400*/  LDL.LU R155, [R1+0xe28] ;  /* 0x000e2800019b7983 */ /* 0x002f220000300800 */
[----:B--2---:R-:W-:-:S03]  /*c410*/  PRMT R153, RZ, 0x7610, R153 ;  /* 0x00007610ff997816 */ /* 0x004fc60000000099 */
[----:B------:R0:W-:Y:S04]  /*c420*/  STS.U16 [R2+UR5+0x20c00], R156 ;  /* 0x020c009c02007988 */ /* 0x0001e80008000405 */
[----:B------:R1:W2:Y:S02]  /*c430*/  @P0 LDG.E.U16 R153, desc[UR16][R164.64] ;  /* 0x00000010a4990981 */ /* 0x0002a4000c1e1500 */
[----:B-1----:R-:W-:Y:S02]  /*c440*/  @P0 IMAD.MOV.U32 R165, RZ, RZ, R123 ;  /* 0x000000ffffa50224 */ /* 0x002fe400078e007b */
[----:B------:R-:W-:Y:S01]  /*c450*/  @P0 IMAD.MOV.U32 R164, RZ, RZ, R124 ;  /* 0x000000ffffa40224 */ /* 0x000fe200078e007c */
[----:B------:R-:W5:Y:S04]  /*c460*/  LDL.LU R123, [R1+0xe24] ;  /* 0x000e2400017b7983 */ /* 0x000f680000300800 */
[----:B------:R-:W5:Y:S04]  /*c470*/  LDL.LU R124, [R1+0xe20] ;  /* 0x000e2000017c7983 */ /* 0x000f680000300800 */
[----:B0-----:R-:W2:Y:S01]  /*c480*/  LDL.LU R156, [R1+0xe1c] ;  /* 0x000e1c00019c7983 */ /* 0x001ea20000300800 */
        /* <DEDUP_REMOVED lines=13> */
[----:B------:R0:W-:Y:S02]  /*c560*/  STS.U16 [R165+UR5+0x20480], R127 ;  /* 0x0204807fa5007988 */ /* 0x0001e40008000405 */
[----:B0-----:R-:W-:Y:S02]  /*c570*/  @P0 IMAD.MOV.U32 R165, RZ, RZ, R128 ;  /* 0x000000ffffa50224 */ /* 0x001fe400078e0080 */
[----:B------:R-:W5:Y:S04]  /*c580*/  LDL.LU R127, [R1+0xe0c] ;  /* 0x000e0c00017f7983 */ /* 0x000f680000300800 */
[----:B------:R-:W5:Y:S01]  /*c590*/  LDL.LU R128, [R1+0xe08] ;  /* 0x000e080001807983 */ /* 0x000f620000300800 */
[----:B--2---:R-:W-:-:S03]  /*c5a0*/  PRMT R156, RZ, 0x7610, R156 ;  /* 0x00007610ff9c7816 */ /* 0x004fc6000000009c */
[----:B------:R-:W5:Y:S04]  /*c5b0*/  LDL.LU R129, [R1+0xe04] ;  /* 0x000e040001817983 */ /* 0x000f680000300800 */
[----:B------:R0:W2:Y:S02]  /*c5c0*/  @P0 LDG.E.U16 R156, desc[UR16][R164.64] ;  /* 0x00000010a49c0981 */ /* 0x0000a4000c1e1500 */
[----:B0-----:R-:W-:Y:S01]  /*c5d0*/  LOP3.LUT R165, R2, 0x10, RZ, 0x3c, !PT ;  /* 0x0000001002a57812 */ /* 0x001fe200078e3cff */
[----:B------:R-:W-:-:S04]  /*c5e0*/  @P0 IMAD.MOV.U32 R164, RZ, RZ, R132 ;  /* 0x000000ffffa40224 */ /* 0x000fc800078e0084 */
[----:B------:R0:W-:Y:S02]  /*c5f0*/  STS.U16 [R165+UR5+0x20880], R130 ;  /* 0x02088082a5007988 */ /* 0x0001e40008000405 */
[----:B0-----:R-:W-:Y:S02]  /*c600*/  @P0 IMAD.MOV.U32 R165, RZ, RZ, R131 ;  /* 0x000000ffffa50224 */ /* 0x001fe400078e0083 */
[----:B------:R-:W5:Y:S04]  /*c610*/  LDL.LU R130, [R1+0xe00] ;  /* 0x000e000001827983 */ /* 0x000f680000300800 */
[----:B------:R-:W5:Y:S04]  /*c620*/  LDL.LU R131, [R1+0xdfc] ;  /* 0x000dfc0001837983 */ /* 0x000f680000300800 */
[----:B------:R-:W5:Y:S01]  /*c630*/  LDL.LU R132, [R1+0xdf8] ;  /* 0x000df80001847983 */ /* 0x000f620000300800 */
[----:B---3--:R-:W-:-:S06]  /*c640*/  PRMT R157, RZ, 0x7610, R157 ;  /* 0x00007610ff9d7816 */ /* 0x008fcc000000009d */
[----:B------:R0:W3:Y:S02]  /*c650*/  @P0 LDG.E.U16 R157, desc[UR16][R164.64] ;  /* 0x00000010a49d0981 */ /* 0x0000e4000c1e1500 */
[C---:B0-----:R-:W-:Y:S02]  /*c660*/  LOP3.LUT R165, R2.reuse, 0x10, RZ, 0x3c, !PT ;  /* 0x0000001002a57812 */ /* 0x041fe400078e3cff */
[----:B------:R-:W-:-:S03]  /*c670*/  LOP3.LUT R164, R2, 0x20, RZ, 0x3c, !PT ;  /* 0x0000002002a47812 */ /* 0x000fc600078e3cff */
[----:B------:R0:W-:Y:S04]  /*c680*/  STS.U16 [R165+UR5+0x20c80], R133 ;  /* 0x020c8085a5007988 */ /* 0x0001e80008000405 */
[----:B------:R1:W-:Y:S01]  /*c690*/  STS.U16 [R164+UR5+0x20100], R3 ;  /* 0x02010003a4007988 */ /* 0x0003e20008000405 */
[----:B0-----:R-:W-:-:S03]  /*c6a0*/  @P0 IMAD.MOV.U32 R165, RZ, RZ, R134 ;  /* 0x000000ffffa50224 */ /* 0x001fc600078e0086 */
[----:B------:R-:W5:Y:S01]  /*c6b0*/  LDL.LU R133, [R1+0xdf4] ;  /* 0x000df40001857983 */ /* 0x000f620000300800 */
[----:B-1----:R-:W-:Y:S01]  /*c6c0*/  PRMT R3, RZ, 0x7610, R3 ;  /* 0x00007610ff037816 */ /* 0x002fe20000000003 */
[----:B------:R-:W-:Y:S02]  /*c6d0*/  @P0 IMAD.MOV.U32 R164, RZ, RZ, R135 ;  /* 0x000000ffffa40224 */ /* 0x000fe400078e0087 */
[----:B------:R-:W5:Y:S04]  /*c6e0*/  LDL.LU R134, [R1+0xdf0] ;  /* 0x000df00001867983 */ /* 0x000f680000300800 */
[----:B------:R0:W3:Y:S01]  /*c6f0*/  @P0 LDG.E.U16 R3, desc[UR16][R164.64] ;  /* 0x00000010a4030981 */ /* 0x0000e2000c1e1500 */
[----:B------:R-:W1:Y:S01]  /*c700*/  S2R R135, SR_CgaCtaId ;  /* 0x0000000000877919 */ /* 0x000e620000008800 */
[----:B0-----:R-:W0:Y:S02]  /*c710*/  S2R R165, SR_TID.X ;  /* 0x0000000000a57919 */ /* 0x001e240000002100 */
[----:B0-----:R-:W-:-:S02]  /*c720*/  SHF.R.U32.HI R164, RZ, 0x5, R165 ;  /* 0x00000005ffa47819 */ /* 0x001fc400000116a5 */
[----:B------:R-:W-:Y:S02]  /*c730*/  LOP3.LUT R165, R2, 0x20, RZ, 0x3c, !PT ;  /* 0x0000002002a57812 */ /* 0x000fe400078e3cff */
[----:B-1----:R-:W-:Y:S02]  /*c740*/  LOP3.LUT P0, RZ, R164, R135, RZ, 0xfc, !PT ;  /* 0x00000087a4ff7212 */ /* 0x002fe4000780fcff */
[C---:B------:R-:W-:Y:S01]  /*c750*/  LOP3.LUT R164, R2.reuse, 0x30, RZ, 0x3c, !PT ;  /* 0x0000003002a47812 */ /* 0x040fe200078e3cff */
[----:B------:R-:W-:Y:S04]  /*c760*/  STS.U16 [R165+UR5+0x20500], R136 ;  /* 0x02050088a5007988 */ /* 0x000fe80008000405 */
[----:B------:R-:W-:Y:S04]  /*c770*/  STS.U16 [R165+UR5+0x20900], R137 ;  /* 0x02090089a5007988 */ /* 0x000fe80008000405 */
[----:B------:R0:W-:Y:S04]  /*c780*/  STS.U16 [R165+UR5+0x20d00], R138 ;  /* 0x020d008aa5007988 */ /* 0x0001e80008000405 */
[----:B------:R-:W-:Y:S04]  /*c790*/  STS.U16 [R164+UR5+0x20180], R139 ;  /* 0x0201808ba4007988 */ /* 0x000fe80008000405 */
[----:B------:R-:W-:Y:S01]  /*c7a0*/  STS.U16 [R164+UR5+0x20580], R140 ;  /* 0x0205808ca4007988 */ /* 0x000fe20008000405 */
[----:B0-----:R-:W0:Y:S03]  /*c7b0*/  LDC R165, c[0x0][0x3a0] ;  /* 0x0000e800ffa57b82 */ /* 0x001e260000000800 */
[----:B------:R-:W-:Y:S04]  /*c7c0*/  STS.U16 [R164+UR5+0x20980], R141 ;  /* 0x0209808da4007988 */ /* 0x000fe80008000405 */
[----:B------:R1:W-:Y:S04]  /*c7d0*/  STS.U16 [R164+UR5+0x20d80], R142 ;  /* 0x020d808ea4007988 */ /* 0x0003e80008000405 */
[----:B------:R0:W5:Y:S04]  /*c7e0*/  LDL.LU R135, [R1+0xdec] ;  /* 0x000dec0001877983 */ /* 0x0001680000300800 */
[----:B------:R0:W5:Y:S01]  /*c7f0*/  LDL.LU R136, [R1+0xde8] ;  /* 0x000de80001887983 */ /* 0x0001620000300800 */
[----:B-1----:R-:W-:-:S03]  /*c800*/  LOP3.LUT R164, R2, 0x40, RZ, 0x3c, !PT ;  /* 0x0000004002a47812 */ /* 0x002fc600078e3cff */
[----:B------:R1:W5:Y:S04]  /*c810*/  LDL.LU R137, [R1+0xde4] ;  /* 0x000de40001897983 */ /* 0x0003680000300800 */
[----:B------:R-:W-:Y:S04]  /*c820*/  STS.U16 [R164+UR5+0x20200], R143 ;  /* 0x0202008fa4007988 */ /* 0x000fe80008000405 */
[----:B------:R-:W-:Y:S04]  /*c830*/  STS.U16 [R164+UR5+0x20600], R144 ;  /* 0x02060090a4007988 */ /* 0x000fe80008000405 */
[----:B------:R-:W-:Y:S04]  /*c840*/  STS.U16 [R164+UR5+0x20a00], R145 ;  /* 0x020a0091a4007988 */ /* 0x000fe80008000405 */
[----:B------:R0:W-:Y:S02]  /*c850*/  STS.U16 [R164+UR5+0x20e00], R146 ;  /* 0x020e0092a4007988 */ /* 0x0001e40008000405 */
[----:B0-----:R-:W-:-:S02]  /*c860*/  IADD3 R165, PT, PT, R165, 0x7f, RZ ;  /* 0x0000007fa5a57810 */ /* 0x001fc40007ffe0ff */
[----:B------:R1:W5:Y:S04]  /*c870*/  LDL.LU R138, [R1+0xde0] ;  /* 0x000de000018a7983 */ /* 0x0003680000300800 */
[----:B------:R1:W5:Y:S01]  /*c880*/  LDL.LU R139, [R1+0xddc] ;  /* 0x000ddc00018b7983 */ /* 0x0003620000300800 */
[----:B------:R-:W-:-:S03]  /*c890*/  LOP3.LUT R164, R2, 0x50, RZ, 0x3c, !PT ;  /* 0x0000005002a47812 */ /* 0x000fc600078e3cff */
[----:B------:R1:W5:Y:S04]  /*c8a0*/  LDL.LU R140, [R1+0xdd8] ;  /* 0x000dd800018c7983 */ /* 0x0003680000300800 */
[----:B------:R-:W-:Y:S04]  /*c8b0*/  STS.U16 [R164+UR5+0x20280], R147 ;  /* 0x02028093a4007988 */ /* 0x000fe80008000405 */
[----:B------:R-:W-:Y:S04]  /*c8c0*/  STS.U16 [R164+UR5+0x20680], R148 ;  /* 0x02068094a4007988 */ /* 0x000fe80008000405 */
[----:B------:R-:W-:Y:S04]  /*c8d0*/  STS.U16 [R164+UR5+0x20a80], R149 ;  /* 0x020a8095a4007988 */ /* 0x000fe80008000405 */
[----:B------:R0:W-:Y:S04]  /*c8e0*/  STS.U16 [R164+UR5+0x20e80], R150 ;  /* 0x020e8096a4007988 */ /* 0x0001e80008000405 */
[----:B------:R1:W5:Y:S04]  /*c8f0*/  LDL.LU R141, [R1+0xdd4] ;  /* 0x000dd400018d7983 */ /* 0x0003680000300800 */
[----:B------:R1:W5:Y:S01]  /*c900*/  LDL.LU R142, [R1+0xdd0] ;  /* 0x000dd000018e7983 */ /* 0x0003620000300800 */
[----:B0-----:R-:W-:-:S03]  /*c910*/  LOP3.LUT R164, R2, 0x60, RZ, 0x3c, !PT ;  /* 0x0000006002a47812 */ /* 0x001fc600078e3cff */
        /* <DEDUP_REMOVED lines=9> */
[----:B----4-:R0:W-:Y:S04]  /*c9b0*/  STS.U16 [R164+UR5+0x20380], R155 ;  /* 0x0203809ba4007988 */ /* 0x0101e80008000405 */
[----:B--2---:R2:W-:Y:S04]  /*c9c0*/  STS.U16 [R164+UR5+0x20780], R156 ;  /* 0x0207809ca4007988 */ /* 0x0045e80008000405 */
[----:B------:R1:W5:Y:S04]  /*c9d0*/  LDL.LU R147, [R1+0xdbc] ;  /* 0x000dbc0001937983 */ /* 0x0003680000300800 */
[----:B------:R1:W5:Y:S04]  /*c9e0*/  LDL.LU R148, [R1+0xdb8] ;  /* 0x000db80001947983 */ /* 0x0003680000300800 */
[----:B------:R1:W5:Y:S04]  /*c9f0*/  LDL.LU R149, [R1+0xdb4] ;  /* 0x000db40001957983 */ /* 0x0003680000300800 */
[----:B------:R1:W5:Y:S04]  /*ca00*/  LDL.LU R150, [R1+0xdb0] ;  /* 0x000db00001967983 */ /* 0x0003680000300800 */
[----:B------:R1:W5:Y:S04]  /*ca10*/  LDL.LU R151, [R1+0xdac] ;  /* 0x000dac0001977983 */ /* 0x0003680000300800 */
[----:B------:R1:W5:Y:S04]  /*ca20*/  LDL.LU R152, [R1+0xda8] ;  /* 0x000da80001987983 */ /* 0x0003680000300800 */
[----:B------:R1:W5:Y:S04]  /*ca30*/  LDL.LU R153, [R1+0xda4] ;  /* 0x000da40001997983 */ /* 0x0003680000300800 */
[----:B------:R1:W5:Y:S04]  /*ca40*/  LDL.LU R154, [R1+0xda0] ;  /* 0x000da000019a7983 */ /* 0x0003680000300800 */
[----:B0-----:R1:W5:Y:S01]  /*ca50*/  LDL.LU R155, [R1+0xd9c] ;  /* 0x000d9c00019b7983 */ /* 0x0013620000300800 */
[----:B------:R-:W-:-:S03]  /*ca60*/  UIADD3 UR4, UPT, UPT, UR5, 0x10000, URZ ;  /* 0x0001000005047890 */ /* 0x000fc6000fffe0ff */
[----:B--2---:R1:W5:Y:S01]  /*ca70*/  LDL.LU R156, [R1+0xd98] ;  /* 0x000d9800019c7983 */ /* 0x0043620000300800 */
[----:B------:R-:W-:Y:S01]  /*ca80*/  UIADD3 UR9, UPT, UPT, UR5, 0x22000, URZ ;  /* 0x0002200005097890 */ /* 0x000fe2000fffe0ff */
[----:B------:R-:W-:Y:S01]  /*ca90*/  ISETP.LT.OR P1, PT, R165, 0x80, P0 ;  /* 0x00000080a500780c */ /* 0x000fe20000721670 */
[----:B------:R-:W-:Y:S01]  /*caa0*/  USHF.R.U32.HI UR4, URZ, 0x4, UR4 ;  /* 0x00000004ff047899 */ /* 0x000fe20008011604 */
[----:B---3--:R0:W-:Y:S01]  /*cab0*/  STS.U16 [R164+UR5+0x20b80], R157 ;  /* 0x020b809da4007988 */ /* 0x0081e20008000405 */
[----:B------:R-:W-:-:S03]  /*cac0*/  USHF.R.U32.HI UR10, URZ, 0x4, UR9 ;  /* 0x00000004ff0a7899 */ /* 0x000fc60008011609 */
[----:B0-----:R1:W5:Y:S04]  /*cad0*/  LDL.LU R157, [R1+0xd94] ;  /* 0x000d9400019d7983 */ /* 0x0013680000300800 */
[----:B------:R0:W-:Y:S01]  /*cae0*/  STS.U16 [R164+UR5+0x20f80], R3 ;  /* 0x020f8003a4007988 */ /* 0x0001e20008000405 */
[----:B------:R2:W-:Y:S06]  /*caf0*/  MEMBAR.ALL.CTA ;  /* 0x0000000000007992 */ /* 0x0005ec0000008000 */
[----:B--2---:R-:W2:Y:S01]  /*cb00*/  FENCE.VIEW.ASYNC.S ;  /* 0x00000000000073c6 */ /* 0x004ea20000000000 */
[----:B0-----:R-:W-:-:S04]  /*cb10*/  SHF.R.S32.HI R3, RZ, 0x1f, R165 ;  /* 0x0000001fff037819 */ /* 0x001fc800000114a5 */
[----:B------:R-:W-:-:S04]  /*cb20*/  LEA.HI R3, R3, R165, RZ, 0x7 ;  /* 0x000000a503037211 */ /* 0x000fc800078f38ff */
[----:B------:R-:W-:-:S04]  /*cb30*/  SHF.R.S32.HI R3, RZ, 0x7, R3 ;  /* 0x00000007ff037819 */ /* 0x000fc80000011403 */
[----:B------:R-:W-:Y:S01]  /*cb40*/  VIMNMX R3, PT, PT, R3, 0x1, !PT ;  /* 0x0000000103037848 */ /* 0x000fe20007fe0100 */
[----:B--2---:R-:W-:Y:S04]  /*cb50*/  BAR.SYNC.DEFER_BLOCKING 0x0 ;  /* 0x0000000000007b1d */ /* 0x004fe80000010000 */
[----:B------:R-:W-:-:S05]  /*cb60*/  VIADD R164, R3, 0xffffffff ;  /* 0xffffffff03a47836 */ /* 0x000fca0000000000 */
[----:B------:R1:W-:Y:S01]  /*cb70*/  STL [R1+0xd74], R164 ;  /* 0x000d74a401007387 */ /* 0x0003e20000100800 */
[----:B------:R-:W-:Y:S02]  /*cb80*/  USGXT.U32 UR9, UR4, 0xe ;  /* 0x0000000e0409789a */ /* 0x000fe40008000000 */
[----:B------:R-:W-:Y:S02]  /*cb90*/  USGXT.U32 UR10, UR10, 0xe ;  /* 0x0000000e0a0a789a */ /* 0x000fe40008000000 */
[----:B------:R-:W-:Y:S02]  /*cba0*/  UIADD3 UR12, UP1, UPT, UR9, 0x4000080, URZ ;  /* 0x04000080090c7890 */ /* 0x000fe4000ff3e0ff */
[----:B------:R-:W-:Y:S01]  /*cbb0*/  UIADD3 UR14, UP2, UPT, UR10, 0x2, URZ ;  /* 0x000000020a0e7890 */ /* 0x000fe2000ff5e0ff */
[----:B------:R-:W-:Y:S01]  /*cbc0*/  UMOV UR13, URZ ;  /* 0x000000ff000d7c82 */ /* 0x000fe20008000000 */
[----:B------:R-:W-:Y:S01]  /*cbd0*/  UMOV UR15, URZ ;  /* 0x000000ff000f7c82 */ /* 0x000fe20008000000 */
[----:B------:R-:W-:-:S00]  /*cbe0*/  MEMBAR.ALL.CTA ;  /* 0x0000000000007992 */ /* 0x000fc00000008000 */
[----:B------:R-:W-:Y:S06]  /*cbf0*/  MEMBAR.ALL.GPU ;  /* 0x0000000000007992 */ /* 0x000fec000000a000 */
[----:B------:R-:W-:-:S00]  /*cc00*/  ERRBAR ;  /* 0x00000000000079ab */ /* 0x000fc00000000000 */
[----:B------:R-:W-:Y:S08]  /*cc10*/  CGAERRBAR ;  /* 0x00000000000075ab */ /* 0x000ff00000000000 */
[----:B------:R-:W-:Y:S01]  /*cc20*/  UCGABAR_ARV ;  /* 0x00000000000079c7 */ /* 0x000fe20008000000 */
[----:B------:R-:W-:Y:S02]  /*cc30*/  UIADD3.X UR13, UPT, UPT, UR13, 0x40004040, URZ, UP1, !UPT ;  /* 0x400040400d0d7890 */ /* 0x000fe40008ffe4ff */
[----:B------:R-:W-:Y:S01]  /*cc40*/  UIADD3.X UR15, UPT, UPT, UR15, 0x40004040, URZ, UP2, !UPT ;  /* 0x400040400f0f7890 */ /* 0x000fe200097fe4ff */
[----:B------:R-:W-:-:S02]  /*cc50*/  UMOV UR4, URZ ;  /* 0x000000ff00047c82 */ /* 0x000fc40008000000 */
[----:B------:R-:W-:Y:S01]  /*cc60*/  UCGABAR_WAIT ;  /* 0x0000000000007dc7 */ /* 0x000fe20008000000 */
[----:B------:R-:W-:Y:S01]  /*cc70*/  CCTL.IVALL ;  /* 0x00000000ff00798f */ /* 0x000fe20002000000 */
[----:B------:R-:W-:Y:S01]  /*cc80*/  ISETP.NE.U32.AND P3, PT, R164, RZ, PT ;  /* 0x000000ffa400720c */ /* 0x000fe20003f65070 */
[----:B------:R-:W-:Y:S02]  /*cc90*/  IMAD.SHL.U32 R163, R163, 0x80, RZ ;  /* 0x00000080a3a37824 */ /* 0x000fe400078e00ff */
[----:B------:R-:W-:Y:S01]  /*cca0*/  IMAD.SHL.U32 R165, R162, 0x80, RZ ;  /* 0x00000080a2a57824 */ /* 0x000fe200078e00ff */
[----:B-1----:R-:W-:Y:S09]  /*ccb0*/  @P1 BRA `(.L_x_12) ;  /* 0x0000000400741947 */ /* 0x002ff20003800000 */
[----:B------:R-:W-:Y:S02]  /*ccc0*/  USHF.R.U32.HI UR56, URZ, 0x4, UR5 ;  /* 0x00000004ff387899 */ /* 0x000fe40008011605 */
[----:B------:R-:W-:Y:S02]  /*ccd0*/  UIADD3 UR44, UPT, UPT, UR5, 0x20000, URZ ;  /* 0x00020000052c7890 */ /* 0x000fe4000fffe0ff */
[----:B------:R-:W-:Y:S02]  /*cce0*/  USGXT.U32 UR56, UR56, 0xe ;  /* 0x0000000e3838789a */ /* 0x000fe40008000000 */
[----:B------:R-:W-:Y:S02]  /*ccf0*/  USHF.R.U32.HI UR46, URZ, 0x4, UR44 ;  /* 0x00000004ff2e7899 */ /* 0x000fe4000801162c */
[----:B------:R-:W-:Y:S02]  /*cd00*/  UIADD3 UR48, UP1, UPT, UR56, 0x4000080, URZ ;  /* 0x0400008038307890 */ /* 0x000fe4000ff3e0ff */
[----:B------:R-:W-:Y:S01]  /*cd10*/  USGXT.U32 UR46, UR46, 0xe ;  /* 0x0000000e2e2e789a */ /* 0x000fe20008000000 */
[----:B------:R-:W-:Y:S01]  /*cd20*/  UMOV UR11, URZ ;  /* 0x000000ff000b7c82 */ /* 0x000fe20008000000 */
[----:B------:R-:W-:Y:S01]  /*cd30*/  UMOV UR47, URZ ;  /* 0x000000ff002f7c82 */ /* 0x000fe20008000000 */
[----:B------:R-:W-:-:S02]  /*cd40*/  UIADD3.X UR49, UPT, UPT, UR11, 0x40004040, URZ, UP1, !UPT ;  /* 0x400040400b317890 */ /* 0x000fc40008ffe4ff */
[----:B------:R-:W-:Y:S02]  /*cd50*/  UIADD3 UR52, UP1, UPT, UR46, 0x2, URZ ;  /* 0x000000022e347890 */ /* 0x000fe4000ff3e0ff */
[----:B------:R-:W-:Y:S02]  /*cd60*/  ULOP3.LUT UR56, UR56, 0x4000000, URZ, 0xfc, !UPT ;  /* 0x0400000038387892 */ /* 0x000fe4000f8efcff */
[----:B------:R-:W-:Y:S02]  /*cd70*/  UIADD3.X UR53, UPT, UPT, UR47, 0x40004040, URZ, UP1, !UPT ;  /* 0x400040402f357890 */ /* 0x000fe40008ffe4ff */
[----:B------:R-:W-:Y:S02]  /*cd80*/  UIADD3.64 UR58, UPT, UPT, UR48, 0x80, URZ ;  /* 0x00000080303a7897 */ /* 0x000fe4000fffe0ff */
[----:B------:R-:W-:Y:S02]  /*cd90*/  UIADD3.64 UR64, UPT, UPT, UR52, 0x2, URZ ;  /* 0x0000000234407897 */ /* 0x000fe4000fffe0ff */
[----:B------:R-:W-:-:S02]  /*cda0*/  UIADD3.64 UR60, UPT, UPT, UR48, 0x100, URZ ;  /* 0x00000100303c7897 */ /* 0x000fc4000fffe0ff */
[----:B------:R-:W-:Y:S01]  /*cdb0*/  UIADD3.64 UR68, UPT, UPT, UR52, 0x4, URZ ;  /* 0x0000000434447897 */ /* 0x000fe2000fffe0ff */
[----:B------:R-:W-:Y:S01]  /*cdc0*/  UMOV UR18, 0x0 ;  /* 0x0000000000127882 */ /* 0x000fe20000000000 */
[----:B------:R-:W-:Y:S01]  /*cdd0*/  UMOV UR19, 0x10108010 ;  /* 0x1010801000137882 */ /* 0x000fe20000000000 */
[----:B------:R-:W-:Y:S01]  /*cde0*/  UMOV UR47, 0x40004040 ;  /* 0x40004040002f7882 */ /* 0x000fe20000000000 */
[----:B------:R-:W-:Y:S01]  /*cdf0*/  UMOV UR57, 0x40004040 ;  /* 0x4000404000397882 */ /* 0x000fe20000000000 */
[----:B------:R-:W-:Y:S01]  /*ce00*/  UMOV UR20, 0x0 ;  /* 0x0000000000147882 */ /* 0x000fe20000000000 */
[----:B------:R0:W-:Y:S01]  /*ce10*/  UTCHMMA.2CTA gdesc[UR56], gdesc[UR46], tmem[UR6], tmem[UR18], idesc[UR19], !UPT ;  /* 0x00ff122e380075ea */ /* 0x0001e2000fa00006 */
[----:B------:R-:W-:Y:S01]  /*ce20*/  UMOV UR21, 0x10108010 ;  /* 0x1010801000157882 */ /* 0x000fe20000000000 */
[----:B------:R-:W-:Y:S02]  /*ce30*/  UIADD3.64 UR62, UPT, UPT, UR48, 0x180, URZ ;  /* 0x00000180303e7897 */ /* 0x000fe4000fffe0ff */
[----:B------:R1:W-:Y:S01]  /*ce40*/  UTCHMMA.2CTA gdesc[UR48], gdesc[UR52], tmem[UR6], tmem[UR20], idesc[UR21], UPT ;  /* 0x00ff1434300075ea */ /* 0x0003e2000ba00006 */
[----:B------:R-:W-:Y:S01]  /*ce50*/  UMOV UR22, 0x0 ;  /* 0x0000000000167882 */ /* 0x000fe20000000000 */
[----:B------:R-:W-:Y:S01]  /*ce60*/  UMOV UR23, 0x10108010 ;  /* 0x1010801000177882 */ /* 0x000fe20000000000 */
[----:B------:R-:W-:Y:S01]  /*ce70*/  UMOV UR24, 0x0 ;  /* 0x0000000000187882 */ /* 0x000fe20000000000 */
[----:B------:R-:W-:Y:S01]  /*ce80*/  UMOV UR25, 0x10108010 ;  /* 0x1010801000197882 */ /* 0x000fe20000000000 */
[----:B------:R2:W-:Y:S01]  /*ce90*/  UTCHMMA.2CTA gdesc[UR58], gdesc[UR64], tmem[UR6], tmem[UR22], idesc[UR23], UPT ;  /* 0x00ff16403a0075ea */ /* 0x0005e2000ba00006 */
[----:B------:R-:W-:Y:S01]  /*cea0*/  UIADD3.64 UR66, UPT, UPT, UR48, 0x200, URZ ;  /* 0x0000020030427897 */ /* 0x000fe2000fffe0ff */
[----:B------:R3:W-:Y:S01]  /*ceb0*/  UTCHMMA.2CTA gdesc[UR60], gdesc[UR68], tmem[UR6], tmem[UR24], idesc[UR25], UPT ;  /* 0x00ff18443c0075ea */ /* 0x0007e2000ba00006 */
[----:B0-----:R-:W-:-:S02]  /*cec0*/  UIADD3.64 UR56, UPT, UPT, UR52, 0xfe, URZ ;  /* 0x000000fe34387897 */ /* 0x001fc4000fffe0ff */
[----:B------:R-:W-:Y:S01]  /*ced0*/  UIADD3.64 UR18, UPT, UPT, UR48, 0x280, URZ ;  /* 0x0000028030127897 */ /* 0x000fe2000fffe0ff */
[----:B------:R-:W-:Y:S01]  /*cee0*/  UMOV UR26, 0x0 ;  /* 0x00000000001a7882 */ /* 0x000fe20000000000 */
[----:B------:R-:W-:Y:S01]  /*cef0*/  UMOV UR27, 0x10108010 ;  /* 0x10108010001b7882 */ /* 0x000fe20000000000 */
[----:B-1----:R-:W-:Y:S02]  /*cf00*/  UIADD3.64 UR20, UPT, UPT, UR48, 0x300, URZ ;  /* 0x0000030030147897 */ /* 0x002fe4000fffe0ff */
[----:B--2---:R-:W-:Y:S02]  /*cf10*/  UIADD3.64 UR58, UPT, UPT, UR52, 0x100, URZ ;  /* 0x00000100343a7897 */ /* 0x004fe4000fffe0ff */
[----:B------:R0:W-:Y:S01]  /*cf20*/  UTCHMMA.2CTA gdesc[UR62], gdesc[UR56], tmem[UR6], tmem[UR26], idesc[UR27], UPT ;  /* 0x00ff1a383e0075ea */ /* 0x0001e2000ba00006 */
[----:B---3--:R-:W-:Y:S01]  /*cf30*/  UIADD3.64 UR60, UPT, UPT, UR52, 0x102, URZ ;  /* 0x00000102343c7897 */ /* 0x008fe2000fffe0ff */
[----:B------:R-:W-:Y:S01]  /*cf40*/  UMOV UR28, 0x0 ;  /* 0x00000000001c7882 */ /* 0x000fe20000000000 */
[----:B------:R-:W-:Y:S01]  /*cf50*/  UMOV UR29, 0x10108010 ;  /* 0x10108010001d7882 */ /* 0x000fe20000000000 */
[----:B------:R-:W-:-:S02]  /*cf60*/  UIADD3 UR76, UPT, UPT, UR6, 0x40, URZ ;  /* 0x00000040064c7890 */ /* 0x000fc4000fffe0ff */
[----:B------:R-:W-:Y:S01]  /*cf70*/  UIADD3.64 UR22, UPT, UPT, UR48, 0x780, URZ ;  /* 0x0000078030167897 */ /* 0x000fe2000fffe0ff */
[----:B------:R1:W-:Y:S01]  /*cf80*/  UTCHMMA.2CTA gdesc[UR66], gdesc[UR58], tmem[UR6], tmem[UR28], idesc[UR29], UPT ;  /* 0x00ff1c3a420075ea */ /* 0x0003e2000ba00006 */
[----:B------:R-:W-:Y:S02]  /*cf90*/  UIADD3 UR75, UPT, UPT, UR6, 0x40, URZ ;  /* 0x00000040064b7890 */ /* 0x000fe4000fffe0ff */
[----:B0-----:R-:W-:Y:S02]  /*cfa0*/  UIADD3.64 UR62, UPT, UPT, UR52, 0x104, URZ ;  /* 0x00000104343e7897 */ /* 0x001fe4000fffe0ff */
[----:B------:R-:W-:Y:S01]  /*cfb0*/  UIADD3.64 UR24, UPT, UPT, UR48, 0x800, URZ ;  /* 0x0000080030187897 */ /* 0x000fe2000fffe0ff */
[----:B------:R-:W-:Y:S01]  /*cfc0*/  UMOV UR30, 0x0 ;  /* 0x00000000001e7882 */ /* 0x000fe20000000000 */
[----:B------:R-:W-:Y:S01]  /*cfd0*/  UMOV UR31, 0x10108010 ;  /* 0x10108010001f7882 */ /* 0x000fe20000000000 */
[----:B------:R-:W-:Y:S02]  /*cfe0*/  UIADD3 UR74, UPT, UPT, UR6, 0x40, URZ ;  /* 0x00000040064a7890 */ /* 0x000fe4000fffe0ff */
[----:B------:R0:W-:Y:S01]  /*cff0*/  UTCHMMA.2CTA gdesc[UR18], gdesc[UR60], tmem[UR6], tmem[UR30], idesc[UR31], UPT ;  /* 0x00ff1e3c120075ea */ /* 0x0001e2000ba00006 */
[----:B------:R-:W-:-:S02]  /*d000*/  UIADD3.64 UR26, UPT, UPT, UR48, 0x880, URZ ;  /* 0x00000880301a7897 */ /* 0x000fc4000fffe0ff */
[----:B------:R-:W-:Y:S02]  /*d010*/  UIADD3 UR73, UPT, UPT, UR6, 0x40, URZ ;  /* 0x0000004006497890 */ /* 0x000fe4000fffe0ff */
[----:B-1----:R-:W-:Y:S02]  /*d020*/  UIADD3.64 UR66, UPT, UPT, UR48, 0x900, URZ ;  /* 0x0000090030427897 */ /* 0x002fe4000fffe0ff */
[----:B------:R-:W-:Y:S02]  /*d030*/  UIADD3 UR72, UPT, UPT, UR6, 0x40, URZ ;  /* 0x0000004006487890 */ /* 0x000fe4000fffe0ff */
[----:B------:R-:W-:Y:S02]  /*d040*/  UIADD3.64 UR28, UPT, UPT, UR48, 0x980, URZ ;  /* 0x00000980301c7897 */ /* 0x000fe4000fffe0ff */
[----:B------:R-:W-:Y:S02]  /*d050*/  UIADD3 UR71, UPT, UPT, UR6, 0x40, URZ ;  /* 0x0000004006477890 */ /* 0x000fe4000fffe0ff */
[----:B0-----:R-:W-:Y:S01]  /*d060*/  UIADD3.64 UR30, UPT, UPT, UR48, 0xa00, URZ ;  /* 0x00000a00301e7897 */ /* 0x001fe2000fffe0ff */
[----:B------:R-:W-:Y:S01]  /*d070*/  UMOV UR32, 0x0 ;  /* 0x0000000000207882 */ /* 0x000fe20000000000 */
[----:B------:R-:W-:Y:S01]  /*d080*/  UMOV UR33, 0x10108010 ;  /* 0x1010801000217882 */ /* 0x000fe20000000000 */
[----:B------:R-:W-:-:S02]  /*d090*/  UIADD3 UR70, UPT, UPT, UR6, 0x40, URZ ;  /* 0x0000004006467890 */ /* 0x000fc4000fffe0ff */
[----:B------:R0:W-:Y:S01]  /*d0a0*/  UTCHMMA.2CTA gdesc[UR20], gdesc[UR62], tmem[UR6], tmem[UR32], idesc[UR33], UPT ;  /* 0x00ff203e140075ea */ /* 0x0001e2000ba00006 */
[----:B------:R-:W-:Y:S01]  /*d0b0*/  UIADD3.64 UR18, UPT, UPT, UR48, 0xa80, URZ ;  /* 0x00000a8030127897 */ /* 0x000fe2000fffe0ff */
[----:B------:R-:W-:Y:S01]  /*d0c0*/  UMOV UR34, 0x0 ;  /* 0x0000000000227882 */ /* 0x000fe20000000000 */
[----:B------:R-:W-:Y:S01]  /*d0d0*/  UMOV UR35, 0x10108010 ;  /* 0x1010801000237882 */ /* 0x000fe20000000000 */
[----:B------:R-:W-:Y:S01]  /*d0e0*/  UIADD3 UR11, UPT, UPT, UR6, 0x40, URZ ;  /* 0x00000040060b7890 */ /* 0x000fe2000fffe0ff */
[----:B------:R0:W-:Y:S01]  /*d0f0*/  UTCHMMA.2CTA gdesc[UR22], gdesc[UR46], tmem[UR76], tmem[UR34], idesc[UR35], !UPT ;  /* 0x00ff222e160075ea */ /* 0x0001e2000fa0004c */
[----:B------:R-:W-:Y:S01]  /*d100*/  UIADD3.64 UR48, UPT, UPT, UR48, 0xb00, URZ ;  /* 0x00000b0030307897 */ /* 0x000fe2000fffe0ff */
[----:B------:R-:W-:Y:S01]  /*d110*/  UMOV UR36, 0x0 ;  /* 0x0000000000247882 */ /* 0x000fe20000000000 */
[----:B------:R-:W-:Y:S01]  /*d120*/  UMOV UR37, 0x10108010 ;  /* 0x1010801000257882 */ /* 0x000fe20000000000 */
[----:B------:R-:W-:Y:S01]  /*d130*/  UMOV UR38, 0x0 ;  /* 0x0000000000267882 */ /* 0x000fe20000000000 */
[----:B------:R-:W-:Y:S01]  /*d140*/  UMOV UR39, 0x10108010 ;  /* 0x1010801000277882 */ /* 0x000fe20000000000 */
[----:B------:R-:W-:Y:S01]  /*d150*/  UMOV UR40, 0x0 ;  /* 0x0000000000287882 */ /* 0x000fe20000000000 */
[----:B------:R-:W-:Y:S01]  /*d160*/  UMOV UR41, 0x10108010 ;  /* 0x1010801000297882 */ /* 0x000fe20000000000 */
[----:B------:R0:W-:Y:S01]  /*d170*/  UTCHMMA.2CTA gdesc[UR24], gdesc[UR52], tmem[UR75], tmem[UR36], idesc[UR37], UPT ;  /* 0x00ff2434180075ea */ /* 0x0001e2000ba0004b */
        /* <DEDUP_REMOVED lines=13> */
[----:B------:R0:W-:Y:S01]  /*d250*/  UTCHMMA.2CTA gdesc[UR18], gdesc[UR60], tmem[UR70], tmem[UR50], idesc[UR51], UPT ;  /* 0x00ff323c120075ea */ /* 0x0001e2000ba00046 */
[----:B------:R0:W-:Y:S01]  /*d260*/  UTCHMMA.2CTA gdesc[UR48], gdesc[UR62], tmem[UR11], tmem[UR54], idesc[UR55], UPT ;  /* 0x00ff363e300075ea */ /* 0x0001e2000ba0000b */
[----:B------:R0:W-:Y:S01]  /*d270*/  UTCBAR.2CTA.MULTICAST [UR8], URZ, UR77 ;  /* 0x000000ff080073e9 */ /* 0x0001e2000820084d */
[----:B------:R-:W-:Y:S01]  /*d280*/  NOP ;  /* 0x0000000000007918 */ /* 0x000fe20000000000 */
.L_x_12:
[----:B0-----:R-:W-:Y:S01]  /*d290*/  UMOV UR18, UR14 ;  /* 0x0000000e00127c82 */ /* 0x001fe20008000000 */
[----:B------:R-:W-:Y:S01]  /*d2a0*/  UMOV UR19, UR15 ;  /* 0x0000000f00137c82 */ /* 0x000fe20008000000 */
[----:B------:R-:W-:Y:S01]  /*d2b0*/  IMAD.MOV.U32 R164, RZ, RZ, RZ ;  /* 0x000000ffffa47224 */ /* 0x000fe200078e00ff */
[----:B------:R-:W-:Y:S06]  /*d2c0*/  @!P3 BRA `(.L_x_13) ;  /* 0x00000144009cb947 */ /* 0x000fec0003800000 */
[----:B------:R-:W-:Y:S01]  /*d2d0*/  SHF.R.S32.HI R3, RZ, 0x1f, R163 ;  /* 0x0000001fff037819 */ /* 0x000fe200000114a3 */
[C---:B------:R-:W-:Y:S01]  /*d2e0*/  IMAD.SHL.U32 R162, R163.reuse, 0x2, RZ ;  /* 0x00000002a3a27824 */ /* 0x040fe200078e00ff */
[----:B------:R-:W-:Y:S02]  /*d2f0*/  ULOP3.LUT UR14, UR9, 0x4000000, URZ, 0xfc, !UPT ;  /* 0x04000000090e7892 */ /* 0x000fe4000f8efcff */
[----:B------:R-:W-:Y:S01]  /*d300*/  SHF.L.U64.HI R3, R163, 0x1, R3 ;  /* 0x00000001a3037819 */ /* 0x000fe20000010203 */
[----:B------:R-:W-:Y:S01]  /*d310*/  UIADD3.64 UR20, UPT, UPT, UR12, 0x80, URZ ;  /* 0x000000800c147897 */ /* 0x000fe2000fffe0ff */
[----:B------:R-:W-:Y:S01]  /*d320*/  SHF.R.S32.HI R163, RZ, 0x1f, R165 ;  /* 0x0000001fffa37819 */ /* 0x000fe200000114a5 */
[----:B------:R-:W-:Y:S02]  /*d330*/  UIADD3.64 UR22, UPT, UPT, UR18, 0x2, URZ ;  /* 0x0000000212167897 */ /* 0x000fe4000fffe0ff */
[----:B------:R-:W-:Y:S01]  /*d340*/  UIADD3.64 UR24, UPT, UPT, UR12, 0x100, URZ ;  /* 0x000001000c187897 */ /* 0x000fe2000fffe0ff */
[C---:B------:R-:W-:Y:S01]  /*d350*/  SHF.L.U64.HI R163, R165.reuse, 0x1, R163 ;  /* 0x00000001a5a37819 */ /* 0x040fe200000102a3 */
[----:B------:R-:W-:Y:S01]  /*d360*/  IMAD.SHL.U32 R165, R165, 0x2, RZ ;  /* 0x00000002a5a57824 */ /* 0x000fe200078e00ff */
[----:B------:R-:W-:-:S02]  /*d370*/  UIADD3.64 UR26, UPT, UPT, UR18, 0x4, URZ ;  /* 0x00000004121a7897 */ /* 0x000fc4000fffe0ff */
[----:B------:R-:W-:Y:S02]  /*d380*/  UIADD3.64 UR28, UPT, UPT, UR12, 0x180, URZ ;  /* 0x000001800c1c7897 */ /* 0x000fe4000fffe0ff */
[----:B------:R-:W-:Y:S02]  /*d390*/  UIADD3.64 UR30, UPT, UPT, UR18, 0xfe, URZ ;  /* 0x000000fe121e7897 */ /* 0x000fe4000fffe0ff */
[----:B------:R-:W-:Y:S02]  /*d3a0*/  UIADD3.64 UR32, UPT, UPT, UR12, 0x200, URZ ;  /* 0x000002000c207897 */ /* 0x000fe4000fffe0ff */
[----:B------:R-:W-:Y:S02]  /*d3b0*/  UIADD3.64 UR34, UPT, UPT, UR18, 0x100, URZ ;  /* 0x0000010012227897 */ /* 0x000fe4000fffe0ff */
[----:B------:R-:W-:Y:S02]  /*d3c0*/  UIADD3.64 UR36, UPT, UPT, UR12, 0x280, URZ ;  /* 0x000002800c247897 */ /* 0x000fe4000fffe0ff */
        /* <DEDUP_REMOVED lines=10> */
[----:B------:R-:W-:Y:S01]  /*d470*/  UIADD3.64 UR58, UPT, UPT, UR12, 0xb00, URZ ;  /* 0x00000b000c3a7897 */ /* 0x000fe2000fffe0ff */
[----:B------:R-:W-:Y:S01]  /*d480*/  UMOV UR11, 0x1 ;  /* 0x00000001000b7882 */ /* 0x000fe20000000000 */
[----:B------:R-:W-:Y:S01]  /*d490*/  UMOV UR9, URZ ;  /* 0x000000ff00097c82 */ /* 0x000fe20008000000 */
[----:B------:R-:W-:Y:S01]  /*d4a0*/  UMOV UR60, UR10 ;  /* 0x0000000a003c7c82 */ /* 0x000fe20008000000 */
[----:B------:R-:W-:-:S08]  /*d4b0*/  UMOV UR61, 0x40004040 ;  /* 0x40004040003d7882 */ /* 0x000fd00000000000 */
.L_x_16:
[----:B------:R0:W-:Y:S04]  /*d4c0*/  STL.64 [R1+0xdb0], R158 ;  /* 0x000db09e01007387 */ /* 0x0001e80000100a00 */
[----:B------:R-:W-:Y:S04]  /*d4d0*/  STL.64 [R1+0xda8], R160 ;  /* 0x000da8a001007387 */ /* 0x000fe80000100a00 */
[----:B------:R1:W-:Y:S01]  /*d4e0*/  STL.64 [R1+0xd98], R2 ;  /* 0x000d980201007387 */ /* 0x0003e20000100a00 */
[----:B0-----:R-:W-:-:S05]  /*d4f0*/  IADD3 R158, P1, PT, R4, R165, RZ ;  /* 0x000000a5049e7210 */ /* 0x001fca0007f3e0ff */
[----:B------:R0:W-:Y:S01]  /*d500*/  STL [R1+0xd3c], R158 ;  /* 0x000d3c9e01007387 */ /* 0x0001e20000100800 */
[-C--:B-1----:R-:W-:Y:S02]  /*d510*/  IADD3 R3, P3, PT, R6, R165.reuse, RZ ;  /* 0x000000a506037210 */ /* 0x082fe40007f7e0ff */
[----:B------:R-:W-:-:S03]  /*d520*/  IADD3 R2, P4, PT, R24, R165, RZ ;  /* 0x000000a518027210 */ /* 0x000fc60007f9e0ff */
[----:B------:R1:W-:Y:S01]  /*d530*/  STL [R1+0xd40], R3 ;  /* 0x000d400301007387 */ /* 0x0003e20000100800 */
[----:B0-----:R-:W-:Y:S01]  /*d540*/  IADD3 R158, P5, PT, R26, R165, RZ ;  /* 0x000000a51a9e7210 */ /* 0x001fe20007fbe0ff */
[--C-:B------:R-:W-:Y:S02]  /*d550*/  IMAD.X R4, R25, 0x1, R163.reuse, P4 ;  /* 0x0000000119047824 */ /* 0x100fe400020e06a3 */
[----:B------:R0:W-:Y:S04]  /*d560*/  STL [R1+0xd44], R2 ;  /* 0x000d440201007387 */ /* 0x0001e80000100800 */
[----:B------:R-:W-:Y:S01]  /*d570*/  STL [R1+0xd48], R158 ;  /* 0x000d489e01007387 */ /* 0x000fe20000100800 */
[--C-:B-1----:R-:W-:Y:S02]  /*d580*/  IMAD.X R3, R5, 0x1, R163.reuse, P1 ;  /* 0x0000000105037824 */ /* 0x102fe400008e06a3 */
[----:B0-----:R-:W-:-:S03]  /*d590*/  IMAD.X R2, R7, 0x1, R163, P3 ;  /* 0x0000000107027824 */ /* 0x001fc600018e06a3 */
[----:B------:R0:W-:Y:S04]  /*d5a0*/  STL [R1+0xd2c], R3 ;  /* 0x000d2c0301007387 */ /* 0x0001e80000100800 */
[----:B------:R1:W-:Y:S04]  /*d5b0*/  STL [R1+0xd30], R2 ;  /* 0x000d300201007387 */ /* 0x0003e80000100800 */
[----:B------:R2:W-:Y:S01]  /*d5c0*/  STL [R1+0xd34], R4 ;  /* 0x000d340401007387 */ /* 0x0005e20000100800 */
[----:B0-----:R-:W-:Y:S01]  /*d5d0*/  IMAD.X R3, R27, 0x1, R163, P5 ;  /* 0x000000011b037824 */ /* 0x001fe200028e06a3 */
[----:B-1----:R-:W-:-:S04]  /*d5e0*/  IADD3 R2, P1, PT, R44, R165, RZ ;  /* 0x000000a52c027210 */ /* 0x002fc80007f3e0ff */
[----:B------:R0:W-:Y:S01]  /*d5f0*/  STL [R1+0xd38], R3 ;  /* 0x000d380301007387 */ /* 0x0001e20000100800 */
[----:B--2---:R-:W-:-:S03]  /*d600*/  IADD3 R4, P3, PT, R46, R165, RZ ;  /* 0x000000a52e047210 */ /* 0x004fc60007f7e0ff */
[----:B------:R1:W-:Y:S01]  /*d610*/  STL [R1+0xcf4], R2 ;  /* 0x000cf40201007387 */ /* 0x0003e20000100800 */
[----:B------:R-:W-:-:S03]  /*d620*/  IMAD.X R44, R45, 0x1, R163, P1 ;  /* 0x000000012d2c7824 */ /* 0x000fc600008e06a3 */
[----:B------:R2:W-:Y:S01]  /*d630*/  STL [R1+0xcf8], R4 ;  /* 0x000cf80401007387 */ /* 0x0005e20000100800 */
[----:B------:R-:W-:Y:S01]  /*d640*/  IMAD.X R46, R47, 0x1, R163, P3 ;  /* 0x000000012f2e7824 */ /* 0x000fe200018e06a3 */
[-C--:B0-----:R-:W-:Y:S02]  /*d650*/  IADD3 R3, P4, PT, R64, R165.reuse, RZ ;  /* 0x000000a540037210 */ /* 0x081fe40007f9e0ff */
[----:B-1----:R-:W-:-:S03]  /*d660*/  IADD3 R2, P5, PT, R66, R165, RZ ;  /* 0x000000a542027210 */ /* 0x002fc60007fbe0ff */
[----:B------:R0:W-:Y:S01]  /*d670*/  STL [R1+0xcfc], R3 ;  /* 0x000cfc0301007387 */ /* 0x0001e20000100800 */
[--C-:B------:R-:W-:Y:S01]  /*d680*/  IMAD.X R64, R65, 0x1, R163.reuse, P4 ;  /* 0x0000000141407824 */ /* 0x100fe200020e06a3 */
[----:B--2--5:R-:W-:Y:S02]  /*d690*/  IADD3 R4, P3, PT, R86, R165, RZ ;  /* 0x000000a556047210 */ /* 0x024fe40007f7e0ff */
[----:B------:R-:W-:Y:S01]  /*d6a0*/  STL [R1+0xda0], R44 ;  /* 0x000da02c01007387 */ /* 0x000fe20000100800 */
[----:B------:R-:W-:-:S03]  /*d6b0*/  IMAD.X R66, R67, 0x1, R163, P5 ;  /* 0x0000000143427824 */ /* 0x000fc600028e06a3 */
[----:B------:R1:W-:Y:S01]  /*d6c0*/  STL [R1+0xd00], R2 ;  /* 0x000d000201007387 */ /* 0x0003e20000100800 */
[--C-:B------:R-:W-:Y:S01]  /*d6d0*/  IMAD.X R86, R87, 0x1, R163.reuse, P3 ;  /* 0x0000000157567824 */ /* 0x100fe200018e06a3 */
[-C--:B0-----:R-:W-:Y:S02]  /*d6e0*/  IADD3 R3, P4, PT, R104, R165.reuse, RZ ;  /* 0x000000a568037210 */ /* 0x081fe40007f9e0ff */
[----:B------:R-:W-:Y:S03]  /*d6f0*/  STL [R1+0xdb8], R46 ;  /* 0x000db82e01007387 */ /* 0x000fe60000100800 */
[----:B------:R-:W-:Y:S01]  /*d700*/  IMAD.X R104, R105, 0x1, R163, P4 ;  /* 0x0000000169687824 */ /* 0x000fe200020e06a3 */
[----:B------:R-:W-:Y:S01]  /*d710*/  STL [R1+0xdbc], R64 ;  /* 0x000dbc4001007387 */ /* 0x000fe20000100800 */
[----:B-1----:R-:W-:-:S03]  /*d720*/  IADD3 R2, P1, PT, R84, R165, RZ ;  /* 0x000000a554027210 */ /* 0x002fc60007f3e0ff */
[----:B------:R-:W-:Y:S02]  /*d730*/  STL [R1+0xdc0], R66 ;  /* 0x000dc04201007387 */ /* 0x000fe40000100800 */
[----:B------:R-:W-:Y:S02]  /*d740*/  IMAD.X R84, R85, 0x1, R163, P1 ;  /* 0x0000000155547824 */ /* 0x000fe400008e06a3 */
[----:B------:R0:W-:Y:S04]  /*d750*/  STL [R1+0xd04], R2 ;  /* 0x000d040201007387 */ /* 0x0001e80000100800 */
[----:B------:R1:W-:Y:S04]  /*d760*/  STL [R1+0xd08], R4 ;  /* 0x000d080401007387 */ /* 0x0003e80000100800 */
[----:B------:R2:W-:Y:S01]  /*d770*/  STL [R1+0xd0c], R3 ;  /* 0x000d0c0301007387 */ /* 0x0005e20000100800 */
[----:B0-----:R-:W-:-:S03]  /*d780*/  IADD3 R2, P5, PT, R106, R165, RZ ;  /* 0x000000a56a027210 */ /* 0x001fc60007fbe0ff */
[----:B------:R-:W-:Y:S01]  /*d790*/  STL [R1+0xdc4], R84 ;  /* 0x000dc45401007387 */ /* 0x000fe20000100800 */
[-C--:B-1----:R-:W-:Y:S01]  /*d7a0*/  IADD3 R4, P3, PT, R126, R165.reuse, RZ ;  /* 0x000000a57e047210 */ /* 0x082fe20007f7e0ff */
[----:B------:R-:W-:Y:S02]  /*d7b0*/  IMAD.X R106, R107, 0x1, R163, P5 ;  /* 0x000000016b6a7824 */ /* 0x000fe400028e06a3 */
[----:B------:R0:W-:Y:S01]  /*d7c0*/  STL [R1+0xd10], R2 ;  /* 0x000d100201007387 */ /* 0x0001e20000100800 */
[----:B--2---:R-:W-:-:S03]  /*d7d0*/  IADD3 R3, P4, PT, R142, R165, RZ ;  /* 0x000000a58e037210 */ /* 0x004fc60007f9e0ff */
[----:B------:R-:W-:Y:S01]  /*d7e0*/  STL [R1+0xdc8], R86 ;  /* 0x000dc85601007387 */ /* 0x000fe20000100800 */
[----:B------:R-:W-:Y:S01]  /*d7f0*/  IADD3.X R126, PT, PT, R127, R163, RZ, P3, !PT ;  /* 0x000000a37f7e7210 */ /* 0x000fe20001ffe4ff */
[----:B------:R-:W-:Y:S02]  /*d800*/  IMAD.X R142, R143, 0x1, R163, P4 ;  /* 0x000000018f8e7824 */ /* 0x000fe400020e06a3 */
[----:B------:R-:W-:Y:S01]  /*d810*/  STL [R1+0xdcc], R104 ;  /* 0x000dcc6801007387 */ /* 0x000fe20000100800 */
[----:B0-----:R-:W-:-:S05]  /*d820*/  IADD3 R2, P1, PT, R124, R165, RZ ;  /* 0x000000a57c027210 */ /* 0x001fca0007f3e0ff */
[----:B------:R0:W-:Y:S01]  /*d830*/  STL [R1+0xd14], R2 ;  /* 0x000d140201007387 */ /* 0x0001e20000100800 */
[----:B------:R-:W-:-:S03]  /*d840*/  IMAD.X R124, R125, 0x1, R163, P1 ;  /* 0x000000017d7c7824 */ /* 0x000fc600008e06a3 */
[----:B------:R1:W-:Y:S04]  /*d850*/  STL [R1+0xd18], R4 ;  /* 0x000d180401007387 */ /* 0x0003e80000100800 */
[----:B------:R2:W-:Y:S01]  /*d860*/  STL [R1+0xd1c], R3 ;  /* 0x000d1c0301007387 */ /* 0x0005e20000100800 */
[-C--:B0-----:R-:W-:Y:S02]  /*d870*/  IADD3 R2, P5, PT, R144, R165.reuse, RZ ;  /* 0x000000a590027210 */ /* 0x081fe40007fbe0ff */
[----:B-1----:R-:W-:-:S03]  /*d880*/  IADD3 R4, P1, PT, R8, R165, RZ ;  /* 0x000000a508047210 */ /* 0x002fc60007f3e0ff */
[----:B------:R0:W-:Y:S01]  /*d890*/  STL [R1+0xd20], R2 ;  /* 0x000d200201007387 */ /* 0x0001e20000100800 */
[----:B------:R-:W-:Y:S01]  /*d8a0*/  IMAD.X R144, R145, 0x1, R163, P5 ;  /* 0x0000000191907824 */ /* 0x000fe200028e06a3 */
[-C--:B--2---:R-:W-:Y:S02]  /*d8b0*/  IADD3 R3, P3, PT, R10, R165.reuse, RZ ;  /* 0x000000a50a037210 */ /* 0x084fe40007f7e0ff */
[----:B------:R1:W-:Y:S04]  /*d8c0*/  STL [R1+0xd54], R4 ;  /* 0x000d540401007387 */ /* 0x0003e80000100800 */
[----:B------:R2:W-:Y:S01]  /*d8d0*/  STL [R1+0xd58], R3 ;  /* 0x000d580301007387 */ /* 0x0005e20000100800 */
[-C--:B0-----:R-:W-:Y:S02]  /*d8e0*/  IADD3 R2, P4, PT, R28, R165.reuse, RZ ;  /* 0x000000a51c027210 */ /* 0x081fe40007f9e0ff */
[----:B-1----:R-:W-:-:S03]  /*d8f0*/  IADD3 R4, P5, PT, R30, R165, RZ ;  /* 0x000000a51e047210 */ /* 0x002fc60007fbe0ff */
[----:B------:R0:W-:Y:S01]  /*d900*/  STL [R1+0xd24], R2 ;  /* 0x000d240201007387 */ /* 0x0001e20000100800 */
[--C-:B------:R-:W-:Y:S02]  /*d910*/  IMAD.X R28, R29, 0x1, R163.reuse, P4 ;  /* 0x000000011d1c7824 */ /* 0x100fe400020e06a3 */
[--C-:B--2---:R-:W-:Y:S01]  /*d920*/  IMAD.X R3, R9, 0x1, R163.reuse, P1 ;  /* 0x0000000109037824 */ /* 0x104fe200008e06a3 */
[----:B------:R1:W-:Y:S01]  /*d930*/  STL [R1+0xd28], R4 ;  /* 0x000d280401007387 */ /* 0x0003e20000100800 */
[----:B------:R-:W-:-:S03]  /*d940*/  IMAD.X R30, R31, 0x1, R163, P5 ;  /* 0x000000011f1e7824 */ /* 0x000fc600028e06a3 */
[----:B------:R2:W-:Y:S01]  /*d950*/  STL [R1+0xd4c], R3 ;  /* 0x000d4c0301007387 */ /* 0x0005e20000100800 */
[----:B0-----:R-:W-:Y:S01]  /*d960*/  IMAD.X R2, R11, 0x1, R163, P3 ;  /* 0x000000010b027824 */ /* 0x001fe200018e06a3 */
[----:B-1----:R-:W-:-:S04]  /*d970*/  IADD3 R4, P3, PT, R50, R165, RZ ;  /* 0x000000a532047210 */ /* 0x002fc80007f7e0ff */
[----:B------:R0:W-:Y:S01]  /*d980*/  STL [R1+0xd50], R2 ;  /* 0x000d500201007387 */ /* 0x0001e20000100800 */
[----:B--2---:R-:W-:Y:S01]  /*d990*/  IADD3 R3, P4, PT, R68, R165, RZ ;  /* 0x000000a544037210 */ /* 0x004fe20007f9e0ff */
[----:B------:R-:W-:-:S04]  /*d9a0*/  IMAD.X R50, R51, 0x1, R163, P3 ;  /* 0x0000000133327824 */ /* 0x000fc800018e06a3 */
[----:B------:R-:W-:Y:S01]  /*d9b0*/  IMAD.X R68, R69, 0x1, R163, P4 ;  /* 0x0000000145447824 */ /* 0x000fe200020e06a3 */
        /* <DEDUP_REMOVED lines=8> */
[--C-:B------:R-:W-:Y:S01]  /*da40*/  IMAD.X R70, R71, 0x1, R163.reuse, P5 ;  /* 0x0000000147467824 */ /* 0x100fe200028e06a3 */
        /* <DEDUP_REMOVED lines=24> */
[----:B--2---:R-:W-:Y:S02]  /*dbd0*/  IADD3 R3, P4, PT, R32, R165, RZ ;  /* 0x000000a520037210 */ /* 0x004fe40007f9e0ff */
[----:B------:R-:W-:-:S03]  /*dbe0*/  IADD3.X R14, PT, PT, R15, R163, RZ, P3, !PT ;  /* 0x000000a30f0e7210 */ /* 0x000fc60001ffe4ff */
        /* <DEDUP_REMOVED lines=88> */
[----:B------:R-:W-:Y:S04]  /*e170*/  STL [R1+0xc38], R4 ;  /* 0x000c380401007387 */ /* 0x000fe80000100800 */
[----:B------:R1:W-:Y:S01]  /*e180*/  STL [R1+0xc3c], R3 ;  /* 0x000c3c0301007387 */ /* 0x0003e20000100800 */
[----:B0-----:R-:W-:-:S05]  /*e190*/  IADD3 R2, P5, PT, R156, R165, RZ ;  /* 0x000000a59c027210 */ /* 0x001fca0007fbe0ff */
[----:B------:R0:W-:Y:S01]  /*e1a0*/  STL [R1+0xc40], R2 ;  /* 0x000c400201007387 */ /* 0x0001e20000100800 */
[----:B------:R-:W-:Y:S01]  /*e1b0*/  IMAD.X R156, R157, 0x1, R163, P5 ;  /* 0x000000019d9c7824 */ /* 0x000fe200028e06a3 */
[-C--:B-1----:R-:W-:Y:S02]  /*e1c0*/  IADD3 R3, P1, PT, R20, R165.reuse, RZ ;  /* 0x000000a514037210 */ /* 0x082fe40007f3e0ff */
[----:B------:R-:W2:Y:S04]  /*e1d0*/  LDL.LU.64 R26, [R1] ;  /* 0x00000000011a7983 */ /* 0x000ea80000300a00 */
[----:B------:R1:W-:Y:S01]  /*e1e0*/  STL [R1+0xc44], R3 ;  /* 0x000c440301007387 */ /* 0x0003e20000100800 */
[----:B0-----:R-:W-:-:S03]  /*e1f0*/  IADD3 R2, P3, PT, R22, R165, RZ ;  /* 0x000000a516027210 */ /* 0x001fc60007f7e0ff */
[----:B------:R-:W3:Y:S04]  /*e200*/  LDL.LU.64 R10, [R1+0x8] ;  /* 0x00000800010a7983 */ /* 0x000ee80000300a00 */
[----:B------:R0:W-:Y:S04]  /*e210*/  STL [R1+0xc48], R2 ;  /* 0x000c480201007387 */ /* 0x0001e80000100800 */
[----:B------:R-:W4:Y:S01]  /*e220*/  LDL.LU.64 R8, [R1+0x10] ;  /* 0x0000100001087983 */ /* 0x000f220000300a00 */
[-C--:B-1----:R-:W-:Y:S01]  /*e230*/  IADD3 R3, P4, PT, R40, R165.reuse, RZ ;  /* 0x000000a528037210 */ /* 0x082fe20007f9e0ff */
[----:B------:R-:W-:Y:S01]  /*e240*/  IMAD.X R20, R21, 0x1, R163, P1 ;  /* 0x0000000115147824 */ /* 0x000fe200008e06a3 */
[----:B0-----:R-:W-:-:S03]  /*e250*/  IADD3 R2, P5, PT, R42, R165, RZ ;  /* 0x000000a52a027210 */ /* 0x001fc60007fbe0ff */
[----:B------:R0:W-:Y:S01]  /*e260*/  STL [R1+0xc4c], R3 ;  /* 0x000c4c0301007387 */ /* 0x0001e20000100800 */
[----:B------:R-:W-:-:S03]  /*e270*/  IMAD.X R22, R23, 0x1, R163, P3 ;  /* 0x0000000117167824 */ /* 0x000fc600018e06a3 */
[----:B------:R1:W-:Y:S04]  /*e280*/  STL [R1+0xc50], R2 ;  /* 0x000c500201007387 */ /* 0x0003e80000100800 */
[----:B------:R-:W4:Y:S01]  /*e290*/  LDL.LU.64 R24, [R1+0x18] ;  /* 0x0000180001187983 */ /* 0x000f220000300a00 */
[-C--:B0-----:R-:W-:Y:S02]  /*e2a0*/  IADD3 R3, P1, PT, R60, R165.reuse, RZ ;  /* 0x000000a53c037210 */ /* 0x081fe40007f3e0ff */
[----:B-1----:R-:W-:-:S03]  /*e2b0*/  IADD3 R2, P3, PT, R62, R165, RZ ;  /* 0x000000a53e027210 */ /* 0x002fc60007f7e0ff */
[----:B------:R-:W-:Y:S04]  /*e2c0*/  STL [R1+0xc54], R3 ;  /* 0x000c540301007387 */ /* 0x000fe80000100800 */
[----:B------:R-:W4:Y:S04]  /*e2d0*/  LDL.LU.64 R6, [R1+0x20] ;  /* 0x0000200001067983 */ /* 0x000f280000300a00 */
[----:B------:R0:W-:Y:S04]  /*e2e0*/  STL [R1+0xc58], R2 ;  /* 0x000c580201007387 */ /* 0x0001e80000100800 */
[----:B------:R-:W4:Y:S04]  /*e2f0*/  LDL.LU.64 R4, [R1+0x28] ;  /* 0x0000280001047983 */ /* 0x000f280000300a00 */
[----:B0-----:R-:W4:Y:S01]  /*e300*/  LDL.LU.64 R2, [R1+0x30] ;  /* 0x0000300001027983 */ /* 0x001f220000300a00 */
[--C-:B------:R-:W-:Y:S01]  /*e310*/  IMAD.X R40, R41, 0x1, R163.reuse, P4 ;  /* 0x0000000129287824 */ /* 0x100fe200020e06a3 */
[-C--:B------:R-:W-:Y:S01]  /*e320*/  IADD3 R15, P4, PT, R80, R165.reuse, RZ ;  /* 0x000000a5500f7210 */ /* 0x080fe20007f9e0ff */
[--C-:B------:R-:W-:Y:S01]  /*e330*/  IMAD.X R42, R43, 0x1, R163.reuse, P5 ;  /* 0x000000012b2a7824 */ /* 0x100fe200028e06a3 */
[----:B------:R-:W-:Y:S01]  /*e340*/  IADD3 R13, P5, PT, R82, R165, RZ ;  /* 0x000000a5520d7210 */ /* 0x000fe20007fbe0ff */
[----:B------:R-:W-:-:S02]  /*e350*/  IMAD.X R60, R61, 0x1, R163, P1 ;  /* 0x000000013d3c7824 */ /* 0x000fc400008e06a3 */
[----:B------:R0:W-:Y:S01]  /*e360*/  STL [R1+0xc5c], R15 ;  /* 0x000c5c0f01007387 */ /* 0x0001e20000100800 */
[----:B------:R-:W-:-:S03]  /*e370*/  IMAD.X R62, R63, 0x1, R163, P3 ;  /* 0x000000013f3e7824 */ /* 0x000fc600018e06a3 */
[----:B------:R1:W-:Y:S01]  /*e380*/  STL [R1+0xc60], R13 ;  /* 0x000c600d01007387 */ /* 0x0003e20000100800 */
[--C-:B------:R-:W-:Y:S01]  /*e390*/  IMAD.X R80, R81, 0x1, R163.reuse, P4 ;  /* 0x0000000151507824 */ /* 0x100fe200020e06a3 */
[-C--:B------:R-:W-:Y:S01]  /*e3a0*/  IADD3 R17, P3, PT, R102, R165.reuse, RZ ;  /* 0x000000a566117210 */ /* 0x080fe20007f7e0ff */
[----:B------:R-:W-:Y:S01]  /*e3b0*/  IMAD.X R82, R83, 0x1, R163, P5 ;  /* 0x0000000153527824 */ /* 0x000fe200028e06a3 */
[-C--:B0-----:R-:W-:Y:S02]  /*e3c0*/  IADD3 R15, P4, PT, R120, R165.reuse, RZ ;  /* 0x000000a5780f7210 */ /* 0x081fe40007f9e0ff */
[----:B-1----:R-:W-:-:S05]  /*e3d0*/  IADD3 R13, P1, PT, R100, R165, RZ ;  /* 0x000000a5640d7210 */ /* 0x002fca0007f3e0ff */
[----:B------:R0:W-:Y:S01]  /*e3e0*/  STL [R1+0xc64], R13 ;  /* 0x000c640d01007387 */ /* 0x0001e20000100800 */
[--C-:B------:R-:W-:Y:S01]  /*e3f0*/  IMAD.X R100, R101, 0x1, R163.reuse, P1 ;  /* 0x0000000165647824 */ /* 0x100fe200008e06a3 */
[----:B------:R-:W-:Y:S02]  /*e400*/  IADD3.X R102, PT, PT, R103, R163, RZ, P3, !PT ;  /* 0x000000a367667210 */ /* 0x000fe40001ffe4ff */
[----:B------:R-:W-:Y:S01]  /*e410*/  STL [R1+0xc68], R17 ;  /* 0x000c681101007387 */ /* 0x000fe20000100800 */
[--C-:B------:R-:W-:Y:S01]  /*e420*/  IMAD.X R120, R121, 0x1, R163.reuse, P4 ;  /* 0x0000000179787824 */ /* 0x100fe200020e06a3 */
[-C--:B0-----:R-:W-:Y:S02]  /*e430*/  IADD3 R13, P5, PT, R122, R165.reuse, RZ ;  /* 0x000000a57a0d7210 */ /* 0x081fe40007fbe0ff */
[----:B------:R0:W-:Y:S04]  /*e440*/  STL [R1+0xc6c], R15 ;  /* 0x000c6c0f01007387 */ /* 0x0001e80000100800 */
[----:B------:R3:W-:Y:S01]  /*e450*/  STL [R1+0xc70], R13 ;  /* 0x000c700d01007387 */ /* 0x0007e20000100800 */
[----:B0-----:R-:W-:Y:S01]  /*e460*/  IADD3 R15, P1, PT, R140, R165, RZ ;  /* 0x000000a58c0f7210 */ /* 0x001fe20007f3e0ff */
[----:B------:R-:W-:-:S04]  /*e470*/  IMAD.X R122, R123, 0x1, R163, P5 ;  /* 0x000000017b7a7824 */ /* 0x000fc800028e06a3 */
[----:B------:R4:W-:Y:S01]  /*e480*/  STL [R1+0xc74], R15 ;  /* 0x000c740f01007387 */ /* 0x0009e20000100800 */
[----:B------:R-:W-:Y:S01]  /*e490*/  IMAD.X R140, R141, 0x1, R163, P1 ;  /* 0x000000018d8c7824 */ /* 0x000fe200008e06a3 */
[-C--:B--2---:R-:W-:Y:S02]  /*e4a0*/  IADD3 R17, P3, PT, R26, R165.reuse, RZ ;  /* 0x000000a51a117210 */ /* 0x084fe40007f7e0ff */
[----:B---3--:R-:W-:-:S03]  /*e4b0*/  IADD3 R13, P4, PT, R10, R165, RZ ;  /* 0x000000a50a0d7210 */ /* 0x008fc60007f9e0ff */
[----:B------:R-:W-:Y:S04]  /*e4c0*/  STL [R1+0xc78], R17 ;  /* 0x000c781101007387 */ /* 0x000fe80000100800 */
[----:B------:R0:W-:Y:S01]  /*e4d0*/  STL [R1+0xc7c], R13 ;  /* 0x000c7c0d01007387 */ /* 0x0001e20000100800 */
[----:B----4-:R-:W-:Y:S01]  /*e4e0*/  IADD3 R15, P5, PT, R8, R165, RZ ;  /* 0x000000a5080f7210 */ /* 0x010fe20007fbe0ff */
[--C-:B------:R-:W-:Y:S02]  /*e4f0*/  IMAD.X R10, R11, 0x1, R163.reuse, P4 ;  /* 0x000000010b0a7824 */ /* 0x100fe400020e06a3 */
[--C-:B0-----:R-:W-:Y:S02]  /*e500*/  IMAD.X R13, R27, 0x1, R163.reuse, P3 ;  /* 0x000000011b0d7824 */ /* 0x101fe400018e06a3 */
[----:B------:R-:W-:Y:S01]  /*e510*/  STL [R1+0xc80], R15 ;  /* 0x000c800f01007387 */ /* 0x000fe20000100800 */
[----:B------:R-:W-:-:S03]  /*e520*/  IMAD.X R8, R9, 0x1, R163, P5 ;  /* 0x0000000109087824 */ /* 0x000fc600028e06a3 */
[----:B------:R-:W-:Y:S04]  /*e530*/  STL [R1], R13 ;  /* 0x0000000d01007387 */ /* 0x000fe80000100800 */
[----:B------:R-:W2:Y:S04]  /*e540*/  LDL.LU.64 R44, [R1+0x38] ;  /* 0x00003800012c7983 */ /* 0x000ea80000300a00 */
[----:B------:R0:W-:Y:S04]  /*e550*/  STL [R1+0x8], R10 ;  /* 0x0000080a01007387 */ /* 0x0001e80000100800 */
[----:B------:R-:W3:Y:S04]  /*e560*/  LDL.LU.64 R26, [R1+0x40] ;  /* 0x00004000011a7983 */ /* 0x000ee80000300a00 */
[----:B------:R1:W-:Y:S04]  /*e570*/  STL [R1+0x10], R8 ;  /* 0x0000100801007387 */ /* 0x0003e80000100800 */
[----:B0-----:R-:W4:Y:S04]  /*e580*/  LDL.LU.64 R10, [R1+0x48] ;  /* 0x00004800010a7983 */ /* 0x001f280000300a00 */
[----:B-1----:R-:W4:Y:S01]  /*e590*/  LDL.LU.64 R8, [R1+0x50] ;  /* 0x0000500001087983 */ /* 0x002f220000300a00 */
[----:B------:R-:W-:-:S02]  /*e5a0*/  IADD3 R15, P1, PT, R24, R165, RZ ;  /* 0x000000a5180f7210 */ /* 0x000fc40007f3e0ff */
[-C--:B------:R-:W-:Y:S02]  /*e5b0*/  IADD3 R13, P3, PT, R6, R165.reuse, RZ ;  /* 0x000000a5060d7210 */ /* 0x080fe40007f7e0ff */
[-C--:B------:R-:W-:Y:S01]  /*e5c0*/  IADD3 R17, P4, PT, R4, R165.reuse, RZ ;  /* 0x000000a504117210 */ /* 0x080fe20007f9e0ff */
[----:B------:R0:W-:Y:S02]  /*e5d0*/  STL [R1+0xc84], R15 ;  /* 0x000c840f01007387 */ /* 0x0001e40000100800 */
[--C-:B------:R-:W-:Y:S02]  /*e5e0*/  IMAD.X R6, R7, 0x1, R163.reuse, P3 ;  /* 0x0000000107067824 */ /* 0x100fe400018e06a3 */
[----:B------:R1:W-:Y:S01]  /*e5f0*/  STL [R1+0xc88], R13 ;  /* 0x000c880d01007387 */ /* 0x0003e20000100800 */
[--C-:B------:R-:W-:Y:S01]  /*e600*/  IMAD.X R4, R5, 0x1, R163.reuse, P4 ;  /* 0x0000000105047824 */ /* 0x100fe200020e06a3 */
[----:B0-----:R-:W-:Y:S02]  /*e610*/  IADD3 R15, P5, PT, R2, R165, RZ ;  /* 0x000000a5020f7210 */ /* 0x001fe40007fbe0ff */
[----:B------:R-:W-:Y:S01]  /*e620*/  STL [R1+0xc8c], R17 ;  /* 0x000c8c1101007387 */ /* 0x000fe20000100800 */
[----:B-1----:R-:W-:-:S03]  /*e630*/  IMAD.X R13, R25, 0x1, R163, P1 ;  /* 0x00000001190d7824 */ /* 0x002fc600008e06a3 */
[----:B------:R-:W-:Y:S01]  /*e640*/  STL [R1+0xc90], R15 ;  /* 0x000c900f01007387 */ /* 0x000fe20000100800 */
[----:B------:R-:W-:-:S03]  /*e650*/  IMAD.X R2, R3, 0x1, R163, P5 ;  /* 0x0000000103027824 */ /* 0x000fc600028e06a3 */
[----:B------:R-:W-:Y:S04]  /*e660*/  STL [R1+0x18], R13 ;  /* 0x0000180d01007387 */ /* 0x000fe80000100800 */
[----:B------:R0:W-:Y:S04]  /*e670*/  STL [R1+0x20], R6 ;  /* 0x0000200601007387 */ /* 0x0001e80000100800 */
[----:B------:R-:W4:Y:S04]  /*e680*/  LDL.LU.64 R24, [R1+0x58] ;  /* 0x0000580001187983 */ /* 0x000f280000300a00 */
[----:B------:R1:W-:Y:S04]  /*e690*/  STL [R1+0x28], R4 ;  /* 0x0000280401007387 */ /* 0x0003e80000100800 */
[----:B0-----:R-:W4:Y:S04]  /*e6a0*/  LDL.LU.64 R6, [R1+0x60] ;  /* 0x0000600001067983 */ /* 0x001f280000300a00 */
[----:B------:R0:W-:Y:S04]  /*e6b0*/  STL [R1+0x30], R2 ;  /* 0x0000300201007387 */ /* 0x0001e80000100800 */
[----:B-1----:R-:W4:Y:S04]  /*e6c0*/  LDL.LU.64 R4, [R1+0x68] ;  /* 0x0000680001047983 */ /* 0x002f280000300a00 */
[----:B0-----:R-:W4:Y:S01]  /*e6d0*/  LDL.LU.64 R2, [R1+0x70] ;  /* 0x0000700001027983 */ /* 0x001f220000300a00 */
[----:B--2---:R-:W-:-:S02]  /*e6e0*/  IADD3 R17, P1, PT, R44, R165, RZ ;  /* 0x000000a52c117210 */ /* 0x004fc40007f3e0ff */
[----:B---3--:R-:W-:-:S03]  /*e6f0*/  IADD3 R15, P3, PT, R26, R165, RZ ;  /* 0x000000a51a0f7210 */ /* 0x008fc60007f7e0ff */
[----:B------:R0:W-:Y:S01]  /*e700*/  STL [R1+0xc94], R17 ;  /* 0x000c941101007387 */ /* 0x0001e20000100800 */
[----:B----4-:R-:W-:-:S03]  /*e710*/  IADD3 R13, P4, PT, R10, R165, RZ ;  /* 0x000000a50a0d7210 */ /* 0x010fc60007f9e0ff */
[----:B------:R1:W-:Y:S04]  /*e720*/  STL [R1+0xc98], R15 ;  /* 0x000c980f01007387 */ /* 0x0003e80000100800 */
[----:B------:R2:W-:Y:S01]  /*e730*/  STL [R1+0xc9c], R13 ;  /* 0x000c9c0d01007387 */ /* 0x0005e20000100800 */
[----:B0-----:R-:W-:Y:S01]  /*e740*/  IADD3 R17, P5, PT, R8, R165, RZ ;  /* 0x000000a508117210 */ /* 0x001fe20007fbe0ff */
[--C-:B------:R-:W-:Y:S02]  /*e750*/  IMAD.X R10, R11, 0x1, R163.reuse, P4 ;  /* 0x000000010b0a7824 */ /* 0x100fe400020e06a3 */
[--C-:B-1----:R-:W-:Y:S02]  /*e760*/  IMAD.X R15, R45, 0x1, R163.reuse, P1 ;  /* 0x000000012d0f7824 */ /* 0x102fe400008e06a3 */
[----:B------:R-:W-:Y:S01]  /*e770*/  STL [R1+0xca0], R17 ;  /* 0x000ca01101007387 */ /* 0x000fe20000100800 */
[----:B--2---:R-:W-:-:S03]  /*e780*/  IMAD.X R13, R27, 0x1, R163, P3 ;  /* 0x000000011b0d7824 */ /* 0x004fc600018e06a3 */
[----:B------:R-:W-:Y:S01]  /*e790*/  STL [R1+0x38], R15 ;  /* 0x0000380f01007387 */ /* 0x000fe20000100800 */
[----:B------:R-:W-:-:S03]  /*e7a0*/  IMAD.X R8, R9, 0x1, R163, P5 ;  /* 0x0000000109087824 */ /* 0x000fc600028e06a3 */
[----:B------:R-:W-:Y:S04]  /*e7b0*/  STL [R1+0x40], R13 ;  /* 0x0000400d01007387 */ /* 0x000fe80000100800 */
[----:B------:R-:W2:Y:S04]  /*e7c0*/  LDL.LU.64 R44, [R1+0x78] ;  /* 0x00007800012c7983 */ /* 0x000ea80000300a00 */
[----:B------:R0:W-:Y:S04]  /*e7d0*/  STL [R1+0x48], R10 ;  /* 0x0000480a01007387 */ /* 0x0001e80000100800 */
[----:B------:R-:W3:Y:S04]  /*e7e0*/  LDL.LU.64 R26, [R1+0x80] ;  /* 0x00008000011a7983 */ /* 0x000ee80000300a00 */
[----:B------:R1:W-:Y:S04]  /*e7f0*/  STL [R1+0x50], R8 ;  /* 0x0000500801007387 */ /* 0x0003e80000100800 */
[----:B0-----:R-:W4:Y:S04]  /*e800*/  LDL.LU.64 R10, [R1+0x88] ;  /* 0x00008800010a7983 */ /* 0x001f280000300a00 */
[----:B-1----:R-:W4:Y:S01]  /*e810*/  LDL.LU.64 R8, [R1+0x90] ;  /* 0x0000900001087983 */ /* 0x002f220000300a00 */
[----:B------:R-:W-:-:S02]  /*e820*/  IADD3 R15, P1, PT, R24, R165, RZ ;  /* 0x000000a5180f7210 */ /* 0x000fc40007f3e0ff */
[----:B------:R-:W-:-:S03]  /*e830*/  IADD3 R13, P3, PT, R6, R165, RZ ;  /* 0x000000a5060d7210 */ /* 0x000fc60007f7e0ff */
[----:B------:R0:W-:Y:S01]  /*e840*/  STL [R1+0xca4], R15 ;  /* 0x000ca40f01007387 */ /* 0x0001e20000100800 */
[----:B------:R-:W-:-:S03]  /*e850*/  IADD3 R17, P4, PT, R4, R165, RZ ;  /* 0x000000a504117210 */ /* 0x000fc60007f9e0ff */
[----:B------:R1:W-:Y:S01]  /*e860*/  STL [R1+0xca8], R13 ;  /* 0x000ca80d01007387 */ /* 0x0003e20000100800 */
[--C-:B------:R-:W-:Y:S01]  /*e870*/  IMAD.X R6, R7, 0x1, R163.reuse, P3 ;  /* 0x0000000107067824 */ /* 0x100fe200018e06a3 */
[----:B0-----:R-:W-:Y:S02]  /*e880*/  IADD3 R15, P5, PT, R2, R165, RZ ;  /* 0x000000a5020f7210 */ /* 0x001fe40007fbe0ff */
[----:B------:R-:W-:Y:S01]  /*e890*/  STL [R1+0xcac], R17 ;  /* 0x000cac1101007387 */ /* 0x000fe20000100800 */
[----:B-1----:R-:W-:-:S03]  /*e8a0*/  IMAD.X R13, R25, 0x1, R163, P1 ;  /* 0x00000001190d7824 */ /* 0x002fc600008e06a3 */
[----:B------:R-:W-:Y:S01]  /*e8b0*/  STL [R1+0xcb0], R15 ;  /* 0x000cb00f01007387 */ /* 0x000fe20000100800 */
[----:B------:R-:W-:-:S03]  /*e8c0*/  IMAD.X R4, R5, 0x1, R163, P4 ;  /* 0x0000000105047824 */ /* 0x000fc600020e06a3 */
[----:B------:R-:W-:Y:S01]  /*e8d0*/  STL [R1+0x58], R13 ;  /* 0x0000580d01007387 */ /* 0x000fe20000100800 */
[----:B------:R-:W-:-:S03]  /*e8e0*/  IMAD.X R2, R3, 0x1, R163, P5 ;  /* 0x0000000103027824 */ /* 0x000fc600028e06a3 */
        /* <DEDUP_REMOVED lines=15> */
[----:B-1----:R-:W-:Y:S02]  /*e9e0*/  IMAD.X R15, R45, 0x1, R163, P1 ;  /* 0x000000012d0f7824 */ /* 0x002fe400008e06a3 */
[----:B------:R-:W-:Y:S01]  /*e9f0*/  STL [R1+0xcc0], R17 ;  /* 0x000cc01101007387 */ /* 0x000fe20000100800 */
[----:B--2---:R-:W-:-:S03]  /*ea00*/  IADD3.X R13, PT, PT, R27, R163, RZ, P3, !PT ;  /* 0x000000a31b0d7210 */ /* 0x004fc60001ffe4ff */
[----:B------:R-:W-:Y:S01]  /*ea10*/  STL [R1+0x78], R15 ;  /* 0x0000780f01007387 */ /* 0x000fe20000100800 */
[----:B------:R-:W-:-:S03]  /*ea20*/  IMAD.X R8, R9, 0x1, R163, P5 ;  /* 0x0000000109087824 */ /* 0x000fc600028e06a3 */
[----:B------:R-:W-:Y:S04]  /*ea30*/  STL [R1+0x80], R13 ;  /* 0x0000800d01007387 */ /* 0x000fe80000100800 */
[----:B------:R-:W2:Y:S04]  /*ea40*/  LDL.LU.64 R44, [R1+0xb8] ;  /* 0x0000b800012c7983 */ /* 0x000ea80000300a00 */
[----:B------:R0:W-:Y:S04]  /*ea50*/  STL [R1+0x88], R10 ;  /* 0x0000880a01007387 */ /* 0x0001e80000100800 */
[----:B------:R-:W3:Y:S04]  /*ea60*/  LDL.LU.64 R26, [R1+0xc0] ;  /* 0x0000c000011a7983 */ /* 0x000ee80000300a00 */
[----:B------:R1:W-:Y:S04]  /*ea70*/  STL [R1+0x90], R8 ;  /* 0x0000900801007387 */ /* 0x0003e80000100800 */
[----:B0-----:R-:W4:Y:S01]  /*ea80*/  LDL.LU.64 R10, [R1+0xc8] ;  /* 0x0000c800010a7983 */ /* 0x001f220000300a00 */
[----:B------:R-:W-:-:S03]  /*ea90*/  IADD3 R15, P1, PT, R24, R165, RZ ;  /* 0x000000a5180f7210 */ /* 0x000fc60007f3e0ff */
[----:B-1----:R-:W4:Y:S01]  /*eaa0*/  LDL.LU.64 R8, [R1+0xd0] ;  /* 0x0000d00001087983 */ /* 0x002f220000300a00 */
[----:B------:R-:W-:-:S03]  /*eab0*/  IADD3 R13, P3, PT, R6, R165, RZ ;  /* 0x000000a5060d7210 */ /* 0x000fc60007f7e0ff */
[----:B------:R0:W-:Y:S02]  /*eac0*/  STL [R1+0xcc4], R15 ;  /* 0x000cc40f01007387 */ /* 0x0001e40000100800 */
[--C-:B------:R-:W-:Y:S02]  /*ead0*/  IMAD.X R6, R7, 0x1, R163.reuse, P3 ;  /* 0x0000000107067824 */ /* 0x100fe400018e06a3 */
[----:B------:R1:W-:Y:S01]  /*eae0*/  STL [R1+0xcc8], R13 ;  /* 0x000cc80d01007387 */ /* 0x0003e20000100800 */
[-C--:B------:R-:W-:Y:S02]  /*eaf0*/  IADD3 R17, P4, PT, R4, R165.reuse, RZ ;  /* 0x000000a504117210 */ /* 0x080fe40007f9e0ff */
[----:B0-----:R-:W-:Y:S01]  /*eb00*/  IADD3 R15, P5, PT, R2, R165, RZ ;  /* 0x000000a5020f7210 */ /* 0x001fe20007fbe0ff */
[--C-:B-1----:R-:W-:Y:S02]  /*eb10*/  IMAD.X R13, R25, 0x1, R163.reuse, P1 ;  /* 0x00000001190d7824 */ /* 0x102fe400008e06a3 */
[----:B------:R-:W-:Y:S01]  /*eb20*/  STL [R1+0xccc], R17 ;  /* 0x000ccc1101007387 */ /* 0x000fe20000100800 */
[----:B------:R-:W-:-:S03]  /*eb30*/  IMAD.X R4, R5, 0x1, R163, P4 ;  /* 0x0000000105047824 */ /* 0x000fc600020e06a3 */
        /* <DEDUP_REMOVED lines=32> */
[----:B------:R0:W-:Y:S04]  /*ed40*/  STL [R1+0xb54], R15 ;  /* 0x000b540f01007387 */ /* 0x0001e80000100800 */
[----:B------:R1:W-:Y:S01]  /*ed50*/  STL [R1+0xb58], R13 ;  /* 0x000b580d01007387 */ /* 0x0003e20000100800 */
[-C--:B------:R-:W-:Y:S01]  /*ed60*/  IADD3 R17, P4, PT, R4, R165.reuse, RZ ;  /* 0x000000a504117210 */ /* 0x080fe20007f9e0ff */
[--C-:B------:R-:W-:Y:S01]  /*ed70*/  IMAD.X R6, R7, 0x1, R163.reuse, P3 ;  /* 0x0000000107067824 */ /* 0x100fe200018e06a3 */
        /* <DEDUP_REMOVED lines=38> */
[----:B------:R-:W-:Y:S02]  /*efe0*/  IADD3 R17, P4, PT, R4, R165, RZ ;  /* 0x000000a504117210 */ /* 0x000fe40007f9e0ff */
[----:B------:R-:W-:Y:S02]  /*eff0*/  IADD3.X R6, PT, PT, R7, R163, RZ, P3, !PT ;  /* 0x000000a307067210 */ /* 0x000fe40001ffe4ff */
[----:B0-----:R-:W-:Y:S01]  /*f000*/  IADD3 R15, P5, PT, R2, R165, RZ ;  /* 0x000000a5020f7210 */ /* 0x001fe20007fbe0ff */
[--C-:B-1----:R-:W-:Y:S01]  /*f010*/  IMAD.X R13, R25, 0x1, R163.reuse, P1 ;  /* 0x00000001190d7824 */ /* 0x102fe200008e06a3 */
        /* <DEDUP_REMOVED lines=63> */
[----:B------:R0:W-:Y:S01]  /*f410*/  STL [R1+0x178], R15 ;  /* 0x0001780f01007387 */ /* 0x0001e20000100800 */
[----:B------:R-:W-:-:S03]  /*f420*/  IMAD.X R10, R9, 0x1, R163, P5 ;  /* 0x00000001090a7824 */ /* 0x000fc600028e06a3 */
[----:B------:R-:W-:Y:S04]  /*f430*/  STL [R1+0x180], R13 ;  /* 0x0001800d01007387 */ /* 0x000fe80000100800 */
[----:B------:R-:W2:Y:S04]  /*f440*/  LDL.LU.64 R64, [R1+0x1b8] ;  /* 0x0001b80001407983 */ /* 0x000ea80000300a00 */
[----:B------:R-:W-:Y:S04]  /*f450*/  STL [R1+0x188], R11 ;  /* 0x0001880b01007387 */ /* 0x000fe80000100800 */
[----:B------:R-:W3:Y:S04]  /*f460*/  LDL.LU.64 R8, [R1+0x1c0] ;  /* 0x0001c00001087983 */ /* 0x000ee80000300a00 */
[----:B------:R1:W-:Y:S04]  /*f470*/  STL [R1+0x190], R10 ;  /* 0x0001900a01007387 */ /* 0x0003e80000100800 */
[----:B------:R-:W4:Y:S01]  /*f480*/  LDL.LU.64 R46, [R1+0x1c8] ;  /* 0x0001c800012e7983 */ /* 0x000f220000300a00 */
[----:B0-----:R-:W-:-:S03]  /*f490*/  IADD3 R15, P1, PT, R24, R165, RZ ;  /* 0x000000a5180f7210 */ /* 0x001fc60007f3e0ff */
        /* <DEDUP_REMOVED lines=8> */
[----:B------:R-:W-:Y:S04]  /*f520*/  STL [R1+0x1a8], R17 ;  /* 0x0001a81101007387 */ /* 0x000fe80000100800 */
[----:B------:R-:W-:Y:S04]  /*f530*/  STL [R1+0x1b0], R15 ;  /* 0x0001b00f01007387 */ /* 0x000fe80000100800 */
[----:B------:R-:W-:Y:S04]  /*f540*/  STL [R1+0xb8c], R13 ;  /* 0x000b8c0d01007387 */ /* 0x000fe80000100800 */
[----:B------:R3:W-:Y:S04]  /*f550*/  STL [R1+0xb90], R7 ;  /* 0x000b900701007387 */ /* 0x0007e80000100800 */
[----:B------:R-:W4:Y:S01]  /*f560*/  LDL.LU.64 R44, [R1+0x1d8] ;  /* 0x0001d800012c7983 */ /* 0x000f220000300a00 */
[----:B------:R-:W-:-:S03]  /*f570*/  IMAD.X R6, R3, 0x1, R163, P5 ;  /* 0x0000000103067824 */ /* 0x000fc600028e06a3 */
[----:B------:R-:W4:Y:S04]  /*f580*/  LDL.LU.64 R24, [R1+0x1e0] ;  /* 0x0001e00001187983 */ /* 0x000f280000300a00 */
[----:B------:R-:W4:Y:S04]  /*f590*/  LDL.LU.64 R26, [R1+0x1e8] ;  /* 0x0001e800011a7983 */ /* 0x000f280000300a00 */
[----:B------:R-:W4:Y:S01]  /*f5a0*/  LDL.LU.64 R2, [R1+0x1f0] ;  /* 0x0001f00001027983 */ /* 0x000f220000300a00 */
[----:B------:R-:W-:Y:S01]  /*f5b0*/  IMAD.X R5, R5, 0x1, R163, P4 ;  /* 0x0000000105057824 */ /* 0x000fe200020e06a3 */
[----:B--2---:R-:W-:-:S05]  /*f5c0*/  IADD3 R4, P1, PT, R64, R165, RZ ;  /* 0x000000a540047210 */ /* 0x004fca0007f3e0ff */
[----:B------:R0:W-:Y:S01]  /*f5d0*/  STL [R1+0x1b8], R4 ;  /* 0x0001b80401007387 */ /* 0x0001e20000100800 */
[-C--:B---3--:R-:W-:Y:S02]  /*f5e0*/  IADD3 R7, P3, PT, R8, R165.reuse, RZ ;  /* 0x000000a508077210 */ /* 0x088fe40007f7e0ff */
[----:B----4-:R-:W-:-:S03]  /*f5f0*/  IADD3 R13, P4, PT, R46, R165, RZ ;  /* 0x000000a52e0d7210 */ /* 0x010fc60007f9e0ff */
[----:B------:R1:W-:Y:S01]  /*f600*/  STL [R1+0x1c0], R7 ;  /* 0x0001c00701007387 */ /* 0x0003e20000100800 */
[----:B0-----:R-:W-:-:S03]  /*f610*/  IADD3 R4, P5, PT, R10, R165, RZ ;  /* 0x000000a50a047210 */ /* 0x001fc60007fbe0ff */
[----:B------:R-:W-:Y:S04]  /*f620*/  STL [R1+0x1c8], R13 ;  /* 0x0001c80d01007387 */ /* 0x000fe80000100800 */
[----:B------:R0:W-:Y:S04]  /*f630*/  STL [R1+0x1d0], R4 ;  /* 0x0001d00401007387 */ /* 0x0001e80000100800 */
[----:B------:R-:W2:Y:S04]  /*f640*/  LDL.LU.64 R104, [R1+0x1f8] ;  /* 0x0001f80001687983 */ /* 0x000ea80000300a00 */
[----:B------:R-:W3:Y:S04]  /*f650*/  LDL.LU.64 R86, [R1+0x200] ;  /* 0x0002000001567983 */ /* 0x000ee80000300a00 */
[----:B------:R-:W4:Y:S04]  /*f660*/  LDL.LU.64 R84, [R1+0x208] ;  /* 0x0002080001547983 */ /* 0x000f280000300a00 */
[----:B------:R-:W4:Y:S01]  /*f670*/  LDL.LU.64 R66, [R1+0x210] ;  /* 0x0002100001427983 */ /* 0x000f220000300a00 */
[--C-:B-1----:R-:W-:Y:S01]  /*f680*/  IMAD.X R7, R65, 0x1, R163.reuse, P1 ;  /* 0x0000000141077824 */ /* 0x102fe200008e06a3 */
[----:B------:R-:W-:Y:S01]  /*f690*/  IADD3.X R8, PT, PT, R9, R163, RZ, P3, !PT ;  /* 0x000000a309087210 */ /* 0x000fe20001ffe4ff */
[----:B------:R-:W-:-:S02]  /*f6a0*/  IMAD.X R10, R11, 0x1, R163, P5 ;  /* 0x000000010b0a7824 */ /* 0x000fc400028e06a3 */
[----:B------:R-:W-:Y:S01]  /*f6b0*/  IMAD.X R9, R47, 0x1, R163, P4 ;  /* 0x000000012f097824 */ /* 0x000fe200020e06a3 */
[-C--:B0-----:R-:W-:Y:S02]  /*f6c0*/  IADD3 R4, P1, PT, R44, R165.reuse, RZ ;  /* 0x000000a52c047210 */ /* 0x081fe40007f3e0ff */
[----:B------:R-:W-:-:S03]  /*f6d0*/  IADD3 R11, P3, PT, R24, R165, RZ ;  /* 0x000000a5180b7210 */ /* 0x000fc60007f7e0ff */
[----:B------:R0:W-:Y:S01]  /*f6e0*/  STL [R1+0x1d8], R4 ;  /* 0x0001d80401007387 */ /* 0x0001e20000100800 */
[----:B------:R-:W-:-:S03]  /*f6f0*/  IADD3 R13, P4, PT, R26, R165, RZ ;  /* 0x000000a51a0d7210 */ /* 0x000fc60007f9e0ff */
[----:B------:R1:W-:Y:S01]  /*f700*/  STL [R1+0x1e0], R11 ;  /* 0x0001e00b01007387 */ /* 0x0003e20000100800 */
[----:B0-----:R-:W-:-:S03]  /*f710*/  IADD3 R4, P5, PT, R2, R165, RZ ;  /* 0x000000a502047210 */ /* 0x001fc60007fbe0ff */
[----:B------:R-:W-:Y:S04]  /*f720*/  STL [R1+0x1e8], R13 ;  /* 0x0001e80d01007387 */ /* 0x000fe80000100800 */
[----:B------:R2:W-:Y:S01]  /*f730*/  STL [R1+0x1f0], R4 ;  /* 0x0001f00401007387 */ /* 0x0005e20000100800 */
[----:B-1----:R-:W-:-:S03]  /*f740*/  IMAD.X R11, R45, 0x1, R163, P1 ;  /* 0x000000012d0b7824 */ /* 0x002fc600008e06a3 */
[----:B------:R-:W4:Y:S01]  /*f750*/  LDL.LU.64 R64, [R1+0x218] ;  /* 0x0002180001407983 */ /* 0x000f220000300a00 */
[----:B------:R-:W-:-:S03]  /*f760*/  IMAD.X R26, R3, 0x1, R163, P5 ;  /* 0x00000001031a7824 */ /* 0x000fc600028e06a3 */
[----:B------:R-:W4:Y:S04]  /*f770*/  LDL.LU.64 R46, [R1+0x220] ;  /* 0x00022000012e7983 */ /* 0x000f280000300a00 */
[----:B------:R-:W4:Y:S04]  /*f780*/  LDL.LU.64 R44, [R1+0x228] ;  /* 0x00022800012c7983 */ /* 0x000f280000300a00 */
[----:B------:R-:W4:Y:S01]  /*f790*/  LDL.LU.64 R2, [R1+0x230] ;  /* 0x0002300001027983 */ /* 0x000f220000300a00 */
[--C-:B------:R-:W-:Y:S02]  /*f7a0*/  IMAD.X R24, R25, 0x1, R163.reuse, P3 ;  /* 0x0000000119187824 */ /* 0x100fe400018e06a3 */
[----:B------:R-:W-:Y:S01]  /*f7b0*/  IMAD.X R25, R27, 0x1, R163, P4 ;  /* 0x000000011b197824 */ /* 0x000fe200020e06a3 */
[----:B--2---:R-:W-:-:S02]  /*f7c0*/  IADD3 R4, P1, PT, R104, R165, RZ ;  /* 0x000000a568047210 */ /* 0x004fc40007f3e0ff */
[----:B---3--:R-:W-:-:S03]  /*f7d0*/  IADD3 R15, P3, PT, R86, R165, RZ ;  /* 0x000000a5560f7210 */ /* 0x008fc60007f7e0ff */
[----:B------:R0:W-:Y:S01]  /*f7e0*/  STL [R1+0x1f8], R4 ;  /* 0x0001f80401007387 */ /* 0x0001e20000100800 */
[----:B----4-:R-:W-:-:S03]  /*f7f0*/  IADD3 R13, P4, PT, R84, R165, RZ ;  /* 0x000000a5540d7210 */ /* 0x010fc60007f9e0ff */
[----:B------:R1:W-:Y:S01]  /*f800*/  STL [R1+0x200], R15 ;  /* 0x0002000f01007387 */ /* 0x0003e20000100800 */
[----:B0-----:R-:W-:-:S03]  /*f810*/  IADD3 R4, P5, PT, R66, R165, RZ ;  /* 0x000000a542047210 */ /* 0x001fc60007fbe0ff */
[----:B------:R0:W-:Y:S01]  /*f820*/  STL [R1+0x208], R13 ;  /* 0x0002080d01007387 */ /* 0x0001e20000100800 */
[----:B-1----:R-:W-:-:S03]  /*f830*/  IMAD.X R15, R87, 0x1, R163, P3 ;  /* 0x00000001570f7824 */ /* 0x002fc600018e06a3 */
[----:B------:R1:W-:Y:S01]  /*f840*/  STL [R1+0x210], R4 ;  /* 0x0002100401007387 */ /* 0x0003e20000100800 */
[--C-:B------:R-:W-:Y:S02]  /*f850*/  IMAD.X R27, R105, 0x1, R163.reuse, P1 ;  /* 0x00000001691b7824 */ /* 0x100fe400008e06a3 */
[--C-:B0-----:R-:W-:Y:S01]  /*f860*/  IMAD.X R13, R85, 0x1, R163.reuse, P4 ;  /* 0x00000001550d7824 */ /* 0x101fe200020e06a3 */
[----:B------:R-:W-:Y:S01]  /*f870*/  STL [R1+0x98], R15 ;  /* 0x0000980f01007387 */ /* 0x000fe20000100800 */
[----:B-1----:R-:W-:-:S03]  /*f880*/  IMAD.X R4, R67, 0x1, R163, P5 ;  /* 0x0000000143047824 */ /* 0x002fc600028e06a3 */
[----:B------:R-:W2:Y:S04]  /*f890*/  LDL.LU.64 R104, [R1+0x238] ;  /* 0x0002380001687983 */ /* 0x000ea80000300a00 */
[----:B------:R-:W-:Y:S04]  /*f8a0*/  STL [R1+0x9c], R13 ;  /* 0x00009c0d01007387 */ /* 0x000fe80000100800 */
[----:B------:R-:W3:Y:S04]  /*f8b0*/  LDL.LU.64 R86, [R1+0x240] ;  /* 0x0002400001567983 */ /* 0x000ee80000300a00 */
[----:B------:R0:W-:Y:S04]  /*f8c0*/  STL [R1+0xa0], R4 ;  /* 0x0000a00401007387 */ /* 0x0001e80000100800 */
[----:B------:R-:W4:Y:S04]  /*f8d0*/  LDL.LU.64 R84, [R1+0x248] ;  /* 0x0002480001547983 */ /* 0x000f280000300a00 */
[----:B------:R-:W4:Y:S01]  /*f8e0*/  LDL.LU.64 R66, [R1+0x250] ;  /* 0x0002500001427983 */ /* 0x000f220000300a00 */
[----:B0-----:R-:W-:-:S02]  /*f8f0*/  IADD3 R4, P1, PT, R64, R165, RZ ;  /* 0x000000a540047210 */ /* 0x001fc40007f3e0ff */
[-C--:B------:R-:W-:Y:S02]  /*f900*/  IADD3 R15, P3, PT, R46, R165.reuse, RZ ;  /* 0x000000a52e0f7210 */ /* 0x080fe40007f7e0ff */
[-C--:B------:R-:W-:Y:S01]  /*f910*/  IADD3 R13, P4, PT, R44, R165.reuse, RZ ;  /* 0x000000a52c0d7210 */ /* 0x080fe20007f9e0ff */
[----:B------:R0:W-:Y:S04]  /*f920*/  STL [R1+0x218], R4 ;  /* 0x0002180401007387 */ /* 0x0001e80000100800 */
        /* <DEDUP_REMOVED lines=9> */
[----:B------:R-:W-:Y:S04]  /*f9c0*/  STL [R1+0xa8], R13 ;  /* 0x0000a80d01007387 */ /* 0x000fe80000100800 */
[----:B------:R-:W4:Y:S04]  /*f9d0*/  LDL.LU.64 R64, [R1+0x258] ;  /* 0x0002580001407983 */ /* 0x000f280000300a00 */
[----:B------:R-:W-:Y:S04]  /*f9e0*/  STL [R1+0xac], R4 ;  /* 0x0000ac0401007387 */ /* 0x000fe80000100800 */
[----:B------:R-:W4:Y:S04]  /*f9f0*/  LDL.LU.64 R46, [R1+0x260] ;  /* 0x00026000012e7983 */ /* 0x000f280000300a00 */
[----:B------:R0:W-:Y:S04]  /*fa00*/  STL [R1+0xb0], R2 ;  /* 0x0000b00201007387 */ /* 0x0001e80000100800 */
[----:B------:R-:W4:Y:S04]  /*fa10*/  LDL.LU.64 R44, [R1+0x268] ;  /* 0x00026800012c7983 */ /* 0x000f280000300a00 */
[----:B0-----:R-:W4:Y:S01]  /*fa20*/  LDL.LU.64 R2, [R1+0x270] ;  /* 0x0002700001027983 */ /* 0x001f220000300a00 */
[----:B--2---:R-:W-:-:S05]  /*fa30*/  IADD3 R13, P1, PT, R104, R165, RZ ;  /* 0x000000a5680d7210 */ /* 0x004fca0007f3e0ff */
[----:B------:R0:W-:Y:S01]  /*fa40*/  STL [R1+0x238], R13 ;  /* 0x0002380d01007387 */ /* 0x0001e20000100800 */
[----:B---3--:R-:W-:-:S05]  /*fa50*/  IADD3 R4, P3, PT, R86, R165, RZ ;  /* 0x000000a556047210 */ /* 0x008fca0007f7e0ff */
[----:B------:R1:W-:Y:S01]  /*fa60*/  STL [R1+0x240], R4 ;  /* 0x0002400401007387 */ /* 0x0003e20000100800 */
[-C--:B----4-:R-:W-:Y:S02]  /*fa70*/  IADD3 R15, P4, PT, R84, R165.reuse, RZ ;  /* 0x000000a5540f7210 */ /* 0x090fe40007f9e0ff */
[----:B0-----:R-:W-:-:S03]  /*fa80*/  IADD3 R13, P5, PT, R66, R165, RZ ;  /* 0x000000a5420d7210 */ /* 0x001fc60007fbe0ff */
[----:B------:R0:W-:Y:S01]  /*fa90*/  STL [R1+0x248], R15 ;  /* 0x0002480f01007387 */ /* 0x0001e20000100800 */
[----:B-1----:R-:W-:-:S03]  /*faa0*/  IMAD.X R4, R105, 0x1, R163, P1 ;  /* 0x0000000169047824 */ /* 0x002fc600008e06a3 */
[----:B------:R1:W-:Y:S01]  /*fab0*/  STL [R1+0x250], R13 ;  /* 0x0002500d01007387 */ /* 0x0003e20000100800 */
[----:B0-----:R-:W-:-:S03]  /*fac0*/  IMAD.X R15, R87, 0x1, R163, P3 ;  /* 0x00000001570f7824 */ /* 0x001fc600018e06a3 */
[----:B------:R0:W-:Y:S01]  /*fad0*/  STL [R1+0xb4], R4 ;  /* 0x0000b40401007387 */ /* 0x0001e20000100800 */
[----:B-1----:R-:W-:-:S03]  /*fae0*/  IMAD.X R13, R85, 0x1, R163, P4 ;  /* 0x00000001550d7824 */ /* 0x002fc600020e06a3 */
[----:B------:R-:W-:Y:S04]  /*faf0*/  STL [R1+0xb8], R15 ;  /* 0x0000b80f01007387 */ /* 0x000fe80000100800 */
[----:B------:R-:W2:Y:S01]  /*fb00*/  LDL.LU.64 R104, [R1+0x278] ;  /* 0x0002780001687983 */ /* 0x000ea20000300a00 */
[----:B0-----:R-:W-:-:S03]  /*fb10*/  IMAD.X R4, R67, 0x1, R163, P5 ;  /* 0x0000000143047824 */ /* 0x001fc600028e06a3 */
[----:B------:R-:W-:Y:S04]  /*fb20*/  STL [R1+0xbc], R13 ;  /* 0x0000bc0d01007387 */ /* 0x000fe80000100800 */
[----:B------:R-:W3:Y:S04]  /*fb30*/  LDL.LU.64 R86, [R1+0x280] ;  /* 0x0002800001567983 */ /* 0x000ee80000300a00 */
[----:B------:R0:W-:Y:S04]  /*fb40*/  STL [R1+0xc0], R4 ;  /* 0x0000c00401007387 */ /* 0x0001e80000100800 */
[----:B------:R-:W4:Y:S04]  /*fb50*/  LDL.LU.64 R84, [R1+0x288] ;  /* 0x0002880001547983 */ /* 0x000f280000300a00 */
[----:B------:R-:W4:Y:S01]  /*fb60*/  LDL.LU.64 R66, [R1+0x290] ;  /* 0x0002900001427983 */ /* 0x000f220000300a00 */
[----:B0-----:R-:W-:-:S02]  /*fb70*/  IADD3 R4, P1, PT, R64, R165, RZ ;  /* 0x000000a540047210 */ /* 0x001fc40007f3e0ff */
[----:B------:R-:W-:-:S03]  /*fb80*/  IADD3 R15, P3, PT, R46, R165, RZ ;  /* 0x000000a52e0f7210 */ /* 0x000fc60007f7e0ff */
[----:B------:R0:W-:Y:S01]  /*fb90*/  STL [R1+0x258], R4 ;  /* 0x0002580401007387 */ /* 0x0001e20000100800 */
[----:B------:R-:W-:-:S03]  /*fba0*/  IADD3 R13, P4, PT, R44, R165, RZ ;  /* 0x000000a52c0d7210 */ /* 0x000fc60007f9e0ff */
[----:B------:R1:W-:Y:S01]  /*fbb0*/  STL [R1+0x260], R15 ;  /* 0x0002600f01007387 */ /* 0x0003e20000100800 */
[----:B0-----:R-:W-:-:S03]  /*fbc0*/  IADD3 R4, P5, PT, R2, R165, RZ ;  /* 0x000000a502047210 */ /* 0x001fc60007fbe0ff */
[----:B------:R0:W-:Y:S01]  /*fbd0*/  STL [R1+0x268], R13 ;  /* 0x0002680d01007387 */ /* 0x0001e20000100800 */
[----:B-1----:R-:W-:-:S03]  /*fbe0*/  IMAD.X R15, R65, 0x1, R163, P1 ;  /* 0x00000001410f7824 */ /* 0x002fc600008e06a3 */
[----:B------:R1:W-:Y:S01]  /*fbf0*/  STL [R1+0x270], R4 ;  /* 0x0002700401007387 */ /* 0x0003e20000100800 */
[--C-:B------:R-:W-:Y:S01]  /*fc00*/  IMAD.X R2, R3, 0x1, R163.reuse, P5 ;  /* 0x0000000103027824 */ /* 0x100fe200028e06a3 */
[----:B0-----:R-:W-:Y:S02]  /*fc10*/  IADD3.X R13, PT, PT, R47, R163, RZ, P3, !PT ;  /* 0x000000a32f0d7210 */ /* 0x001fe40001ffe4ff */
        /* <DEDUP_REMOVED lines=29> */
[----:B0-----:R-:W-:-:S05]  /*fdf0*/  IADD3 R4, P1, PT, R64, R165, RZ ;  /* 0x000000a540047210 */ /* 0x001fca0007f3e0ff */
[----:B------:R0:W-:Y:S01]  /*fe00*/  STL [R1+0x298], R4 ;  /* 0x0002980401007387 */ /* 0x0001e20000100800 */
[-C--:B------:R-:W-:Y:S02]  /*fe10*/  IADD3 R15, P3, PT, R46, R165.reuse, RZ ;  /* 0x000000a52e0f7210 */ /* 0x080fe40007f7e0ff */
[----:B------:R-:W-:-:S03]  /*fe20*/  IADD3 R13, P4, PT, R44, R165, RZ ;  /* 0x000000a52c0d7210 */ /* 0x000fc60007f9e0ff */
        /* <DEDUP_REMOVED lines=65> */
[----:B0-----:R-:W-:-:S03]  /*10240*/  IADD3.X R15, PT, PT, R87, R163, RZ, P3, !PT ;  /* 0x000000a3570f7210 */ /* 0x001fc60001ffe4ff */
        /* <DEDUP_REMOVED lines=322> */
[----:B------:R1:W-:Y:S04]  /*11670*/  STL [R1+0x500], R15 ;  /* 0x0005000f01007387 */ /* 0x0003e80000100800 */
[----:B------:R-:W2:Y:S01]  /*11680*/  LDL.LU.64 R104, [R1+0x538] ;  /* 0x0005380001687983 */ /* 0x000ea20000300a00 */
[----:B0-----:R-:W-:-:S03]  /*11690*/  IMAD.X R4, R67, 0x1, R163, P5 ;  /* 0x0000000143047824 */ /* 0x001fc600028e06a3 */
[----:B------:R0:W-:Y:S04]  /*116a0*/  STL [R1+0x508], R13 ;  /* 0x0005080d01007387 */ /* 0x0001e80000100800 */
[----:B------:R-:W3:Y:S04]  /*116b0*/  LDL.LU.64 R86, [R1+0x540] ;  /* 0x0005400001567983 */ /* 0x000ee80000300a00 */
[----:B------:R4:W-:Y:S04]  /*116c0*/  STL [R1+0x510], R4 ;  /* 0x0005100401007387 */ /* 0x0009e80000100800 */
[----:B------:R-:W3:Y:S04]  /*116d0*/  LDL.LU.64 R84, [R1+0x548] ;  /* 0x0005480001547983 */ /* 0x000ee80000300a00 */
[----:B------:R-:W3:Y:S01]  /*116e0*/  LDL.LU.64 R66, [R1+0x550] ;  /* 0x0005500001427983 */ /* 0x000ee20000300a00 */
[----:B-1----:R-:W-:-:S05]  /*116f0*/  IADD3 R15, P1, PT, R64, R165, RZ ;  /* 0x000000a5400f7210 */ /* 0x002fca0007f3e0ff */
[----:B------:R1:W-:Y:S01]  /*11700*/  STL [R1+0xaa4], R15 ;  /* 0x000aa40f01007387 */ /* 0x0003e20000100800 */
[----:B0-----:R-:W-:-:S05]  /*11710*/  IADD3 R13, P3, PT, R46, R165, RZ ;  /* 0x000000a52e0d7210 */ /* 0x001fca0007f7e0ff */
[----:B------:R0:W-:Y:S01]  /*11720*/  STL [R1+0xaa8], R13 ;  /* 0x000aa80d01007387 */ /* 0x0001e20000100800 */
[-C--:B----4-:R-:W-:Y:S02]  /*11730*/  IADD3 R4, P4, PT, R44, R165.reuse, RZ ;  /* 0x000000a52c047210 */ /* 0x090fe40007f9e0ff */
[----:B-1----:R-:W-:Y:S01]  /*11740*/  IADD3 R15, P5, PT, R2, R165, RZ ;  /* 0x000000a5020f7210 */ /* 0x002fe20007fbe0ff */
[--C-:B0-----:R-:W-:Y:S02]  /*11750*/  IMAD.X R13, R65, 0x1, R163.reuse, P1 ;  /* 0x00000001410d7824 */ /* 0x101fe400008e06a3 */
[----:B------:R0:W-:Y:S04]  /*11760*/  STL [R1+0xaac], R4 ;  /* 0x000aac0401007387 */ /* 0x0001e80000100800 */
[----:B------:R-:W-:Y:S04]  /*11770*/  STL [R1+0xab0], R15 ;  /* 0x000ab00f01007387 */ /* 0x000fe80000100800 */
[----:B------:R-:W4:Y:S01]  /*11780*/  LDL.LU.64 R64, [R1+0x558] ;  /* 0x0005580001407983 */ /* 0x000f220000300a00 */
[----:B0-----:R-:W-:-:S03]  /*11790*/  IMAD.X R4, R47, 0x1, R163, P3 ;  /* 0x000000012f047824 */ /* 0x001fc600018e06a3 */
[----:B------:R0:W-:Y:S04]  /*117a0*/  STL [R1+0x518], R13 ;  /* 0x0005180d01007387 */ /* 0x0001e80000100800 */
[----:B------:R-:W4:Y:S04]  /*117b0*/  LDL.LU.64 R46, [R1+0x560] ;  /* 0x00056000012e7983 */ /* 0x000f280000300a00 */
[----:B------:R2:W-:Y:S04]  /*117c0*/  STL [R1+0x520], R4 ;  /* 0x0005200401007387 */ /* 0x0005e80000100800 */
[----:B------:R-:W4:Y:S04]  /*117d0*/  LDL.LU.64 R158, [R1+0x568] ;  /* 0x00056800019e7983 */ /* 0x000f280000300a00 */
[----:B------:R-:W4:Y:S01]  /*117e0*/  LDL.LU.64 R160, [R1+0x570] ;  /* 0x0005700001a07983 */ /* 0x000f220000300a00 */
[----:B0-----:R-:W-:-:S02]  /*117f0*/  IMAD.X R13, R45, 0x1, R163, P4 ;  /* 0x000000012d0d7824 */ /* 0x001fc400020e06a3 */
[----:B------:R-:W-:-:S03]  /*11800*/  IMAD.X R2, R3, 0x1, R163, P5 ;  /* 0x0000000103027824 */ /* 0x000fc600028e06a3 */
[----:B------:R0:W-:Y:S04]  /*11810*/  STL [R1+0x528], R13 ;  /* 0x0005280d01007387 */ /* 0x0001e80000100800 */
[----:B------:R1:W-:Y:S01]  /*11820*/  STL [R1+0x530], R2 ;  /* 0x0005300201007387 */ /* 0x0003e20000100800 */
[----:B--2---:R-:W-:-:S05]  /*11830*/  IADD3 R4, P1, PT, R104, R165, RZ ;  /* 0x000000a568047210 */ /* 0x004fca0007f3e0ff */
[----:B------:R2:W-:Y:S01]  /*11840*/  STL [R1+0xab4], R4 ;  /* 0x000ab40401007387 */ /* 0x0005e20000100800 */
[----:B---3--:R-:W-:Y:S01]  /*11850*/  IADD3 R3, P3, PT, R86, R165, RZ ;  /* 0x000000a556037210 */ /* 0x008fe20007f7e0ff */
[----:B0-----:R-:W-:-:S04]  /*11860*/  IMAD.X R13, R105, 0x1, R163, P1 ;  /* 0x00000001690d7824 */ /* 0x001fc800008e06a3 */
[----:B------:R-:W-:Y:S01]  /*11870*/  STL [R1+0xab8], R3 ;  /* 0x000ab80301007387 */ /* 0x000fe20000100800 */
[----:B-1----:R-:W-:-:S03]  /*11880*/  IADD3 R2, P4, PT, R84, R165, RZ ;  /* 0x000000a554027210 */ /* 0x002fc60007f9e0ff */
[----:B------:R-:W3:Y:S01]  /*11890*/  LDL.LU.64 R44, [R1+0x578] ;  /* 0x00057800012c7983 */ /* 0x000ee20000300a00 */
[----:B--2---:R-:W-:-:S03]  /*118a0*/  IADD3 R4, P5, PT, R66, R165, RZ ;  /* 0x000000a542047210 */ /* 0x004fc60007fbe0ff */
[----:B------:R0:W-:Y:S04]  /*118b0*/  STL [R1+0xabc], R2 ;  /* 0x000abc0201007387 */ /* 0x0001e80000100800 */
[----:B0-----:R-:W2:Y:S04]  /*118c0*/  LDL.LU.64 R2, [R1+0x580] ;  /* 0x0005800001027983 */ /* 0x001ea80000300a00 */
[----:B------:R0:W-:Y:S04]  /*118d0*/  STL [R1+0xac0], R4 ;  /* 0x000ac00401007387 */ /* 0x0001e80000100800 */
[----:B------:R1:W5:Y:S04]  /*118e0*/  LDL.LU R104, [R1+0xdcc] ;  /* 0x000dcc0001687983 */ /* 0x0003680000300800 */
[----:B------:R1:W5:Y:S01]  /*118f0*/  LDL.LU R86, [R1+0xdc8] ;  /* 0x000dc80001567983 */ /* 0x0003620000300800 */
[----:B0-----:R-:W-:-:S03]  /*11900*/  IMAD.X R4, R87, 0x1, R163, P3 ;  /* 0x0000000157047824 */ /* 0x001fc600018e06a3 */
[----:B------:R0:W-:Y:S04]  /*11910*/  STL [R1+0x538], R13 ;  /* 0x0005380d01007387 */ /* 0x0001e80000100800 */
[----:B------:R1:W5:Y:S01]  /*11920*/  LDL.LU R84, [R1+0xdc4] ;  /* 0x000dc40001547983 */ /* 0x0003620000300800 */
[----:B0-----:R-:W-:-:S03]  /*11930*/  IMAD.X R13, R85, 0x1, R163, P4 ;  /* 0x00000001550d7824 */ /* 0x001fc600020e06a3 */
[----:B------:R0:W-:Y:S04]  /*11940*/  STL [R1+0x540], R4 ;  /* 0x0005400401007387 */ /* 0x0001e80000100800 */
[----:B------:R1:W5:Y:S04]  /*11950*/  LDL.LU R66, [R1+0xdc0] ;  /* 0x000dc00001427983 */ /* 0x0003680000300800 */
[----:B------:R4:W-:Y:S01]  /*11960*/  STL [R1+0x548], R13 ;  /* 0x0005480d01007387 */ /* 0x0009e20000100800 */
[----:B0-----:R-:W-:-:S05]  /*11970*/  IMAD.X R4, R67, 0x1, R163, P5 ;  /* 0x0000000143047824 */ /* 0x001fca00028e06a3 */
[----:B------:R0:W-:Y:S01]  /*11980*/  STL [R1+0x550], R4 ;  /* 0x0005500401007387 */ /* 0x0001e20000100800 */
[----:B----4-:R-:W-:-:S05]  /*11990*/  IADD3 R13, P1, PT, R64, R165, RZ ;  /* 0x000000a5400d7210 */ /* 0x010fca0007f3e0ff */
[----:B------:R4:W-:Y:S01]  /*119a0*/  STL [R1+0xac4], R13 ;  /* 0x000ac40d01007387 */ /* 0x0009e20000100800 */
[----:B------:R-:W-:-:S05]  /*119b0*/  IADD3 R15, P3, PT, R46, R165, RZ ;  /* 0x000000a52e0f7210 */ /* 0x000fca0007f7e0ff */
[----:B------:R1:W-:Y:S01]  /*119c0*/  STL [R1+0xac8], R15 ;  /* 0x000ac80f01007387 */ /* 0x0003e20000100800 */
[----:B0-----:R-:W-:-:S03]  /*119d0*/  IADD3 R4, P4, PT, R158, R165, RZ ;  /* 0x000000a59e047210 */ /* 0x001fc60007f9e0ff */
[----:B------:R-:W2:Y:S01]  /*119e0*/  LDL.LU R17, [R1+0x9b0] ;  /* 0x0009b00001117983 */ /* 0x000ea20000300800 */
[----:B----4-:R-:W-:-:S03]  /*119f0*/  IADD3 R13, P5, PT, R160, R165, RZ ;  /* 0x000000a5a00d7210 */ /* 0x010fc60007fbe0ff */
[----:B------:R0:W-:Y:S01]  /*11a00*/  STL [R1+0xacc], R4 ;  /* 0x000acc0401007387 */ /* 0x0001e20000100800 */
[----:B-1----:R-:W-:-:S03]  /*11a10*/  IMAD.X R15, R47, 0x1, R163, P3 ;  /* 0x000000012f0f7824 */ /* 0x002fc600018e06a3 */
[----:B0-----:R-:W4:Y:S04]  /*11a20*/  LDL.LU R4, [R1+0x9a8] ;  /* 0x0009a80001047983 */ /* 0x001f280000300800 */
[----:B------:R0:W-:Y:S04]  /*11a30*/  STL [R1+0xad0], R13 ;  /* 0x000ad00d01007387 */ /* 0x0001e80000100800 */
[----:B------:R1:W5:Y:S04]  /*11a40*/  LDL.LU R64, [R1+0xdbc] ;  /* 0x000dbc0001407983 */ /* 0x0003680000300800 */
[----:B------:R1:W5:Y:S01]  /*11a50*/  LDL.LU R46, [R1+0xdb8] ;  /* 0x000db800012e7983 */ /* 0x0003620000300800 */
[----:B0-----:R-:W-:-:S05]  /*11a60*/  IMAD.X R13, R65, 0x1, R163, P1 ;  /* 0x00000001410d7824 */ /* 0x001fca00008e06a3 */
[----:B------:R0:W-:Y:S02]  /*11a70*/  STL [R1+0x558], R13 ;  /* 0x0005580d01007387 */ /* 0x0001e40000100800 */
[--C-:B0-----:R-:W-:Y:S02]  /*11a80*/  IMAD.X R13, R159, 0x1, R163.reuse, P4 ;  /* 0x000000019f0d7824 */ /* 0x101fe400020e06a3 */
[----:B------:R-:W4:Y:S04]  /*11a90*/  LDL.LU.64 R158, [R1+0xdb0] ;  /* 0x000db000019e7983 */ /* 0x000f280000300a00 */
[----:B------:R0:W-:Y:S02]  /*11aa0*/  STL [R1+0x560], R15 ;  /* 0x0005600f01007387 */ /* 0x0001e40000100800 */
[----:B0-----:R-:W-:-:S02]  /*11ab0*/  IMAD.X R15, R161, 0x1, R163, P5 ;  /* 0x00000001a10f7824 */ /* 0x001fc400028e06a3 */
[----:B------:R-:W4:Y:S04]  /*11ac0*/  LDL.LU.64 R160, [R1+0xda8] ;  /* 0x000da80001a07983 */ /* 0x000f280000300a00 */
[----:B------:R3:W-:Y:S04]  /*11ad0*/  STL [R1+0x568], R13 ;  /* 0x0005680d01007387 */ /* 0x0007e80000100800 */
[----:B------:R4:W-:Y:S01]  /*11ae0*/  STL [R1+0x570], R15 ;  /* 0x0005700f01007387 */ /* 0x0009e20000100800 */
[----:B---3--:R-:W-:-:S05]  /*11af0*/  IADD3 R13, P1, PT, R44, R165, RZ ;  /* 0x000000a52c0d7210 */ /* 0x008fca0007f3e0ff */
[----:B------:R0:W-:Y:S01]  /*11b00*/  STL [R1+0x578], R13 ;  /* 0x0005780d01007387 */ /* 0x0001e20000100800 */
[----:B--2---:R-:W-:-:S05]  /*11b10*/  IADD3 R19, P3, PT, R2, R165, RZ ;  /* 0x000000a502137210 */ /* 0x004fca0007f7e0ff */
[----:B------:R-:W-:Y:S01]  /*11b20*/  STL [R1+0x580], R19 ;  /* 0x0005801301007387 */ /* 0x000fe20000100800 */
[----:B----4-:R-:W-:-:S05]  /*11b30*/  IADD3 R15, P4, PT, R158, R165, RZ ;  /* 0x000000a59e0f7210 */ /* 0x010fca0007f9e0ff */
[----:B------:R2:W-:Y:S04]  /*11b40*/  STL [R1+0xad4], R15 ;  /* 0x000ad40f01007387 */ /* 0x0005e80000100800 */
[----:B------:R1:W5:Y:S01]  /*11b50*/  LDL.LU R44, [R1+0xda0] ;  /* 0x000da000012c7983 */ /* 0x0003620000300800 */
[----:B0-----:R-:W-:Y:S02]  /*11b60*/  IADD3 R13, P5, PT, R160, R165, RZ ;  /* 0x000000a5a00d7210 */ /* 0x001fe40007fbe0ff */
[----:B------:R-:W-:-:S03]  /*11b70*/  IADD3.X R160, PT, PT, R3, R163, RZ, P3, !PT ;  /* 0x000000a303a07210 */ /* 0x000fc60001ffe4ff */
[----:B------:R0:W-:Y:S04]  /*11b80*/  STL [R1+0xad8], R13 ;  /* 0x000ad80d01007387 */ /* 0x0001e80000100800 */
[----:B------:R-:W3:Y:S04]  /*11b90*/  LDL.LU.64 R2, [R1+0xd98] ;  /* 0x000d980001027983 */ /* 0x000ee80000300a00 */
[----:B--2---:R-:W2:Y:S04]  /*11ba0*/  LDL.LU R15, [R1+0x9a0] ;  /* 0x0009a000010f7983 */ /* 0x004ea80000300800 */
[----:B0-----:R-:W4:Y:S01]  /*11bb0*/  LDL.LU R13, [R1+0x998] ;  /* 0x00099800010d7983 */ /* 0x001f220000300800 */
[-C--:B------:R-:W-:Y:S01]  /*11bc0*/  IADD3 R17, P3, PT, R17, R162.reuse, RZ ;  /* 0x000000a211117210 */ /* 0x080fe20007f7e0ff */
[--C-:B------:R-:W-:Y:S01]  /*11bd0*/  IMAD.X R159, R159, 0x1, R163.reuse, P4 ;  /* 0x000000019f9f7824 */ /* 0x100fe200020e06a3 */
[----:B------:R-:W-:Y:S01]  /*11be0*/  IADD3 R4, P4, PT, R4, R162, RZ ;  /* 0x000000a204047210 */ /* 0x000fe20007f9e0ff */
[----:B------:R-:W3:Y:S04]  /*11bf0*/  LDL.LU R71, [R1+0x990] ;  /* 0x0009900001477983 */ /* 0x000ee80000300800 */
[----:B------:R-:W3:Y:S04]  /*11c00*/  LDL.LU R69, [R1+0x9ac] ;  /* 0x0009ac0001457983 */ /* 0x000ee80000300800 */
[----:B------:R-:W-:Y:S04]  /*11c10*/  STL [R1+0x9b0], R17 ;  /* 0x0009b01101007387 */ /* 0x000fe80000100800 */
[----:B------:R-:W3:Y:S04]  /*11c20*/  LDL.LU R67, [R1+0x988] ;  /* 0x0009880001437983 */ /* 0x000ee80000300800 */
[----:B------:R0:W-:Y:S04]  /*11c30*/  STL [R1+0x9a8], R4 ;  /* 0x0009a80401007387 */ /* 0x0001e80000100800 */
[----:B------:R-:W3:Y:S04]  /*11c40*/  LDL.LU R65, [R1+0x9a4] ;  /* 0x0009a40001417983 */ /* 0x000ee80000300800 */
[----:B------:R-:W3:Y:S04]  /*11c50*/  LDL.LU R63, [R1+0x980] ;  /* 0x00098000013f7983 */ /* 0x000ee80000300800 */
[----:B------:R-:W3:Y:S04]  /*11c60*/  LDL.LU R61, [R1+0x99c] ;  /* 0x00099c00013d7983 */ /* 0x000ee80000300800 */
[----:B------:R-:W3:Y:S04]  /*11c70*/  LDL.LU R59, [R1+0x978] ;  /* 0x00097800013b7983 */ /* 0x000ee80000300800 */
[----:B------:R-:W3:Y:S04]  /*11c80*/  LDL.LU R57, [R1+0x994] ;  /* 0x0009940001397983 */ /* 0x000ee80000300800 */
[----:B------:R-:W3:Y:S01]  /*11c90*/  LDL.LU R55, [R1+0x970] ;  /* 0x0009700001377983 */ /* 0x000ee20000300800 */
[----:B------:R-:W-:-:S03]  /*11ca0*/  IMAD.X R158, R45, 0x1, R163, P1 ;  /* 0x000000012d9e7824 */ /* 0x000fc600008e06a3 */
[----:B------:R-:W3:Y:S04]  /*11cb0*/  LDL.LU R53, [R1+0x98c] ;  /* 0x00098c0001357983 */ /* 0x000ee80000300800 */
        /* <DEDUP_REMOVED lines=13> */
[----:B0-----:R-:W3:Y:S04]  /*11d90*/  LDL.LU R4, [R1+0x938] ;  /* 0x0009380001047983 */ /* 0x001ee80000300800 */
[----:B------:R-:W3:Y:S04]  /*11da0*/  LDL.LU R23, [R1+0x954] ;  /* 0x0009540001177983 */ /* 0x000ee80000300800 */
[----:B------:R-:W3:Y:S04]  /*11db0*/  LDL.LU R21, [R1+0x930] ;  /* 0x0009300001157983 */ /* 0x000ee80000300800 */
[----:B------:R-:W3:Y:S01]  /*11dc0*/  LDL.LU R19, [R1+0x94c] ;  /* 0x00094c0001137983 */ /* 0x000ee20000300800 */
[----:B--2---:R-:W-:-:S02]  /*11dd0*/  IADD3 R15, P5, PT, R15, R162, RZ ;  /* 0x000000a20f0f7210 */ /* 0x004fc40007fbe0ff */
[----:B----4-:R-:W-:-:S03]  /*11de0*/  IADD3 R13, P6, PT, R13, R162, RZ ;  /* 0x000000a20d0d7210 */ /* 0x010fc60007fde0ff */
[----:B------:R0:W-:Y:S04]  /*11df0*/  STL [R1+0x9a0], R15 ;  /* 0x0009a00f01007387 */ /* 0x0001e80000100800 */
[----:B------:R-:W2:Y:S04]  /*11e00*/  LDL.LU R17, [R1+0x944] ;  /* 0x0009440001117983 */ /* 0x000ea80000300800 */
[----:B0-----:R-:W4:Y:S04]  /*11e10*/  LDL.LU R15, [R1+0x928] ;  /* 0x00092800010f7983 */ /* 0x001f280000300800 */
[----:B------:R0:W-:Y:S04]  /*11e20*/  STL [R1+0x998], R13 ;  /* 0x0009980d01007387 */ /* 0x0001e80000100800 */
[----:B0-----:R-:W4:Y:S01]  /*11e30*/  LDL.LU R13, [R1+0x93c] ;  /* 0x00093c00010d7983 */ /* 0x001f220000300800 */
[-C--:B---3--:R-:W-:Y:S01]  /*11e40*/  IADD3 R71, P1, PT, R71, R162.reuse, RZ ;  /* 0x000000a247477210 */ /* 0x088fe20007f3e0ff */
[--C-:B------:R-:W-:Y:S01]  /*11e50*/  IMAD.X R69, R69, 0x1, R3.reuse, P3 ;  /* 0x0000000145457824 */ /* 0x100fe200018e0603 */
[-C--:B------:R-:W-:Y:S01]  /*11e60*/  IADD3 R67, P3, PT, R67, R162.reuse, RZ ;  /* 0x000000a243437210 */ /* 0x080fe20007f7e0ff */
[--C-:B------:R-:W-:Y:S01]  /*11e70*/  IMAD.X R65, R65, 0x1, R3.reuse, P4 ;  /* 0x0000000141417824 */ /* 0x100fe200020e0603 */
[----:B------:R-:W-:Y:S01]  /*11e80*/  IADD3 R63, P4, PT, R63, R162, RZ ;  /* 0x000000a23f3f7210 */ /* 0x000fe20007f9e0ff */
[----:B------:R0:W-:Y:S01]  /*11e90*/  STL [R1+0x990], R71 ;  /* 0x0009904701007387 */ /* 0x0001e20000100800 */
[----:B------:R-:W-:-:S03]  /*11ea0*/  IMAD.X R61, R61, 0x1, R3, P5 ;  /* 0x000000013d3d7824 */ /* 0x000fc600028e0603 */
[----:B------:R3:W-:Y:S01]  /*11eb0*/  STL [R1+0x9ac], R69 ;  /* 0x0009ac4501007387 */ /* 0x0007e20000100800 */
[----:B------:R-:W-:-:S03]  /*11ec0*/  IADD3 R59, P5, PT, R59, R162, RZ ;  /* 0x000000a23b3b7210 */ /* 0x000fc60007fbe0ff */
        /* <DEDUP_REMOVED lines=27> */
[-C--:B------:R-:W-:Y:S01]  /*12080*/  IADD3 R31, P1, PT, R31, R162.reuse, RZ ;  /* 0x000000a21f1f7210 */ /* 0x080fe20007f3e0ff */
[----:B------:R-:W-:Y:S02]  /*12090*/  IMAD.X R29, R29, 0x1, R3, P3 ;  /* 0x000000011d1d7824 */ /* 0x000fe400018e0603 */
        /* <DEDUP_REMOVED lines=8> */
[----:B------:R-:W-:Y:S04]  /*12120*/  STL [R1+0x938], R4 ;  /* 0x0009380401007387 */ /* 0x000fe80000100800 */
[----:B------:R0:W-:Y:S04]  /*12130*/  STL [R1+0x940], R31 ;  /* 0x0009401f01007387 */ /* 0x0001e80000100800 */
[----:B------:R0:W-:Y:S04]  /*12140*/  STL [R1+0x95c], R29 ;  /* 0x00095c1d01007387 */ /* 0x0001e80000100800 */
[----:B------:R0:W-:Y:S04]  /*12150*/  STL [R1+0x954], R23 ;  /* 0x0009541701007387 */ /* 0x0001e80000100800 */
[----:B------:R0:W-:Y:S04]  /*12160*/  STL [R1+0x930], R21 ;  /* 0x0009301501007387 */ /* 0x0001e80000100800 */
[----:B------:R0:W-:Y:S04]  /*12170*/  STL [R1+0x94c], R19 ;  /* 0x00094c1301007387 */ /* 0x0001e80000100800 */
[----:B------:R-:W3:Y:S01]  /*12180*/  LDL.LU R77, [R1+0x920] ;  /* 0x00092000014d7983 */ /* 0x000ee20000300800 */
[----:B--2---:R-:W-:Y:S01]  /*12190*/  IMAD.X R17, R17, 0x1, R3, P6 ;  /* 0x0000000111117824 */ /* 0x004fe200030e0603 */
[----:B----4-:R-:W-:-:S04]  /*121a0*/  IADD3 R15, P6, PT, R15, R162, RZ ;  /* 0x000000a20f0f7210 */ /* 0x010fc80007fde0ff */
[----:B------:R2:W-:Y:S04]  /*121b0*/  STL [R1+0x944], R17 ;  /* 0x0009441101007387 */ /* 0x0005e80000100800 */
[----:B------:R-:W4:Y:S04]  /*121c0*/  LDL.LU R75, [R1+0x934] ;  /* 0x00093400014b7983 */ /* 0x000f280000300800 */
[----:B------:R0:W-:Y:S04]  /*121d0*/  STL [R1+0x928], R15 ;  /* 0x0009280f01007387 */ /* 0x0001e80000100800 */
[----:B------:R-:W4:Y:S01]  /*121e0*/  LDL.LU R73, [R1+0x918] ;  /* 0x0009180001497983 */ /* 0x000f220000300800 */
[----:B------:R-:W-:-:S05]  /*121f0*/  IMAD.X R13, R13, 0x1, R3, P1 ;  /* 0x000000010d0d7824 */ /* 0x000fca00008e0603 */
[----:B------:R1:W-:Y:S04]  /*12200*/  STL [R1+0x93c], R13 ;  /* 0x00093c0d01007387 */ /* 0x0003e80000100800 */
[----:B0-----:R-:W4:Y:S04]  /*12210*/  LDL.LU R71, [R1+0x92c] ;  /* 0x00092c0001477983 */ /* 0x001f280000300800 */
[----:B---3--:R-:W3:Y:S04]  /*12220*/  LDL.LU R69, [R1+0x910] ;  /* 0x0009100001457983 */ /* 0x008ee80000300800 */
        /* <DEDUP_REMOVED lines=23> */
[----:B--2---:R-:W2:Y:S04]  /*123a0*/  LDL.LU R17, [R1+0x8c4] ;  /* 0x0008c40001117983 */ /* 0x004ea80000300800 */
[----:B------:R-:W2:Y:S04]  /*123b0*/  LDL.LU R15, [R1+0x8bc] ;  /* 0x0008bc00010f7983 */ /* 0x000ea80000300800 */
[----:B-1----:R-:W2:Y:S01]  /*123c0*/  LDL.LU R13, [R1+0x8b4] ;  /* 0x0008b400010d7983 */ /* 0x002ea20000300800 */
[----:B------:R-:W-:Y:S01]  /*123d0*/  IADD3 R77, P1, PT, R77, R162, RZ ;  /* 0x000000a24d4d7210 */ /* 0x000fe20007f3e0ff */
[----:B------:R-:W-:-:S04]  /*123e0*/  USHF.L.U32 UR4, UR4, 0x1f, URZ ;  /* 0x0000001f04047899 */ /* 0x000fc800080006ff */
[----:B------:R0:W-:Y:S02]  /*123f0*/  STL [R1+0x920], R77 ;  /* 0x0009204d01007387 */ /* 0x0001e40000100800 */
[----:B------:R-:W-:-:S04]  /*12400*/  IMAD.U32 R4, RZ, RZ, UR4 ;  /* 0x00000004ff047e24 */ /* 0x000fc8000f8e00ff */
[----:B------:R-:W1:Y:S01]  /*12410*/  SYNCS.PHASECHK.TRANS64.TRYWAIT P5, [UR8], R4 ;  /* 0x00000004ff0075a7 */ /* 0x000e6200080a1108 */
[----:B----4-:R-:W-:Y:S01]  /*12420*/  IMAD.X R75, R75, 0x1, R3, P3 ;  /* 0x000000014b4b7824 */ /* 0x010fe200018e0603 */
[----:B------:R-:W-:-:S04]  /*12430*/  IADD3 R73, P3, PT, R73, R162, RZ ;  /* 0x000000a249497210 */ /* 0x000fc80007f7e0ff */
[----:B------:R0:W-:Y:S04]  /*12440*/  STL [R1+0x934], R75 ;  /* 0x0009344b01007387 */ /* 0x0001e80000100800 */
[----:B------:R0:W-:Y:S01]  /*12450*/  STL [R1+0x918], R73 ;  /* 0x0009184901007387 */ /* 0x0001e20000100800 */
[----:B------:R-:W-:Y:S02]  /*12460*/  IADD3.X R71, PT, PT, R71, R3, RZ, P4, !PT ;  /* 0x0000000347477210 */ /* 0x000fe400027fe4ff */
[----:B---3--:R-:W-:-:S03]  /*12470*/  IADD3 R69, P4, PT, R69, R162, RZ ;  /* 0x000000a245457210 */ /* 0x008fc60007f9e0ff */
        /* <DEDUP_REMOVED lines=39> */
[--C-:B------:R-:W-:Y:S01]  /*126f0*/  IMAD.X R23, R23, 0x1, R3.reuse, P3 ;  /* 0x0000000117177824 */ /* 0x100fe200018e0603 */
[----:B------:R-:W-:Y:S01]  /*12700*/  IADD3 R21, P3, PT, R21, R162, RZ ;  /* 0x000000a215157210 */ /* 0x000fe20007f7e0ff */
[----:B------:R0:W-:Y:S01]  /*12710*/  STL [R1+0x8c8], R33 ;  /* 0x0008c82101007387 */ /* 0x0001e20000100800 */
[----:B------:R-:W-:-:S03]  /*12720*/  IMAD.X R19, R19, 0x1, R3, P4 ;  /* 0x0000000113137824 */ /* 0x000fc600020e0603 */
[----:B------:R0:W-:Y:S01]  /*12730*/  STL [R1+0x8dc], R31 ;  /* 0x0008dc1f01007387 */ /* 0x0001e20000100800 */
[----:B--2---:R-:W-:-:S03]  /*12740*/  IMAD.X R17, R17, 0x1, R3, P6 ;  /* 0x0000000111117824 */ /* 0x004fc600030e0603 */
[----:B------:R0:W-:Y:S01]  /*12750*/  STL [R1+0x8c0], R29 ;  /* 0x0008c01d01007387 */ /* 0x0001e20000100800 */
[----:B------:R-:W-:-:S03]  /*12760*/  IMAD.X R15, R15, 0x1, R3, P1 ;  /* 0x000000010f0f7824 */ /* 0x000fc600008e0603 */
[----:B------:R0:W-:Y:S01]  /*12770*/  STL [R1+0x8d4], R23 ;  /* 0x0008d41701007387 */ /* 0x0001e20000100800 */
[----:B------:R-:W-:-:S03]  /*12780*/  IMAD.X R13, R13, 0x1, R3, P3 ;  /* 0x000000010d0d7824 */ /* 0x000fc600018e0603 */
[----:B------:R0:W-:Y:S04]  /*12790*/  STL [R1+0x8b8], R21 ;  /* 0x0008b81501007387 */ /* 0x0001e80000100800 */
[----:B------:R0:W-:Y:S04]  /*127a0*/  STL [R1+0x8cc], R19 ;  /* 0x0008cc1301007387 */ /* 0x0001e80000100800 */
[----:B------:R0:W-:Y:S04]  /*127b0*/  STL [R1+0x8b4], R13 ;  /* 0x0008b40d01007387 */ /* 0x0001e80000100800 */
[----:B------:R0:W-:Y:S04]  /*127c0*/  STL [R1+0x8c4], R17 ;  /* 0x0008c41101007387 */ /* 0x0001e80000100800 */
[----:B------:R0:W-:Y:S01]  /*127d0*/  STL [R1+0x8bc], R15 ;  /* 0x0008bc0f01007387 */ /* 0x0001e20000100800 */
[----:B-1----:R-:W-:Y:S05]  /*127e0*/  @!P5 BRA `(.L_x_14) ;  /* 0x0000012000a4d947 */ /* 0x002fea0003800000 */
.L_x_24:
[----:B------:R1:W-:Y:S01]  /*127f0*/  STL [R1+0x1710], R97 ;  /* 0x0017106101007387 */ /* 0x0003e20000100800 */
[----:B------:R-:W-:-:S03]  /*12800*/  VIADD R164, R164, 0x1 ;  /* 0x00000001a4a47836 */ /* 0x000fc60000000000 */
[----:B------:R2:W-:Y:S04]  /*12810*/  STL [R1+0x170c], R95 ;  /* 0x00170c5f01007387 */ /* 0x0005e80000100800 */
[----:B------:R3:W-:Y:S01]  /*12820*/  STL [R1+0x1708], R93 ;  /* 0x0017085d01007387 */ /* 0x0007e20000100800 */
[----:B-1----:R-:W-:-:S03]  /*12830*/  PRMT R97, RZ, 0x7610, R97 ;  /* 0x00007610ff617816 */ /* 0x002fc60000000061 */
[----:B------:R1:W-:Y:S04]  /*12840*/  STL [R1+0x1704], R91 ;  /* 0x0017045b01007387 */ /* 0x0003e80000100800 */
[----:B------:R4:W-:Y:S04]  /*12850*/  STL [R1+0x1700], R89 ;  /* 0x0017005901007387 */ /* 0x0009e80000100800 */
[----:B------:R0:W-:Y:S04]  /*12860*/  STL [R1+0x16fc], R87 ;  /* 0x0016fc5701007387 */ /* 0x0001e80000100800 */
[----:B------:R0:W-:Y:S04]  /*12870*/  STL [R1+0x16f8], R85 ;  /* 0x0016f85501007387 */ /* 0x0001e80000100800 */
[----:B------:R-:W-:Y:S04]  /*12880*/  STL [R1+0x16f4], R83 ;  /* 0x0016f45301007387 */ /* 0x000fe80000100800 */
        /* <DEDUP_REMOVED lines=33> */
[----:B-----5:R-:W-:Y:S04]  /*12aa0*/  STL [R1+0x166c], R44 ;  /* 0x00166c2c01007387 */ /* 0x020fe80000100800 */
        /* <DEDUP_REMOVED lines=88> */
[----:B------:R-:W-:Y:S01]  /*13030*/  STL [R1+0xda0], R165 ;  /* 0x000da0a501007387 */ /* 0x000fe20000100800 */
[----:B--2---:R-:W-:-:S03]  /*13040*/  PRMT R95, RZ, 0x7610, R95 ;  /* 0x00007610ff5f7816 */ /* 0x004fc6000000005f */
[----:B------:R-:W-:Y:S04]  /*13050*/  STL [R1+0xd9c], R163 ;  /* 0x000d9ca301007387 */ /* 0x000fe80000100800 */
[----:B------:R-:W-:Y:S01]  /*13060*/  STL [R1+0xef8], R163 ;  /* 0x000ef8a301007387 */ /* 0x000fe20000100800 */
[----:B---3--:R-:W-:-:S03]  /*13070*/  PRMT R93, RZ, 0x7610, R93 ;  /* 0x00007610ff5d7816 */ /* 0x008fc6000000005d */
[----:B------:R-:W-:Y:S04]  /*13080*/  STL [R1+0xd98], R162 ;  /* 0x000d98a201007387 */ /* 0x000fe80000100800 */
[----:B------:R-:W-:Y:S01]  /*13090*/  STL [R1+0xefc], R162 ;  /* 0x000efca201007387 */ /* 0x000fe20000100800 */
[----:B-1----:R-:W-:-:S03]  /*130a0*/  PRMT R91, RZ, 0x7610, R91 ;  /* 0x00007610ff5b7816 */ /* 0x002fc6000000005b */
[----:B------:R-:W-:Y:S04]  /*130b0*/  STL [R1+0xd94], R3 ;  /* 0x000d940301007387 */ /* 0x000fe80000100800 */
[----:B------:R-:W-:Y:S01]  /*130c0*/  STL [R1+0xf00], R3 ;  /* 0x000f000301007387 */ /* 0x000fe20000100800 */
[----:B----4-:R-:W-:-:S03]  /*130d0*/  PRMT R89, RZ, 0x7610, R89 ;  /* 0x00007610ff597816 */ /* 0x010fc60000000059 */
[----:B------:R1:W-:Y:S01]  /*130e0*/  STL.S16 [R1+0x8a8], R97 ;  /* 0x0008a86101007387 */ /* 0x0003e20000100600 */
[----:B0-----:R-:W-:Y:S02]  /*130f0*/  PRMT R87, RZ, 0x7610, R87 ;  /* 0x00007610ff577816 */ /* 0x001fe40000000057 */
[----:B------:R-:W-:Y:S01]  /*13100*/  PRMT R85, RZ, 0x7610, R85 ;  /* 0x00007610ff557816 */ /* 0x000fe20000000055 */
[----:B-1----:R-:W2:Y:S04]  /*13110*/  LDL.LU R97, [R1+0x1710] ;  /* 0x0017100001617983 */ /* 0x002ea80000300800 */
[----:B------:R0:W-:Y:S01]  /*13120*/  STL.S16 [R1+0x8a4], R95 ;  /* 0x0008a45f01007387 */ /* 0x0001e20000100600 */
[----:B------:R-:W-:-:S03]  /*13130*/  PRMT R83, RZ, 0x7610, R83 ;  /* 0x00007610ff537816 */ /* 0x000fc60000000053 */
[----:B0-----:R-:W3:Y:S04]  /*13140*/  LDL.LU R95, [R1+0x170c] ;  /* 0x00170c00015f7983 */ /* 0x001ee80000300800 */
[----:B------:R0:W-:Y:S01]  /*13150*/  STL.S16 [R1+0x8a0], R93 ;  /* 0x0008a05d01007387 */ /* 0x0001e20000100600 */
[----:B------:R-:W-:-:S03]  /*13160*/  PRMT R81, RZ, 0x7610, R81 ;  /* 0x00007610ff517816 */ /* 0x000fc60000000051 */
[----:B0-----:R-:W4:Y:S04]  /*13170*/  LDL.LU R93, [R1+0x1708] ;  /* 0x00170800015d7983 */ /* 0x001f280000300800 */
[----:B------:R0:W-:Y:S01]  /*13180*/  STL.S16 [R1+0x89c], R91 ;  /* 0x00089c5b01007387 */ /* 0x0001e20000100600 */
[----:B------:R-:W-:-:S03]  /*13190*/  PRMT R79, RZ, 0x7610, R79 ;  /* 0x00007610ff4f7816 */ /* 0x000fc6000000004f */
[----:B0-----:R-:W2:Y:S04]  /*131a0*/  LDL.LU R91, [R1+0x1704] ;  /* 0x00170400015b7983 */ /* 0x001ea80000300800 */
        /* <DEDUP_REMOVED lines=75> */
[----:B------:R0:W-:Y:S04]  /*13660*/  STL.S16 [R1+0x83c], R41 ;  /* 0x00083c2901007387 */ /* 0x0001e80000100600 */
        /* <DEDUP_REMOVED lines=10> */
[----:B0-----:R-:W2:Y:S01]  /*13710*/  LDL.LU R15, [R1+0x1688] ;  /* 0x00168800010f7983 */ /* 0x001ea20000300800 */
[----:B------:R-:W-:-:S02]  /*13720*/  PRMT R33, RZ, 0x7610, R33 ;  /* 0x00007610ff217816 */ /* 0x000fc40000000021 */
[----:B------:R-:W-:-:S03]  /*13730*/  PRMT R13, RZ, 0x7610, R13 ;  /* 0x00007610ff0d7816 */ /* 0x000fc6000000000d */
[----:B------:R0:W-:Y:S01]  /*13740*/  STL.S16 [R1+0x82c], R33 ;  /* 0x00082c2101007387 */ /* 0x0001e20000100600 */
[----:B------:R-:W-:Y:S02]  /*13750*/  PRMT R31, RZ, 0x7610, R31 ;  /* 0x00007610ff1f7816 */ /* 0x000fe4000000001f */
[----:B------:R-:W-:Y:S01]  /*13760*/  PRMT R29, RZ, 0x7610, R29 ;  /* 0x00007610ff1d7816 */ /* 0x000fe2000000001d */
        /* <DEDUP_REMOVED lines=8> */
[----:B------:R-:W-:Y:S02]  /*137f0*/  PRMT R19, RZ, 0x7610, R19 ;  /* 0x00007610ff137816 */ /* 0x000fe40000000013 */
[----:B------:R-:W-:Y:S01]  /*13800*/  PRMT R44, RZ, 0x7610, R44 ;  /* 0x00007610ff2c7816 */ /* 0x000fe2000000002c */
[----:B------:R0:W-:Y:S01]  /*13810*/  STL.S16 [R1+0x81c], R23 ;  /* 0x00081c1701007387 */ /* 0x0001e20000100600 */
[----:B------:R-:W-:Y:S02]  /*13820*/  PRMT R46, RZ, 0x7610, R46 ;  /* 0x00007610ff2e7816 */ /* 0x000fe4000000002e */
[----:B------:R-:W-:Y:S02]  /*13830*/  PRMT R64, RZ, 0x7610, R64 ;  /* 0x00007610ff407816 */ /* 0x000fe40000000040 */
[----:B------:R-:W-:Y:S01]  /*13840*/  PRMT R66, RZ, 0x7610, R66 ;  /* 0x00007610ff427816 */ /* 0x000fe20000000042 */
[----:B0-----:R-:W2:Y:S04]  /*13850*/  LDL.LU R23, [R1+0x1674] ;  /* 0x0016740001177983 */ /* 0x001ea80000300800 */
[----:B------:R0:W-:Y:S01]  /*13860*/  STL.S16 [R1+0x818], R19 ;  /* 0x0008181301007387 */ /* 0x0001e20000100600 */
[----:B------:R-:W-:-:S02]  /*13870*/  PRMT R84, RZ, 0x7610, R84 ;  /* 0x00007610ff547816 */ /* 0x000fc40000000054 */
[----:B------:R-:W-:Y:S01]  /*13880*/  PRMT R86, RZ, 0x7610, R86 ;  /* 0x00007610ff567816 */ /* 0x000fe20000000056 */
        /* <DEDUP_REMOVED lines=12> */
[----:B0-----:R-:W2:Y:S01]  /*13950*/  LDL.LU R66, [R1+0x1660] ;  /* 0x0016600001427983 */ /* 0x001ea20000300800 */
[----:B------:R-:W-:Y:S02]  /*13960*/  PRMT R142, RZ, 0x7610, R142 ;  /* 0x00007610ff8e7816 */ /* 0x000fe4000000008e */
[----:B------:R-:W-:Y:S01]  /*13970*/  PRMT R144, RZ, 0x7610, R144 ;  /* 0x00007610ff907816 */ /* 0x000fe20000000090 */
[----:B------:R0:W-:Y:S01]  /*13980*/  STL.S16 [R1+0xa84], R84 ;  /* 0x000a845401007387 */ /* 0x0001e20000100600 */
[----:B------:R-:W-:Y:S02]  /*13990*/  PRMT R28, RZ, 0x7610, R28 ;  /* 0x00007610ff1c7816 */ /* 0x000fe4000000001c */
[----:B------:R-:W-:Y:S02]  /*139a0*/  PRMT R30, RZ, 0x7610, R30 ;  /* 0x00007610ff1e7816 */ /* 0x000fe4000000001e */
[----:B------:R-:W-:Y:S02]  /*139b0*/  PRMT R48, RZ, 0x7610, R48 ;  /* 0x00007610ff307816 */ /* 0x000fe40000000030 */
[----:B------:R-:W-:-:S02]  /*139c0*/  PRMT R50, RZ, 0x7610, R50 ;  /* 0x00007610ff327816 */ /* 0x000fc40000000032 */
[----:B------:R-:W-:Y:S01]  /*139d0*/  PRMT R68, RZ, 0x7610, R68 ;  /* 0x00007610ff447816 */ /* 0x000fe20000000044 */
[----:B0-----:R-:W2:Y:S01]  /*139e0*/  LDL.LU R84, [R1+0x165c] ;  /* 0x00165c0001547983 */ /* 0x001ea20000300800 */
[----:B------:R-:W-:Y:S02]  /*139f0*/  PRMT R70, RZ, 0x7610, R70 ;  /* 0x00007610ff467816 */ /* 0x000fe40000000046 */
[----:B------:R-:W-:Y:S01]  /*13a00*/  PRMT R162, RZ, 0x7610, R162 ;  /* 0x00007610ffa27816 */ /* 0x000fe200000000a2 */
[----:B------:R0:W-:Y:S01]  /*13a10*/  STL.S16 [R1+0xa80], R86 ;  /* 0x000a805601007387 */ /* 0x0001e20000100600 */
[----:B------:R-:W-:Y:S02]  /*13a20*/  PRMT R163, RZ, 0x7610, R163 ;  /* 0x00007610ffa37816 */ /* 0x000fe400000000a3 */
[----:B------:R-:W-:Y:S02]  /*13a30*/  PRMT R88, RZ, 0x7610, R88 ;  /* 0x00007610ff587816 */ /* 0x000fe40000000058 */
[----:B------:R-:W-:-:S02]  /*13a40*/  PRMT R90, RZ, 0x7610, R90 ;  /* 0x00007610ff5a7816 */ /* 0x000fc4000000005a */
[----:B------:R-:W-:Y:S02]  /*13a50*/  PRMT R108, RZ, 0x7610, R108 ;  /* 0x00007610ff6c7816 */ /* 0x000fe4000000006c */
[----:B------:R-:W-:Y:S01]  /*13a60*/  PRMT R110, RZ, 0x7610, R110 ;  /* 0x00007610ff6e7816 */ /* 0x000fe2000000006e */
[----:B0-----:R-:W2:Y:S01]  /*13a70*/  LDL.LU R86, [R1+0x1658] ;  /* 0x0016580001567983 */ /* 0x001ea20000300800 */
[----:B------:R-:W-:Y:S02]  /*13a80*/  PRMT R128, RZ, 0x7610, R128 ;  /* 0x00007610ff807816 */ /* 0x000fe40000000080 */
[----:B------:R-:W-:Y:S01]  /*13a90*/  PRMT R130, RZ, 0x7610, R130 ;  /* 0x00007610ff827816 */ /* 0x000fe20000000082 */
[----:B------:R0:W-:Y:S01]  /*13aa0*/  STL.S16 [R1+0x800], R104 ;  /* 0x0008006801007387 */ /* 0x0001e20000100600 */
[----:B------:R-:W-:Y:S02]  /*13ab0*/  PRMT R146, RZ, 0x7610, R146 ;  /* 0x00007610ff927816 */ /* 0x000fe40000000092 */
[----:B------:R-:W-:-:S02]  /*13ac0*/  PRMT R148, RZ, 0x7610, R148 ;  /* 0x00007610ff947816 */ /* 0x000fc40000000094 */
[----:B------:R-:W-:Y:S02]  /*13ad0*/  PRMT R12, RZ, 0x7610, R12 ;  /* 0x00007610ff0c7816 */ /* 0x000fe4000000000c */
[----:B------:R-:W-:Y:S02]  /*13ae0*/  PRMT R14, RZ, 0x7610, R14 ;  /* 0x00007610ff0e7816 */ /* 0x000fe4000000000e */
[----:B------:R-:W-:Y:S01]  /*13af0*/  PRMT R32, RZ, 0x7610, R32 ;  /* 0x00007610ff207816 */ /* 0x000fe20000000020 */
[----:B0-----:R-:W2:Y:S01]  /*13b00*/  LDL.LU R104, [R1+0x1654] ;  /* 0x0016540001687983 */ /* 0x001ea20000300800 */
[----:B------:R-:W-:Y:S02]  /*13b10*/  PRMT R34, RZ, 0x7610, R34 ;  /* 0x00007610ff227816 */ /* 0x000fe40000000022 */
[----:B------:R-:W-:Y:S01]  /*13b20*/  PRMT R52, RZ, 0x7610, R52 ;  /* 0x00007610ff347816 */ /* 0x000fe20000000034 */
[----:B------:R0:W-:Y:S01]  /*13b30*/  STL.S16 [R1+0x7fc], R106 ;  /* 0x0007fc6a01007387 */ /* 0x0001e20000100600 */
[----:B------:R-:W-:-:S02]  /*13b40*/  PRMT R54, RZ, 0x7610, R54 ;  /* 0x00007610ff367816 */ /* 0x000fc40000000036 */
[----:B------:R-:W-:Y:S02]  /*13b50*/  PRMT R72, RZ, 0x7610, R72 ;  /* 0x00007610ff487816 */ /* 0x000fe40000000048 */
        /* <DEDUP_REMOVED lines=96> */
[----:B------:R-:W-:Y:S01]  /*14160*/  STL.64 [R1+0x1318], R162 ;  /* 0x001318a201007387 */ /* 0x000fe20000100a00 */
[----:B------:R-:W-:-:S02]  /*14170*/  PRMT R115, RZ, 0x7610, R115 ;  /* 0x00007610ff737816 */ /* 0x000fc40000000073 */
[----:B------:R-:W-:Y:S01]  /*14180*/  PRMT R113, RZ, 0x7610, R113 ;  /* 0x00007610ff717816 */ /* 0x000fe20000000071 */
[----:B------:R0:W-:Y:S01]  /*14190*/  STL.S16 [R1+0xa7c], R88 ;  /* 0x000a7c5801007387 */ /* 0x0001e20000100600 */
[----:B------:R-:W-:Y:S02]  /*141a0*/  PRMT R111, RZ, 0x7610, R111 ;  /* 0x00007610ff6f7816 */ /* 0x000fe4000000006f */
[----:B------:R-:W-:Y:S02]  /*141b0*/  PRMT R109, RZ, 0x7610, R109 ;  /* 0x00007610ff6d7816 */ /* 0x000fe4000000006d */
[----:B------:R-:W-:Y:S02]  /*141c0*/  PRMT R107, RZ, 0x7610, R107 ;  /* 0x00007610ff6b7816 */ /* 0x000fe4000000006b */
[----:B------:R-:W-:Y:S02]  /*141d0*/  PRMT R105, RZ, 0x7610, R105 ;  /* 0x00007610ff697816 */ /* 0x000fe40000000069 */
[----:B------:R-:W-:Y:S01]  /*141e0*/  PRMT R103, RZ, 0x7610, R103 ;  /* 0x00007610ff677816 */ /* 0x000fe20000000067 */
[----:B0-----:R-:W2:Y:S01]  /*141f0*/  LDL.LU R88, [R1+0x1624] ;  /* 0x0016240001587983 */ /* 0x001ea20000300800 */
[----:B------:R-:W-:-:S02]  /*14200*/  PRMT R101, RZ, 0x7610, R101 ;  /* 0x00007610ff657816 */ /* 0x000fc40000000065 */
[----:B------:R-:W-:Y:S01]  /*14210*/  PRMT R99, RZ, 0x7610, R99 ;  /* 0x00007610ff637816 */ /* 0x000fe20000000063 */
        /* <DEDUP_REMOVED lines=95> */
[----:B0-----:R-:W3:Y:S04]  /*14810*/  LDL.LU R82, [R1+0x1568] ;  /* 0x0015680001527983 */ /* 0x001ee80000300800 */
        /* <DEDUP_REMOVED lines=13> */
[----:B0-----:R-:W4:Y:S04]  /*148f0*/  LDL.LU R6, [R1+0x154c] ;  /* 0x00154c0001067983 */ /* 0x001f280000300800 */
        /* <DEDUP_REMOVED lines=12> */
[----:B------:R0:W-:Y:S01]  /*149c0*/  STL.S16 [R1+0x714], R25 ;  /* 0x0007141901007387 */ /* 0x0001e20000100600 */
[----:B------:R-:W-:-:S03]  /*149d0*/  PRMT R163, RZ, 0x7610, R163 ;  /* 0x00007610ffa37816 */ /* 0x000fc600000000a3 */
[----:B0-----:R-:W4:Y:S04]  /*149e0*/  LDL.LU R25, [R1+0x1530] ;  /* 0x0015300001197983 */ /* 0x001f280000300800 */
[----:B------:R0:W-:Y:S01]  /*149f0*/  STL.S16 [R1+0xa44], R26 ;  /* 0x000a441a01007387 */ /* 0x0001e20000100600 */
[----:B------:R-:W-:-:S03]  /*14a00*/  PRMT R162, RZ, 0x7610, R162 ;  /* 0x00007610ffa27816 */ /* 0x000fc600000000a2 */
        /* <DEDUP_REMOVED lines=12> */
[----:B------:R-:W-:Y:S04]  /*14ad0*/  STL.S16 [R1+0x6fc], R163 ;  /* 0x0006fca301007387 */ /* 0x000fe80000100600 */
[----:B------:R-:W-:Y:S01]  /*14ae0*/  STL.S16 [R1+0x6f8], R162 ;  /* 0x0006f8a201007387 */ /* 0x000fe20000100600 */
[----:B--2---:R-:W-:Y:S01]  /*14af0*/  PRMT R97, RZ, 0x7610, R97 ;  /* 0x00007610ff617816 */ /* 0x004fe20000000061 */
[----:B0-----:R-:W0:Y:S02]  /*14b00*/  LDC R4, c[0x0][0x3a0] ;  /* 0x0000e800ff047b82 */ /* 0x001e240000000800 */
[----:B------:R-:W-:Y:S04]  /*14b10*/  STL.S16 [R1+0x6f4], R157 ;  /* 0x0006f49d01007387 */ /* 0x000fe80000100600 */
        /* <DEDUP_REMOVED lines=21> */
[----:B------:R-:W-:Y:S01]  /*14c70*/  STL.S16 [R1+0x69c], R113 ;  /* 0x00069c7101007387 */ /* 0x000fe20000100600 */
[----:B---3--:R-:W-:-:S03]  /*14c80*/  PRMT R95, RZ, 0x7610, R95 ;  /* 0x00007610ff5f7816 */ /* 0x008fc6000000005f */
[----:B------:R-:W-:Y:S01]  /*14c90*/  STL.S16 [R1+0x698], R111 ;  /* 0x0006986f01007387 */ /* 0x000fe20000100600 */
[----:B----4-:R-:W-:-:S03]  /*14ca0*/  PRMT R93, RZ, 0x7610, R93 ;  /* 0x00007610ff5d7816 */ /* 0x010fc6000000005d */
[----:B------:R-:W-:Y:S01]  /*14cb0*/  STL.S16 [R1+0x694], R109 ;  /* 0x0006946d01007387 */ /* 0x000fe20000100600 */
[----:B------:R-:W-:-:S03]  /*14cc0*/  PRMT R91, RZ, 0x7610, R91 ;  /* 0x00007610ff5b7816 */ /* 0x000fc6000000005b */
        /* <DEDUP_REMOVED lines=50> */
[----:B------:R-:W-:Y:S04]  /*14ff0*/  STL.S16 [R1+0x614], R57 ;  /* 0x0006143901007387 */ /* 0x000fe80000100600 */
[----:B------:R-:W-:Y:S01]  /*15000*/  STL.S16 [R1+0x610], R55 ;  /* 0x0006103701007387 */ /* 0x000fe20000100600 */
[----:B------:R-:W-:-:S03]  /*15010*/  PRMT R41, RZ, 0x7610, R41 ;  /* 0x00007610ff297816 */ /* 0x000fc60000000029 */
[----:B------:R-:W-:Y:S01]  /*15020*/  STL.S16 [R1+0x60c], R53 ;  /* 0x00060c3501007387 */ /* 0x000fe20000100600 */
[----:B------:R-:W-:-:S03]  /*15030*/  PRMT R35, RZ, 0x7610, R35 ;  /* 0x00007610ff237816 */ /* 0x000fc60000000023 */
[----:B------:R-:W-:Y:S04]  /*15040*/  STL.S16 [R1+0x608], R51 ;  /* 0x0006083301007387 */ /* 0x000fe80000100600 */
[----:B------:R-:W-:Y:S04]  /*15050*/  STL.S16 [R1+0x604], R49 ;  /* 0x0006043101007387 */ /* 0x000fe80000100600 */
[----:B------:R-:W-:Y:S04]  /*15060*/  STL.S16 [R1+0x600], R47 ;  /* 0x0006002f01007387 */ /* 0x000fe80000100600 */
[----:B------:R-:W-:Y:S01]  /*15070*/  STL.S16 [R1+0x5fc], R45 ;  /* 0x0005fc2d01007387 */ /* 0x000fe20000100600 */
[----:B------:R-:W-:-:S03]  /*15080*/  PRMT R39, RZ, 0x7610, R39 ;  /* 0x00007610ff277816 */ /* 0x000fc60000000027 */
[----:B------:R-:W-:Y:S01]  /*15090*/  STL.S16 [R1+0x5f0], R43 ;  /* 0x0005f02b01007387 */ /* 0x000fe20000100600 */
[----:B------:R-:W-:-:S03]  /*150a0*/  PRMT R17, RZ, 0x7610, R17 ;  /* 0x00007610ff117816 */ /* 0x000fc60000000011 */
[----:B------:R1:W-:Y:S01]  /*150b0*/  STL.S16 [R1+0x5ec], R21 ;  /* 0x0005ec1501007387 */ /* 0x0003e20000100600 */
[----:B------:R-:W-:Y:S02]  /*150c0*/  PRMT R37, RZ, 0x7610, R37 ;  /* 0x00007610ff257816 */ /* 0x000fe40000000025 */
[----:B------:R-:W-:Y:S01]  /*150d0*/  PRMT R15, RZ, 0x7610, R15 ;  /* 0x00007610ff0f7816 */ /* 0x000fe2000000000f */
[----:B-1----:R-:W2:Y:S04]  /*150e0*/  LDL.LU R21, [R1+0xcf4] ;  /* 0x000cf40001157983 */ /* 0x002ea80000300800 */
[----:B------:R-:W-:Y:S04]  /*150f0*/  STL.S16 [R1+0x5e8], R41 ;  /* 0x0005e82901007387 */ /* 0x000fe80000100600 */
[----:B------:R1:W-:Y:S04]  /*15100*/  STL.S16 [R1+0x5e4], R35 ;  /* 0x0005e42301007387 */ /* 0x0003e80000100600 */
[----:B-1----:R-:W3:Y:S04]  /*15110*/  LDL.LU R35, [R1+0xcf8] ;  /* 0x000cf80001237983 */ /* 0x002ee80000300800 */
[----:B------:R-:W-:Y:S04]  /*15120*/  STL.S16 [R1+0x5e0], R39 ;  /* 0x0005e02701007387 */ /* 0x000fe80000100600 */
[----:B------:R1:W-:Y:S04]  /*15130*/  STL.S16 [R1+0x5dc], R17 ;  /* 0x0005dc1101007387 */ /* 0x0003e80000100600 */
[----:B-1----:R-:W4:Y:S04]  /*15140*/  LDL.LU R17, [R1+0xcfc] ;  /* 0x000cfc0001117983 */ /* 0x002f280000300800 */
[----:B------:R-:W-:Y:S04]  /*15150*/  STL.S16 [R1+0x5d8], R37 ;  /* 0x0005d82501007387 */ /* 0x000fe80000100600 */
[----:B------:R1:W-:Y:S04]  /*15160*/  STL.S16 [R1+0x5d4], R15 ;  /* 0x0005d40f01007387 */ /* 0x0003e80000100600 */
[----:B-1----:R-:W4:Y:S01]  /*15170*/  LDL.LU R15, [R1+0xd00] ;  /* 0x000d0000010f7983 */ /* 0x002f220000300800 */
[----:B------:R-:W-:-:S02]  /*15180*/  PRMT R33, RZ, 0x7610, R33 ;  /* 0x00007610ff217816 */ /* 0x000fc40000000021 */
[----:B------:R-:W-:-:S03]  /*15190*/  PRMT R13, RZ, 0x7610, R13 ;  /* 0x00007610ff0d7816 */ /* 0x000fc6000000000d */
[----:B------:R-:W-:Y:S01]  /*151a0*/  STL.S16 [R1+0x5d0], R33 ;  /* 0x0005d02101007387 */ /* 0x000fe20000100600 */
[----:B------:R-:W-:-:S03]  /*151b0*/  PRMT R31, RZ, 0x7610, R31 ;  /* 0x00007610ff1f7816 */ /* 0x000fc6000000001f */
[----:B------:R1:W-:Y:S01]  /*151c0*/  STL.S16 [R1+0x5cc], R13 ;  /* 0x0005cc0d01007387 */ /* 0x0003e20000100600 */
[----:B------:R-:W-:-:S03]  /*151d0*/  PRMT R29, RZ, 0x7610, R29 ;  /* 0x00007610ff1d7816 */ /* 0x000fc6000000001d */
[----:B-1----:R-:W4:Y:S04]  /*151e0*/  LDL.LU R13, [R1+0xd04] ;  /* 0x000d0400010d7983 */ /* 0x002f280000300800 */
[----:B------:R1:W-:Y:S04]  /*151f0*/  STL.S16 [R1+0x5c0], R31 ;  /* 0x0005c01f01007387 */ /* 0x0003e80000100600 */
[----:B------:R0:W-:Y:S04]  /*15200*/  STL.S16 [R1+0x5bc], R29 ;  /* 0x0005bc1d01007387 */ /* 0x0001e80000100600 */
[----:B------:R-:W4:Y:S01]  /*15210*/  LDL.LU R33, [R1+0xd08] ;  /* 0x000d080001217983 */ /* 0x000f220000300800 */
[----:B------:R-:W-:-:S05]  /*15220*/  PRMT R23, RZ, 0x7610, R23 ;  /* 0x00007610ff177816 */ /* 0x000fca0000000017 */
[----:B------:R-:W-:Y:S04]  /*15230*/  STL.S16 [R1+0x5b8], R23 ;  /* 0x0005b81701007387 */ /* 0x000fe80000100600 */
[----:B-1----:R-:W4:Y:S01]  /*15240*/  LDL.LU R31, [R1+0xd0c] ;  /* 0x000d0c00011f7983 */ /* 0x002f220000300800 */
[----:B------:R-:W-:Y:S02]  /*15250*/  PRMT R19, RZ, 0x7610, R19 ;  /* 0x00007610ff137816 */ /* 0x000fe40000000013 */
[----:B------:R-:W-:-:S03]  /*15260*/  PRMT R0, RZ, 0x7610, R0 ;  /* 0x00007610ff007816 */ /* 0x000fc60000000000 */
[----:B------:R-:W-:Y:S04]  /*15270*/  STL.S16 [R1+0x5b4], R19 ;  /* 0x0005b41301007387 */ /* 0x000fe80000100600 */
[----:B0-----:R-:W4:Y:S04]  /*15280*/  LDL.LU R29, [R1+0xd10] ;  /* 0x000d1000011d7983 */ /* 0x001f280000300800 */
[----:B------:R0:W-:Y:S04]  /*15290*/  STL [R1+0x1170], R2 ;  /* 0x0011700201007387 */ /* 0x0001e80000100800 */
[----:B------:R-:W-:Y:S04]  /*152a0*/  STL [R1+0x13a0], R3 ;  /* 0x0013a00301007387 */ /* 0x000fe80000100800 */
[----:B------:R1:W-:Y:S01]  /*152b0*/  STL [R1+0x1180], R0 ;  /* 0x0011800001007387 */ /* 0x0003e20000100800 */
[----:B0-----:R-:W-:-:S03]  /*152c0*/  PRMT R2, RZ, 0x7610, R2 ;  /* 0x00007610ff027816 */ /* 0x001fc60000000002 */
[----:B------:R-:W4:Y:S04]  /*152d0*/  LDL.LU R23, [R1+0xd14] ;  /* 0x000d140001177983 */ /* 0x000f280000300800 */
[----:B------:R0:W-:Y:S01]  /*152e0*/  STL.S16 [R1+0x5a8], R2 ;  /* 0x0005a80201007387 */ /* 0x0001e20000100600 */
[----:B-1----:R-:W-:-:S03]  /*152f0*/  PRMT R0, RZ, 0x7610, R0 ;  /* 0x00007610ff007816 */ /* 0x002fc60000000000 */
[----:B------:R-:W4:Y:S01]  /*15300*/  LDL.LU R3, [R1+0xd18] ;  /* 0x000d180001037983 */ /* 0x000f220000300800 */
[----:B------:R-:W-:-:S03]  /*15310*/  IMAD.MOV.U32 R45, RZ, RZ, R44 ;  /* 0x000000ffff2d7224 */ /* 0x000fc600078e002c */
[----:B------:R-:W4:Y:S01]  /*15320*/  LDL.LU R19, [R1+0xd1c] ;  /* 0x000d1c0001137983 */ /* 0x000f220000300800 */
[----:B------:R-:W-:-:S03]  /*15330*/  IMAD.MOV.U32 R47, RZ, RZ, R46 ;  /* 0x000000ffff2f7224 */ /* 0x000fc600078e002e */
[----:B------:R1:W-:Y:S04]  /*15340*/  STL.S16 [R1+0x5a4], R0 ;  /* 0x0005a40001007387 */ /* 0x0003e80000100600 */
[----:B------:R-:W-:Y:S04]  /*15350*/  STL [R1+0xda4], R164 ;  /* 0x000da4a401007387 */ /* 0x000fe80000100800 */
[----:B------:R-:W-:Y:S01]  /*15360*/  STL.64 [R1+0xef0], R164 ;  /* 0x000ef0a401007387 */ /* 0x000fe20000100a00 */
[----:B------:R-:W-:Y:S02]  /*15370*/  IMAD.MOV.U32 R65, RZ, RZ, R64 ;  /* 0x000000ffff417224 */ /* 0x000fe400078e0040 */
[----:B------:R-:W-:-:S02]  /*15380*/  IMAD.MOV.U32 R67, RZ, RZ, R66 ;  /* 0x000000ffff437224 */ /* 0x000fc400078e0042 */
[----:B------:R-:W-:Y:S02]  /*15390*/  IMAD.MOV.U32 R85, RZ, RZ, R84 ;  /* 0x000000ffff557224 */ /* 0x000fe400078e0054 */
[----:B------:R-:W-:Y:S02]  /*153a0*/  IMAD.MOV.U32 R87, RZ, RZ, R86 ;  /* 0x000000ffff577224 */ /* 0x000fe400078e0056 */
[----:B--2---:R-:W-:Y:S02]  /*153b0*/  IMAD.MOV.U32 R44, RZ, RZ, R21 ;  /* 0x000000ffff2c7224 */ /* 0x004fe400078e0015 */
[----:B------:R-:W2:Y:S04]  /*153c0*/  LDL.LU R21, [R1+0xd20] ;  /* 0x000d200001157983 */ /* 0x000ea80000300800 */
[----:B------:R-:W-:Y:S04]  /*153d0*/  STL.64 [R1+0x1040], R44 ;  /* 0x0010402c01007387 */ /* 0x000fe80000100a00 */
[----:B0-----:R-:W2:Y:S01]  /*153e0*/  LDL.LU R2, [R1+0xd24] ;  /* 0x000d240001027983 */ /* 0x001ea20000300800 */
[----:B---3--:R-:W-:-:S05]  /*153f0*/  MOV R46, R35 ;  /* 0x00000023002e7202 */ /* 0x008fca0000000f00 */
[----:B------:R-:W-:Y:S01]  /*15400*/  STL.64 [R1+0x1048], R46 ;  /* 0x0010482e01007387 */ /* 0x000fe20000100a00 */
[----:B----4-:R-:W-:-:S03]  /*15410*/  IMAD.MOV.U32 R64, RZ, RZ, R17 ;  /* 0x000000ffff407224 */ /* 0x010fc600078e0011 */
[----:B------:R-:W3:Y:S04]  /*15420*/  LDL.LU R17, [R1+0xd28] ;  /* 0x000d280001117983 */ /* 0x000ee80000300800 */
[----:B------:R-:W-:Y:S01]  /*15430*/  STL.64 [R1+0x1050], R64 ;  /* 0x0010504001007387 */ /* 0x000fe20000100a00 */
[----:B------:R-:W-:-:S03]  /*15440*/  IMAD.MOV.U32 R66, RZ, RZ, R15 ;  /* 0x000000ffff427224 */ /* 0x000fc600078e000f */
[----:B------:R-:W4:Y:S04]  /*15450*/  LDL.LU R15, [R1+0xb94] ;  /* 0x000b9400010f7983 */ /* 0x000f280000300800 */
[----:B------:R-:W-:Y:S01]  /*15460*/  STL.64 [R1+0x1058], R66 ;  /* 0x0010584201007387 */ /* 0x000fe20000100a00 */
[----:B------:R-:W-:-:S03]  /*15470*/  IMAD.MOV.U32 R84, RZ, RZ, R13 ;  /* 0x000000ffff547224 */ /* 0x000fc600078e000d */
[----:B------:R-:W4:Y:S04]  /*15480*/  LDL.LU R13, [R1+0xb98] ;  /* 0x000b9800010d7983 */ /* 0x000f280000300800 */
[----:B------:R-:W-:Y:S04]  /*15490*/  STL.64 [R1+0x1060], R84 ;  /* 0x0010605401007387 */ /* 0x000fe80000100a00 */
[----:B------:R-:W4:Y:S01]  /*154a0*/  LDL.LU R35, [R1+0xb9c] ;  /* 0x000b9c0001237983 */ /* 0x000f220000300800 */
[----:B------:R-:W-:-:S05]  /*154b0*/  IMAD.MOV.U32 R86, RZ, RZ, R33 ;  /* 0x000000ffff567224 */ /* 0x000fca00078e0021 */
[----:B------:R-:W-:Y:S04]  /*154c0*/  STL.64 [R1+0x1068], R86 ;  /* 0x0010685601007387 */ /* 0x000fe80000100a00 */
[----:B-1----:R-:W4:Y:S01]  /*154d0*/  LDL.LU R0, [R1+0xba0] ;  /* 0x000ba00001007983 */ /* 0x002f220000300800 */
[----:B------:R-:W-:Y:S02]  /*154e0*/  IMAD.MOV.U32 R105, RZ, RZ, R104 ;  /* 0x000000ffff697224 */ /* 0x000fe400078e0068 */
[----:B------:R-:W-:-:S05]  /*154f0*/  IMAD.MOV.U32 R104, RZ, RZ, R31 ;  /* 0x000000ffff687224 */ /* 0x000fca00078e001f */
[----:B------:R-:W-:Y:S04]  /*15500*/  STL.64 [R1+0x1078], R104 ;  /* 0x0010786801007387 */ /* 0x000fe80000100a00 */
[----:B------:R-:W4:Y:S01]  /*15510*/  LDL.LU R33, [R1+0xba4] ;  /* 0x000ba40001217983 */ /* 0x000f220000300800 */
[----:B------:R-:W-:Y:S02]  /*15520*/  IMAD.MOV.U32 R107, RZ, RZ, R106 ;  /* 0x000000ffff6b7224 */ /* 0x000fe400078e006a */
[----:B------:R-:W-:Y:S02]  /*15530*/  IMAD.MOV.U32 R106, RZ, RZ, R29 ;  /* 0x000000ffff6a7224 */ /* 0x000fe400078e001d */
[----:B------:R-:W-:-:S03]  /*15540*/  IMAD.MOV.U32 R125, RZ, RZ, R124 ;  /* 0x000000ffff7d7224 */ /* 0x000fc600078e007c */
[----:B------:R-:W-:Y:S01]  /*15550*/  STL.64 [R1+0x1080], R106 ;  /* 0x0010806a01007387 */ /* 0x000fe20000100a00 */
[----:B------:R-:W-:Y:S02]  /*15560*/  IMAD.MOV.U32 R127, RZ, RZ, R126 ;  /* 0x000000ffff7f7224 */ /* 0x000fe400078e007e */
[----:B------:R-:W-:Y:S02]  /*15570*/  IMAD.MOV.U32 R124, RZ, RZ, R23 ;  /* 0x000000ffff7c7224 */ /* 0x000fe400078e0017 */
[----:B------:R-:W4:Y:S01]  /*15580*/  LDL.LU R23, [R1+0xba8] ;  /* 0x000ba80001177983 */ /* 0x000f220000300800 */
[----:B------:R-:W-:-:S03]  /*15590*/  IMAD.MOV.U32 R143, RZ, RZ, R142 ;  /* 0x000000ffff8f7224 */ /* 0x000fc600078e008e */
[----:B------:R-:W-:Y:S01]  /*155a0*/  STL.64 [R1+0x1088], R124 ;  /* 0x0010887c01007387 */ /* 0x000fe20000100a00 */
[----:B------:R-:W-:-:S03]  /*155b0*/  IMAD.MOV.U32 R126, RZ, RZ, R3 ;  /* 0x000000ffff7e7224 */ /* 0x000fc600078e0003 */
[----:B------:R-:W4:Y:S01]  /*155c0*/  LDL.LU R3, [R1+0xbac] ;  /* 0x000bac0001037983 */ /* 0x000f220000300800 */
[----:B------:R-:W-:-:S03]  /*155d0*/  IMAD.MOV.U32 R142, RZ, RZ, R19 ;  /* 0x000000ffff8e7224 */ /* 0x000fc600078e0013 */
[----:B------:R-:W-:Y:S01]  /*155e0*/  STL.64 [R1+0x1090], R126 ;  /* 0x0010907e01007387 */ /* 0x000fe20000100a00 */
[----:B------:R-:W-:-:S03]  /*155f0*/  IMAD.MOV.U32 R145, RZ, RZ, R144 ;  /* 0x000000ffff917224 */ /* 0x000fc600078e0090 */
[----:B------:R-:W4:Y:S01]  /*15600*/  LDL.LU R19, [R1+0xbb0] ;  /* 0x000bb00001137983 */ /* 0x000f220000300800 */
[----:B------:R-:W-:-:S03]  /*15610*/  IMAD.MOV.U32 R29, RZ, RZ, R28 ;  /* 0x000000ffff1d7224 */ /* 0x000fc600078e001c */
[----:B------:R-:W-:Y:S01]  /*15620*/  STL.64 [R1+0x10b8], R142 ;  /* 0x0010b88e01007387 */ /* 0x000fe20000100a00 */
[----:B------:R-:W-:Y:S02]  /*15630*/  IMAD.MOV.U32 R31, RZ, RZ, R30 ;  /* 0x000000ffff1f7224 */ /* 0x000fe400078e001e */
[----:B------:R-:W-:Y:S02]  /*15640*/  IMAD.MOV.U32 R49, RZ, RZ, R48 ;  /* 0x000000ffff317224 */ /* 0x000fe400078e0030 */
[----:B------:R-:W-:Y:S02]  /*15650*/  IMAD.MOV.U32 R51, RZ, RZ, R50 ;  /* 0x000000ffff337224 */ /* 0x000fe400078e0032 */
[----:B------:R-:W-:Y:S02]  /*15660*/  IMAD.MOV.U32 R69, RZ, RZ, R68 ;  /* 0x000000ffff457224 */ /* 0x000fe400078e0044 */
[----:B------:R-:W-:Y:S01]  /*15670*/  IMAD.MOV.U32 R71, RZ, RZ, R70 ;  /* 0x000000ffff477224 */ /* 0x000fe200078e0046 */
[----:B--2---:R-:W-:-:S02]  /*15680*/  MOV R144, R21 ;  /* 0x0000001500907202 */ /* 0x004fc40000000f00 */
[----:B------:R-:W2:Y:S04]  /*15690*/  LDL.LU R21, [R1+0xbb4] ;  /* 0x000bb40001157983 */ /* 0x000ea80000300800 */
[----:B------:R-:W-:Y:S01]  /*156a0*/  STL.64 [R1+0x10c0], R144 ;  /* 0x0010c09001007387 */ /* 0x000fe20000100a00 */
[----:B------:R-:W-:-:S03]  /*156b0*/  IMAD.MOV.U32 R28, RZ, RZ, R2 ;  /* 0x000000ffff1c7224 */ /* 0x000fc600078e0002 */
[----:B------:R-:W2:Y:S04]  /*156c0*/  LDL.LU R2, [R1+0xbb8] ;  /* 0x000bb80001027983 */ /* 0x000ea80000300800 */
[----:B------:R-:W-:Y:S01]  /*156d0*/  STL.64 [R1+0x1020], R28 ;  /* 0x0010201c01007387 */ /* 0x000fe20000100a00 */
[----:B---3--:R-:W-:-:S03]  /*156e0*/  IMAD.MOV.U32 R30, RZ, RZ, R17 ;  /* 0x000000ffff1e7224 */ /* 0x008fc600078e0011 */
[----:B------:R-:W3:Y:S04]  /*156f0*/  LDL.LU R17, [R1+0xbbc] ;  /* 0x000bbc0001117983 */ /* 0x000ee80000300800 */
[----:B------:R0:W-:Y:S01]  /*15700*/  STL.64 [R1+0x1028], R30 ;  /* 0x0010281e01007387 */ /* 0x0001e20000100a00 */
[----:B----4-:R-:W-:-:S03]  /*15710*/  IMAD.MOV.U32 R48, RZ, RZ, R15 ;  /* 0x000000ffff307224 */ /* 0x010fc600078e000f */
[----:B------:R-:W4:Y:S04]  /*15720*/  LDL.LU R15, [R1+0xbc0] ;  /* 0x000bc000010f7983 */ /* 0x000f280000300800 */
[----:B------:R-:W-:Y:S01]  /*15730*/  STL.64 [R1+0x1098], R48 ;  /* 0x0010983001007387 */ /* 0x000fe20000100a00 */
[----:B------:R-:W-:-:S03]  /*15740*/  IMAD.MOV.U32 R50, RZ, RZ, R13 ;  /* 0x000000ffff327224 */ /* 0x000fc600078e000d */
[----:B------:R-:W4:Y:S01]  /*15750*/  LDL.LU R13, [R1+0xbc4] ;  /* 0x000bc400010d7983 */ /* 0x000f220000300800 */
[----:B------:R-:W-:-:S03]  /*15760*/  IMAD.MOV.U32 R68, RZ, RZ, R35 ;  /* 0x000000ffff447224 */ /* 0x000fc600078e0023 */
[----:B------:R-:W-:Y:S04]  /*15770*/  STL.64 [R1+0x10a0], R50 ;  /* 0x0010a03201007387 */ /* 0x000fe80000100a00 */
[----:B------:R-:W-:Y:S01]  /*15780*/  STL.64 [R1+0x10a8], R68 ;  /* 0x0010a84401007387 */ /* 0x000fe20000100a00 */
[----:B------:R-:W-:-:S03]  /*15790*/  IMAD.MOV.U32 R70, RZ, RZ, R0 ;  /* 0x000000ffff467224 */ /* 0x000fc600078e0000 */
[----:B------:R-:W4:Y:S01]  /*157a0*/  LDL.LU R0, [R1+0xbc8] ;  /* 0x000bc80001007983 */ /* 0x000f220000300800 */
[----:B------:R-:W-:-:S03]  /*157b0*/  IMAD.MOV.U32 R89, RZ, RZ, R88 ;  /* 0x000000ffff597224 */ /* 0x000fc600078e0058 */
[----:B------:R-:W-:Y:S01]  /*157c0*/  STL.64 [R1+0x10b0], R70 ;  /* 0x0010b04601007387 */ /* 0x000fe20000100a00 */
[----:B------:R-:W-:-:S03]  /*157d0*/  IMAD.MOV.U32 R88, RZ, RZ, R33 ;  /* 0x000000ffff587224 */ /* 0x000fc600078e0021 */
[----:B------:R-:W4:Y:S04]  /*157e0*/  LDL.LU R33, [R1+0xbcc] ;  /* 0x000bcc0001217983 */ /* 0x000f280000300800 */
[----:B0-----:R-:W4:Y:S01]  /*157f0*/  LDL.LU R31, [R1+0xbd0] ;  /* 0x000bd000011f7983 */ /* 0x001f220000300800 */
[----:B------:R-:W-:Y:S02]  /*15800*/  IMAD.MOV.U32 R91, RZ, RZ, R90 ;  /* 0x000000ffff5b7224 */ /* 0x000fe400078e005a */
[----:B------:R-:W-:Y:S01]  /*15810*/  IMAD.MOV.U32 R109, RZ, RZ, R108 ;  /* 0x000000ffff6d7224 */ /* 0x000fe200078e006c */
[----:B------:R-:W-:Y:S04]  /*15820*/  STL.64 [R1+0x10c8], R88 ;  /* 0x0010c85801007387 */ /* 0x000fe80000100a00 */
[----:B------:R-:W4:Y:S01]  /*15830*/  LDL.LU R30, [R1+0xbd4] ;  /* 0x000bd400011e7983 */ /* 0x000f220000300800 */
[----:B------:R-:W-:-:S05]  /*15840*/  IMAD.MOV.U32 R90, RZ, RZ, R23 ;  /* 0x000000ffff5a7224 */ /* 0x000fca00078e0017 */
[----:B------:R-:W-:Y:S01]  /*15850*/  STL.64 [R1+0x10d0], R90 ;  /* 0x0010d05a01007387 */ /* 0x000fe20000100a00 */
[----:B------:R-:W-:-:S03]  /*15860*/  IMAD.MOV.U32 R108, RZ, RZ, R3 ;  /* 0x000000ffff6c7224 */ /* 0x000fc600078e0003 */
[----:B------:R-:W4:Y:S01]  /*15870*/  LDL.LU R3, [R1+0xbd8] ;  /* 0x000bd80001037983 */ /* 0x000f220000300800 */
[----:B------:R-:W-:-:S03]  /*15880*/  IMAD.MOV.U32 R111, RZ, RZ, R110 ;  /* 0x000000ffff6f7224 */ /* 0x000fc600078e006e */
[----:B------:R-:W-:Y:S01]  /*15890*/  STL.64 [R1+0x10d8], R108 ;  /* 0x0010d86c01007387 */ /* 0x000fe20000100a00 */
[----:B------:R-:W-:Y:S01]  /*158a0*/  MOV R110, R19 ;  /* 0x00000013006e7202 */ /* 0x000fe20000000f00 */
[----:B------:R-:W-:Y:S02]  /*158b0*/  IMAD.MOV.U32 R129, RZ, RZ, R128 ;  /* 0x000000ffff817224 */ /* 0x000fe400078e0080 */
[----:B------:R-:W4:Y:S01]  /*158c0*/  LDL.LU R19, [R1+0xbdc] ;  /* 0x000bdc0001137983 */ /* 0x000f220000300800 */
[----:B------:R-:W-:-:S03]  /*158d0*/  IMAD.MOV.U32 R131, RZ, RZ, R130 ;  /* 0x000000ffff837224 */ /* 0x000fc600078e0082 */
[----:B------:R-:W-:Y:S01]  /*158e0*/  STL.64 [R1+0x10e0], R110 ;  /* 0x0010e06e01007387 */ /* 0x000fe20000100a00 */
[----:B------:R-:W-:-:S03]  /*158f0*/  IMAD.MOV.U32 R147, RZ, RZ, R146 ;  /* 0x000000ffff937224 */ /* 0x000fc600078e0092 */
[----:B------:R-:W4:Y:S01]  /*15900*/  LDL.LU R29, [R1+0xbe0] ;  /* 0x000be000011d7983 */ /* 0x000f220000300800 */
[----:B------:R-:W-:Y:S02]  /*15910*/  IMAD.MOV.U32 R149, RZ, RZ, R148 ;  /* 0x000000ffff957224 */ /* 0x000fe400078e0094 */
[----:B--2---:R-:W-:-:S05]  /*15920*/  IMAD.MOV.U32 R128, RZ, RZ, R21 ;  /* 0x000000ffff807224 */ /* 0x004fca00078e0015 */
[----:B------:R-:W-:Y:S01]  /*15930*/  STL.64 [R1+0x10e8], R128 ;  /* 0x0010e88001007387 */ /* 0x000fe20000100a00 */
[----:B------:R-:W-:-:S03]  /*15940*/  IMAD.MOV.U32 R130, RZ, RZ, R2 ;  /* 0x000000ffff827224 */ /* 0x000fc600078e0002 */
[----:B------:R-:W2:Y:S04]  /*15950*/  LDL.LU R2, [R1+0xbe4] ;  /* 0x000be40001027983 */ /* 0x000ea80000300800 */
[----:B------:R-:W-:Y:S04]  /*15960*/  STL.64 [R1+0x10f0], R130 ;  /* 0x0010f08201007387 */ /* 0x000fe80000100a00 */
[----:B------:R-:W2:Y:S01]  /*15970*/  LDL.LU R28, [R1+0xbe8] ;  /* 0x000be800011c7983 */ /* 0x000ea20000300800 */
[----:B---3--:R-:W-:-:S05]  /*15980*/  IMAD.MOV.U32 R146, RZ, RZ, R17 ;  /* 0x000000ffff927224 */ /* 0x008fca00078e0011 */
[----:B------:R-:W-:Y:S04]  /*15990*/  STL.64 [R1+0x10f8], R146 ;  /* 0x0010f89201007387 */ /* 0x000fe80000100a00 */
[----:B------:R-:W3:Y:S01]  /*159a0*/  LDL.LU R23, [R1+0xbec] ;  /* 0x000bec0001177983 */ /* 0x000ee20000300800 */
[----:B----4-:R-:W-:-:S05]  /*159b0*/  IMAD.MOV.U32 R148, RZ, RZ, R15 ;  /* 0x000000ffff947224 */ /* 0x010fca00078e000f */
[----:B------:R-:W-:Y:S04]  /*159c0*/  STL.64 [R1+0x1100], R148 ;  /* 0x0011009401007387 */ /* 0x000fe80000100a00 */
[----:B------:R-:W4:Y:S04]  /*159d0*/  LDL.LU R21, [R1+0xbf0] ;  /* 0x000bf00001157983 */ /* 0x000f280000300800 */
[----:B------:R-:W4:Y:S01]  /*159e0*/  LDL.LU R17, [R1+0xbf4] ;  /* 0x000bf40001117983 */ /* 0x000f220000300800 */
[----:B------:R-:W-:-:S04]  /*159f0*/  LOP3.LUT R13, R13, R12, RZ, 0x3c, !PT ;  /* 0x0000000c0d0d7212 */ /* 0x000fc800078e3cff */
[----:B------:R-:W-:-:S04]  /*15a00*/  LOP3.LUT R12, R13, R12, RZ, 0x3c, !PT ;  /* 0x0000000c0d0c7212 */ /* 0x000fc800078e3cff */
[----:B------:R-:W-:Y:S01]  /*15a10*/  LOP3.LUT R13, R13, R12, RZ, 0x3c, !PT ;  /* 0x0000000c0d0d7212 */ /* 0x000fe200078e3cff */
[----:B------:R-:W-:-:S04]  /*15a20*/  IMAD.MOV.U32 R15, RZ, RZ, R14 ;  /* 0x000000ffff0f7224 */ /* 0x000fc800078e000e */
[----:B------:R0:W-:Y:S01]  /*15a30*/  STL.64 [R1+0x1030], R12 ;  /* 0x0010300c01007387 */ /* 0x0001e20000100a00 */
[----:B------:R-:W-:-:S03]  /*15a40*/  IMAD.MOV.U32 R14, RZ, RZ, R0 ;  /* 0x000000ffff0e7224 */ /* 0x000fc600078e0000 */
[----:B------:R-:W4:Y:S01]  /*15a50*/  LDL.LU R0, [R1+0xbf8] ;  /* 0x000bf80001007983 */ /* 0x000f220000300800 */
[----:B------:R-:W-:-:S04]  /*15a60*/  LOP3.LUT R33, R33, R32, RZ, 0x3c, !PT ;  /* 0x0000002021217212 */ /* 0x000fc800078e3cff */
[----:B------:R-:W-:-:S04]  /*15a70*/  LOP3.LUT R32, R33, R32, RZ, 0x3c, !PT ;  /* 0x0000002021207212 */ /* 0x000fc800078e3cff */
[----:B------:R-:W-:Y:S01]  /*15a80*/  LOP3.LUT R33, R33, R32, RZ, 0x3c, !PT ;  /* 0x0000002021217212 */ /* 0x000fe200078e3cff */
[----:B------:R1:W-:Y:S01]  /*15a90*/  STL.64 [R1+0x1038], R14 ;  /* 0x0010380e01007387 */ /* 0x0003e20000100a00 */
[----:B------:R-:W-:-:S03]  /*15aa0*/  IMAD.MOV.U32 R35, RZ, RZ, R34 ;  /* 0x000000ffff237224 */ /* 0x000fc600078e0022 */
[----:B------:R-:W-:Y:S01]  /*15ab0*/  STL.64 [R1+0x1108], R32 ;  /* 0x0011082001007387 */ /* 0x000fe20000100a00 */
[----:B------:R-:W-:-:S03]  /*15ac0*/  IMAD.MOV.U32 R34, RZ, RZ, R31 ;  /* 0x000000ffff227224 */ /* 0x000fc600078e001f */
[----:B0-----:R-:W4:Y:S04]  /*15ad0*/  LDL.LU R13, [R1+0xbfc] ;  /* 0x000bfc00010d7983 */ /* 0x001f280000300800 */
[----:B------:R-:W-:Y:S04]  /*15ae0*/  STL.64 [R1+0x1110], R34 ;  /* 0x0011102201007387 */ /* 0x000fe80000100a00 */
[----:B------:R-:W4:Y:S01]  /*15af0*/  LDL.LU R12, [R1+0xc00] ;  /* 0x000c0000010c7983 */ /* 0x000f220000300800 */
[----:B------:R-:W-:Y:S02]  /*15b00*/  IMAD.MOV.U32 R53, RZ, RZ, R52 ;  /* 0x000000ffff357224 */ /* 0x000fe400078e0034 */
[----:B------:R-:W-:-:S02]  /*15b10*/  IMAD.MOV.U32 R52, RZ, RZ, R30 ;  /* 0x000000ffff347224 */ /* 0x000fc400078e001e */
[----:B------:R-:W-:Y:S02]  /*15b20*/  IMAD.MOV.U32 R55, RZ, RZ, R54 ;  /* 0x000000ffff377224 */ /* 0x000fe400078e0036 */
[----:B------:R-:W-:Y:S01]  /*15b30*/  IMAD.MOV.U32 R54, RZ, RZ, R3 ;  /* 0x000000ffff367224 */ /* 0x000fe200078e0003 */
[----:B------:R-:W-:Y:S01]  /*15b40*/  STL.64 [R1+0x1118], R52 ;  /* 0x0011183401007387 */ /* 0x000fe20000100a00 */
[----:B------:R-:W-:Y:S02]  /*15b50*/  IMAD.MOV.U32 R73, RZ, RZ, R72 ;  /* 0x000000ffff497224 */ /* 0x000fe400078e0048 */
[----:B------:R-:W-:Y:S01]  /*15b60*/  IMAD.MOV.U32 R72, RZ, RZ, R19 ;  /* 0x000000ffff487224 */ /* 0x000fe200078e0013 */
[----:B------:R-:W4:Y:S04]  /*15b70*/  LDL.LU R3, [R1+0xc04] ;  /* 0x000c040001037983 */ /* 0x000f280000300800 */
[----:B------:R-:W-:Y:S04]  /*15b80*/  STL.64 [R1+0x1120], R54 ;  /* 0x0011203601007387 */ /* 0x000fe80000100a00 */
[----:B------:R-:W4:Y:S01]  /*15b90*/  LDL.LU R19, [R1+0xc08] ;  /* 0x000c080001137983 */ /* 0x000f220000300800 */
[----:B------:R-:W-:Y:S01]  /*15ba0*/  IMAD.MOV.U32 R75, RZ, RZ, R74 ;  /* 0x000000ffff4b7224 */ /* 0x000fe200078e004a */
[----:B------:R-:W-:Y:S01]  /*15bb0*/  MOV R74, R29 ;  /* 0x0000001d004a7202 */ /* 0x000fe20000000f00 */
[----:B------:R-:W-:Y:S01]  /*15bc0*/  IMAD.MOV.U32 R93, RZ, RZ, R92 ;  /* 0x000000ffff5d7224 */ /* 0x000fe200078e005c */
[----:B------:R-:W-:Y:S01]  /*15bd0*/  STL.64 [R1+0x1128], R72 ;  /* 0x0011284801007387 */ /* 0x000fe20000100a00 */
[----:B------:R-:W-:-:S03]  /*15be0*/  IMAD.MOV.U32 R95, RZ, RZ, R94 ;  /* 0x000000ffff5f7224 */ /* 0x000fc600078e005e */
[----:B------:R-:W-:Y:S01]  /*15bf0*/  STL.64 [R1+0x1130], R74 ;  /* 0x0011304a01007387 */ /* 0x000fe20000100a00 */
[----:B------:R-:W-:Y:S02]  /*15c00*/  IMAD.MOV.U32 R113, RZ, RZ, R112 ;  /* 0x000000ffff717224 */ /* 0x000fe400078e0070 */
[----:B------:R-:W-:Y:S02]  /*15c10*/  IMAD.MOV.U32 R115, RZ, RZ, R114 ;  /* 0x000000ffff737224 */ /* 0x000fe400078e0072 */
[----:B------:R-:W-:Y:S02]  /*15c20*/  IMAD.MOV.U32 R133, RZ, RZ, R132 ;  /* 0x000000ffff857224 */ /* 0x000fe400078e0084 */
[----:B------:R-:W-:Y:S02]  /*15c30*/  IMAD.MOV.U32 R135, RZ, RZ, R134 ;  /* 0x000000ffff877224 */ /* 0x000fe400078e0086 */
[----:B--2---:R-:W-:Y:S02]  /*15c40*/  IMAD.MOV.U32 R92, RZ, RZ, R2 ;  /* 0x000000ffff5c7224 */ /* 0x004fe400078e0002 */
[----:B------:R-:W2:Y:S04]  /*15c50*/  LDL.LU R2, [R1+0xc0c] ;  /* 0x000c0c0001027983 */ /* 0x000ea80000300800 */
[----:B------:R-:W-:Y:S01]  /*15c60*/  STL.64 [R1+0x1138], R92 ;  /* 0x0011385c01007387 */ /* 0x000fe20000100a00 */
[----:B------:R-:W-:-:S03]  /*15c70*/  IMAD.MOV.U32 R94, RZ, RZ, R28 ;  /* 0x000000ffff5e7224 */ /* 0x000fc600078e001c */
[----:B------:R-:W2:Y:S04]  /*15c80*/  LDL.LU R29, [R1+0xc10] ;  /* 0x000c1000011d7983 */ /* 0x000ea80000300800 */
[----:B------:R-:W-:Y:S04]  /*15c90*/  STL.64 [R1+0x1140], R94 ;  /* 0x0011405e01007387 */ /* 0x000fe80000100a00 */
[----:B-1----:R-:W2:Y:S01]  /*15ca0*/  LDL.LU R15, [R1+0xc14] ;  /* 0x000c1400010f7983 */ /* 0x002ea20000300800 */
[----:B---3--:R-:W-:-:S05]  /*15cb0*/  IMAD.MOV.U32 R112, RZ, RZ, R23 ;  /* 0x000000ffff707224 */ /* 0x008fca00078e0017 */
[----:B------:R-:W-:Y:S01]  /*15cc0*/  STL.64 [R1+0x1148], R112 ;  /* 0x0011487001007387 */ /* 0x000fe20000100a00 */
[----:B----4-:R-:W-:-:S05]  /*15cd0*/  IMAD.MOV.U32 R114, RZ, RZ, R21 ;  /* 0x000000ffff727224 */ /* 0x010fca00078e0015 */
[----:B------:R-:W-:Y:S04]  /*15ce0*/  STL.64 [R1+0x1150], R114 ;  /* 0x0011507201007387 */ /* 0x000fe80000100a00 */
[----:B------:R-:W3:Y:S01]  /*15cf0*/  LDL.LU R14, [R1+0xc18] ;  /* 0x000c1800010e7983 */ /* 0x000ee20000300800 */
[----:B------:R-:W-:-:S05]  /*15d00*/  IMAD.MOV.U32 R132, RZ, RZ, R17 ;  /* 0x000000ffff847224 */ /* 0x000fca00078e0011 */
[----:B------:R-:W-:Y:S04]  /*15d10*/  STL.64 [R1+0x1158], R132 ;  /* 0x0011588401007387 */ /* 0x000fe80000100a00 */
[----:B------:R-:W4:Y:S01]  /*15d20*/  LDL.LU R28, [R1+0xc1c] ;  /* 0x000c1c00011c7983 */ /* 0x000f220000300800 */
[----:B------:R-:W-:-:S03]  /*15d30*/  IMAD.MOV.U32 R134, RZ, RZ, R0 ;  /* 0x000000ffff867224 */ /* 0x000fc600078e0000 */
[----:B------:R-:W4:Y:S01]  /*15d40*/  LDL.LU R0, [R1+0xc20] ;  /* 0x000c200001007983 */ /* 0x000f220000300800 */
[----:B------:R-:W-:-:S03]  /*15d50*/  IMAD.MOV.U32 R151, RZ, RZ, R150 ;  /* 0x000000ffff977224 */ /* 0x000fc600078e0096 */
[----:B------:R-:W-:Y:S01]  /*15d60*/  STL.64 [R1+0x1160], R134 ;  /* 0x0011608601007387 */ /* 0x000fe20000100a00 */
[----:B------:R-:W-:-:S03]  /*15d70*/  IMAD.MOV.U32 R153, RZ, RZ, R152 ;  /* 0x000000ffff997224 */ /* 0x000fc600078e0098 */
[----:B------:R-:W4:Y:S01]  /*15d80*/  LDL.LU R23, [R1+0xc24] ;  /* 0x000c240001177983 */ /* 0x000f220000300800 */
[----:B------:R-:W-:-:S05]  /*15d90*/  IMAD.MOV.U32 R150, RZ, RZ, R13 ;  /* 0x000000ffff967224 */ /* 0x000fca00078e000d */
[----:B------:R-:W-:Y:S01]  /*15da0*/  STL.64 [R1+0x1168], R150 ;  /* 0x0011689601007387 */ /* 0x000fe20000100a00 */
[----:B------:R-:W-:-:S03]  /*15db0*/  IMAD.MOV.U32 R152, RZ, RZ, R12 ;  /* 0x000000ffff987224 */ /* 0x000fc600078e000c */
[----:B------:R-:W4:Y:S04]  /*15dc0*/  LDL.LU R13, [R1+0xc28] ;  /* 0x000c2800010d7983 */ /* 0x000f280000300800 */
[----:B------:R-:W4:Y:S01]  /*15dd0*/  LDL.LU R12, [R1+0xc2c] ;  /* 0x000c2c00010c7983 */ /* 0x000f220000300800 */
[----:B------:R-:W-:-:S03]  /*15de0*/  IMAD.MOV.U32 R17, RZ, RZ, R16 ;  /* 0x000000ffff117224 */ /* 0x000fc600078e0010 */
[----:B------:R-:W-:Y:S01]  /*15df0*/  STL.64 [R1+0x1178], R152 ;  /* 0x0011789801007387 */ /* 0x000fe20000100a00 */
[----:B------:R-:W-:-:S03]  /*15e00*/  IMAD.MOV.U32 R16, RZ, RZ, R3 ;  /* 0x000000ffff107224 */ /* 0x000fc600078e0003 */
[----:B------:R-:W4:Y:S01]  /*15e10*/  LDL.LU R3, [R1+0xc30] ;  /* 0x000c300001037983 */ /* 0x000f220000300800 */
[----:B------:R-:W-:-:S04]  /*15e20*/  LOP3.LUT R19, R19, R18, RZ, 0x3c, !PT ;  /* 0x0000001213137212 */ /* 0x000fc800078e3cff */
[C---:B------:R-:W-:Y:S01]  /*15e30*/  LOP3.LUT R18, R19.reuse, R18, RZ, 0x3c, !PT ;  /* 0x0000001213127212 */ /* 0x040fe200078e3cff */
[----:B------:R-:W-:Y:S01]  /*15e40*/  STL.64 [R1+0x1188], R16 ;  /* 0x0011881001007387 */ /* 0x000fe20000100a00 */
[----:B------:R-:W-:Y:S02]  /*15e50*/  IMAD.MOV.U32 R37, RZ, RZ, R36 ;  /* 0x000000ffff257224 */ /* 0x000fe400078e0024 */
[----:B------:R-:W-:Y:S01]  /*15e60*/  LOP3.LUT R19, R19, R18, RZ, 0x3c, !PT ;  /* 0x0000001213137212 */ /* 0x000fe200078e3cff */
[----:B------:R-:W4:Y:S01]  /*15e70*/  LDL.LU R21, [R1+0xc34] ;  /* 0x000c340001157983 */ /* 0x000f220000300800 */
[----:B------:R-:W-:-:S03]  /*15e80*/  IMAD.MOV.U32 R39, RZ, RZ, R38 ;  /* 0x000000ffff277224 */ /* 0x000fc600078e0026 */
[----:B------:R0:W-:Y:S04]  /*15e90*/  STL [R1+0x11c0], R18 ;  /* 0x0011c01201007387 */ /* 0x0001e80000100800 */
[----:B------:R-:W-:Y:S01]  /*15ea0*/  STL [R1+0x1190], R19 ;  /* 0x0011901301007387 */ /* 0x000fe20000100800 */
[----:B------:R-:W-:-:S03]  /*15eb0*/  IMAD.MOV.U32 R57, RZ, RZ, R56 ;  /* 0x000000ffff397224 */ /* 0x000fc600078e0038 */
[----:B0-----:R-:W4:Y:S01]  /*15ec0*/  LDL.LU R18, [R1+0xc38] ;  /* 0x000c380001127983 */ /* 0x001f220000300800 */
[----:B------:R-:W-:Y:S02]  /*15ed0*/  IMAD.MOV.U32 R59, RZ, RZ, R58 ;  /* 0x000000ffff3b7224 */ /* 0x000fe400078e003a */
[----:B------:R-:W-:Y:S02]  /*15ee0*/  IMAD.MOV.U32 R77, RZ, RZ, R76 ;  /* 0x000000ffff4d7224 */ /* 0x000fe400078e004c */
[----:B------:R-:W-:Y:S01]  /*15ef0*/  IMAD.MOV.U32 R79, RZ, RZ, R78 ;  /* 0x000000ffff4f7224 */ /* 0x000fe200078e004e */
[----:B--2---:R-:W-:Y:S02]  /*15f00*/  MOV R36, R2 ;  /* 0x0000000200247202 */ /* 0x004fe40000000f00 */
[----:B------:R-:W2:Y:S01]  /*15f10*/  LDL.LU R2, [R1+0xc3c] ;  /* 0x000c3c0001027983 */ /* 0x000ea20000300800 */
[----:B------:R-:W-:-:S03]  /*15f20*/  IMAD.MOV.U32 R38, RZ, RZ, R29 ;  /* 0x000000ffff267224 */ /* 0x000fc600078e001d */
[----:B------:R-:W-:Y:S04]  /*15f30*/  STL.64 [R1+0x1198], R36 ;  /* 0x0011982401007387 */ /* 0x000fe80000100a00 */
[----:B------:R-:W2:Y:S01]  /*15f40*/  LDL.LU R17, [R1+0xc40] ;  /* 0x000c400001117983 */ /* 0x000ea20000300800 */
[----:B------:R-:W-:-:S03]  /*15f50*/  IMAD.MOV.U32 R56, RZ, RZ, R15 ;  /* 0x000000ffff387224 */ /* 0x000fc600078e000f */
[----:B------:R-:W-:Y:S04]  /*15f60*/  STL.64 [R1+0x11a0], R38 ;  /* 0x0011a02601007387 */ /* 0x000fe80000100a00 */
[----:B------:R-:W2:Y:S04]  /*15f70*/  LDL.LU R16, [R1+0xc44] ;  /* 0x000c440001107983 */ /* 0x000ea80000300800 */
[----:B------:R-:W2:Y:S04]  /*15f80*/  LDL.LU R15, [R1+0xc48] ;  /* 0x000c4800010f7983 */ /* 0x000ea80000300800 */
[----:B------:R-:W-:Y:S01]  /*15f90*/  STL.64 [R1+0x11a8], R56 ;  /* 0x0011a83801007387 */ /* 0x000fe20000100a00 */
[----:B---3--:R-:W-:-:S03]  /*15fa0*/  IMAD.MOV.U32 R58, RZ, RZ, R14 ;  /* 0x000000ffff3a7224 */ /* 0x008fc600078e000e */
[----:B------:R-:W3:Y:S04]  /*15fb0*/  LDL.LU R14, [R1+0xc4c] ;  /* 0x000c4c00010e7983 */ /* 0x000ee80000300800 */
[----:B------:R-:W-:Y:S01]  /*15fc0*/  STL.64 [R1+0x11b0], R58 ;  /* 0x0011b03a01007387 */ /* 0x000fe20000100a00 */
[----:B----4-:R-:W-:-:S05]  /*15fd0*/  IMAD.MOV.U32 R76, RZ, RZ, R28 ;  /* 0x000000ffff4c7224 */ /* 0x010fca00078e001c */
[----:B------:R-:W-:Y:S01]  /*15fe0*/  STL.64 [R1+0x11b8], R76 ;  /* 0x0011b84c01007387 */ /* 0x000fe20000100a00 */
[----:B------:R-:W-:-:S03]  /*15ff0*/  IMAD.MOV.U32 R78, RZ, RZ, R0 ;  /* 0x000000ffff4e7224 */ /* 0x000fc600078e0000 */
[----:B------:R-:W4:Y:S01]  /*16000*/  LDL.LU R0, [R1+0xc50] ;  /* 0x000c500001007983 */ /* 0x000f220000300800 */
[----:B------:R-:W-:Y:S02]  /*16010*/  IMAD.MOV.U32 R97, RZ, RZ, R96 ;  /* 0x000000ffff617224 */ /* 0x000fe400078e0060 */
[----:B------:R-:W-:Y:S02]  /*16020*/  IMAD.MOV.U32 R99, RZ, RZ, R98 ;  /* 0x000000ffff637224 */ /* 0x000fe400078e0062 */
[----:B------:R-:W-:Y:S02]  /*16030*/  IMAD.MOV.U32 R96, RZ, RZ, R23 ;  /* 0x000000ffff607224 */ /* 0x000fe400078e0017 */
[----:B------:R-:W-:Y:S01]  /*16040*/  IMAD.MOV.U32 R117, RZ, RZ, R116 ;  /* 0x000000ffff757224 */ /* 0x000fe200078e0074 */
[----:B------:R-:W-:Y:S04]  /*16050*/  STL.64 [R1+0x11c8], R78 ;  /* 0x0011c84e01007387 */ /* 0x000fe80000100a00 */
[----:B------:R-:W-:Y:S01]  /*16060*/  STL.64 [R1+0x11d0], R96 ;  /* 0x0011d06001007387 */ /* 0x000fe20000100a00 */
[----:B------:R-:W-:-:S02]  /*16070*/  IMAD.MOV.U32 R98, RZ, RZ, R13 ;  /* 0x000000ffff627224 */ /* 0x000fc400078e000d */
[----:B------:R-:W-:-:S03]  /*16080*/  IMAD.MOV.U32 R116, RZ, RZ, R12 ;  /* 0x000000ffff747224 */ /* 0x000fc600078e000c */
[----:B------:R-:W-:Y:S04]  /*16090*/  STL.64 [R1+0x11d8], R98 ;  /* 0x0011d86201007387 */ /* 0x000fe80000100a00 */
[----:B------:R-:W4:Y:S04]  /*160a0*/  LDL.LU R13, [R1+0xc54] ;  /* 0x000c5400010d7983 */ /* 0x000f280000300800 */
[----:B------:R-:W-:Y:S04]  /*160b0*/  STL.64 [R1+0x11e0], R116 ;  /* 0x0011e07401007387 */ /* 0x000fe80000100a00 */
[----:B------:R-:W4:Y:S01]  /*160c0*/  LDL.LU R12, [R1+0xc58] ;  /* 0x000c5800010c7983 */ /* 0x000f220000300800 */
[----:B------:R-:W-:-:S02]  /*160d0*/  IMAD.MOV.U32 R119, RZ, RZ, R118 ;  /* 0x000000ffff777224 */ /* 0x000fc400078e0076 */
[----:B------:R-:W-:Y:S02]  /*160e0*/  IMAD.MOV.U32 R118, RZ, RZ, R3 ;  /* 0x000000ffff767224 */ /* 0x000fe400078e0003 */
[----:B------:R-:W-:Y:S01]  /*160f0*/  IMAD.MOV.U32 R137, RZ, RZ, R136 ;  /* 0x000000ffff897224 */ /* 0x000fe200078e0088 */
[----:B------:R-:W4:Y:S01]  /*16100*/  LDL.LU R3, [R1+0xc5c] ;  /* 0x000c5c0001037983 */ /* 0x000f220000300800 */
[----:B------:R-:W-:Y:S02]  /*16110*/  IMAD.MOV.U32 R139, RZ, RZ, R138 ;  /* 0x000000ffff8b7224 */ /* 0x000fe400078e008a */
[----:B------:R-:W-:Y:S01]  /*16120*/  IMAD.MOV.U32 R155, RZ, RZ, R154 ;  /* 0x000000ffff9b7224 */ /* 0x000fe200078e009a */
[----:B------:R-:W-:Y:S01]  /*16130*/  MOV R136, R21 ;  /* 0x0000001500887202 */ /* 0x000fe20000000f00 */
[----:B------:R-:W-:Y:S01]  /*16140*/  IMAD.MOV.U32 R157, RZ, RZ, R156 ;  /* 0x000000ffff9d7224 */ /* 0x000fe200078e009c */
[----:B------:R-:W-:Y:S01]  /*16150*/  STL.64 [R1+0x11e8], R118 ;  /* 0x0011e87601007387 */ /* 0x000fe20000100a00 */
[----:B------:R-:W-:-:S02]  /*16160*/  IMAD.MOV.U32 R21, RZ, RZ, R20 ;  /* 0x000000ffff157224 */ /* 0x000fc400078e0014 */
[----:B------:R-:W-:Y:S01]  /*16170*/  IMAD.MOV.U32 R23, RZ, RZ, R22 ;  /* 0x000000ffff177224 */ /* 0x000fe200078e0016 */
[----:B------:R-:W-:Y:S01]  /*16180*/  STL.64 [R1+0x11f0], R136 ;  /* 0x0011f08801007387 */ /* 0x000fe20000100a00 */
[----:B------:R-:W-:Y:S02]  /*16190*/  IMAD.MOV.U32 R138, RZ, RZ, R18 ;  /* 0x000000ffff8a7224 */ /* 0x000fe400078e0012 */
[----:B------:R-:W-:-:S03]  /*161a0*/  IMAD.MOV.U32 R41, RZ, RZ, R40 ;  /* 0x000000ffff297224 */ /* 0x000fc600078e0028 */
[----:B------:R-:W-:Y:S01]  /*161b0*/  STL.64 [R1+0x11f8], R138 ;  /* 0x0011f88a01007387 */ /* 0x000fe20000100a00 */
[----:B------:R-:W-:Y:S02]  /*161c0*/  IMAD.MOV.U32 R43, RZ, RZ, R42 ;  /* 0x000000ffff2b7224 */ /* 0x000fe400078e002a */
[----:B--2---:R-:W-:Y:S02]  /*161d0*/  IMAD.MOV.U32 R154, RZ, RZ, R2 ;  /* 0x000000ffff9a7224 */ /* 0x004fe400078e0002 */
[----:B------:R-:W2:Y:S04]  /*161e0*/  LDL.LU R2, [R1+0xc60] ;  /* 0x000c600001027983 */ /* 0x000ea80000300800 */
[----:B------:R-:W-:Y:S01]  /*161f0*/  STL.64 [R1+0x1200], R154 ;  /* 0x0012009a01007387 */ /* 0x000fe20000100a00 */
[----:B------:R-:W-:-:S02]  /*16200*/  IMAD.MOV.U32 R156, RZ, RZ, R17 ;  /* 0x000000ffff9c7224 */ /* 0x000fc400078e0011 */
[----:B------:R-:W-:-:S03]  /*16210*/  IMAD.MOV.U32 R20, RZ, RZ, R16 ;  /* 0x000000ffff147224 */ /* 0x000fc600078e0010 */
[----:B------:R-:W-:Y:S01]  /*16220*/  STL.64 [R1+0x1208], R156 ;  /* 0x0012089c01007387 */ /* 0x000fe20000100a00 */
[----:B------:R-:W-:-:S03]  /*16230*/  IMAD.MOV.U32 R22, RZ, RZ, R15 ;  /* 0x000000ffff167224 */ /* 0x000fc600078e000f */
[----:B------:R0:W-:Y:S04]  /*16240*/  STL.64 [R1+0x1210], R20 ;  /* 0x0012101401007387 */ /* 0x0001e80000100a00 */
[----:B------:R-:W2:Y:S04]  /*16250*/  LDL.LU R31, [R1+0xc64] ;  /* 0x000c6400011f7983 */ /* 0x000ea80000300800 */
[----:B------:R1:W-:Y:S04]  /*16260*/  STL.64 [R1+0x1218], R22 ;  /* 0x0012181601007387 */ /* 0x0003e80000100a00 */
[----:B------:R-:W2:Y:S04]  /*16270*/  LDL.LU R30, [R1+0xc68] ;  /* 0x000c6800011e7983 */ /* 0x000ea80000300800 */
[----:B------:R-:W2:Y:S01]  /*16280*/  LDL.LU R29, [R1+0xc6c] ;  /* 0x000c6c00011d7983 */ /* 0x000ea20000300800 */
[----:B---3--:R-:W-:-:S05]  /*16290*/  IMAD.MOV.U32 R40, RZ, RZ, R14 ;  /* 0x000000ffff287224 */ /* 0x008fca00078e000e */
[----:B------:R-:W-:Y:S04]  /*162a0*/  STL.64 [R1+0x1220], R40 ;  /* 0x0012202801007387 */ /* 0x000fe80000100a00 */
[----:B------:R-:W3:Y:S04]  /*162b0*/  LDL.LU R28, [R1+0xc70] ;  /* 0x000c7000011c7983 */ /* 0x000ee80000300800 */
[----:B0-----:R-:W3:Y:S04]  /*162c0*/  LDL.LU R20, [R1+0xc74] ;  /* 0x000c740001147983 */ /* 0x001ee80000300800 */
[----:B------:R-:W3:Y:S04]  /*162d0*/  LDL.LU R19, [R1] ;  /* 0x0000000001137983 */ /* 0x000ee80000300800 */
[----:B------:R-:W3:Y:S04]  /*162e0*/  LDL.LU R18, [R1+0xc78] ;  /* 0x000c780001127983 */ /* 0x000ee80000300800 */
[----:B------:R-:W3:Y:S01]  /*162f0*/  LDL.LU R17, [R1+0x8] ;  /* 0x0000080001117983 */ /* 0x000ee20000300800 */
[----:B----4-:R-:W-:-:S03]  /*16300*/  IMAD.MOV.U32 R42, RZ, RZ, R0 ;  /* 0x000000ffff2a7224 */ /* 0x010fc600078e0000 */
[----:B------:R-:W4:Y:S01]  /*16310*/  LDL.LU R0, [R1+0xc7c] ;  /* 0x000c7c0001007983 */ /* 0x000f220000300800 */
[----:B------:R-:W-:Y:S02]  /*16320*/  IMAD.MOV.U32 R61, RZ, RZ, R60 ;  /* 0x000000ffff3d7224 */ /* 0x000fe400078e003c */
[----:B------:R-:W-:Y:S01]  /*16330*/  IMAD.MOV.U32 R63, RZ, RZ, R62 ;  /* 0x000000ffff3f7224 */ /* 0x000fe200078e003e */
[----:B------:R-:W-:Y:S01]  /*16340*/  STL.64 [R1+0x1228], R42 ;  /* 0x0012282a01007387 */ /* 0x000fe20000100a00 */
[----:B------:R-:W-:Y:S02]  /*16350*/  IMAD.MOV.U32 R81, RZ, RZ, R80 ;  /* 0x000000ffff517224 */ /* 0x000fe400078e0050 */
[----:B------:R-:W-:Y:S02]  /*16360*/  IMAD.MOV.U32 R60, RZ, RZ, R13 ;  /* 0x000000ffff3c7224 */ /* 0x000fe400078e000d */
[----:B------:R-:W-:-:S03]  /*16370*/  IMAD.MOV.U32 R62, RZ, RZ, R12 ;  /* 0x000000ffff3e7224 */ /* 0x000fc600078e000c */
[----:B------:R-:W-:Y:S04]  /*16380*/  STL.64 [R1+0x1230], R60 ;  /* 0x0012303c01007387 */ /* 0x000fe80000100a00 */
[----:B------:R-:W-:Y:S04]  /*16390*/  STL.64 [R1+0x1238], R62 ;  /* 0x0012383e01007387 */ /* 0x000fe80000100a00 */
[----:B-1----:R-:W4:Y:S04]  /*163a0*/  LDL.LU R23, [R1+0x10] ;  /* 0x0000100001177983 */ /* 0x002f280000300800 */
[----:B------:R-:W4:Y:S04]  /*163b0*/  LDL.LU R22, [R1+0xc80] ;  /* 0x000c800001167983 */ /* 0x000f280000300800 */
[----:B------:R-:W4:Y:S04]  /*163c0*/  LDL.LU R21, [R1+0x18] ;  /* 0x0000180001157983 */ /* 0x000f280000300800 */
[----:B------:R-:W4:Y:S01]  /*163d0*/  LDL.LU R16, [R1+0xc84] ;  /* 0x000c840001107983 */ /* 0x000f220000300800 */
[----:B------:R-:W-:Y:S01]  /*163e0*/  MOV R80, R3 ;  /* 0x0000000300507202 */ /* 0x000fe20000000f00 */
[----:B------:R-:W-:-:S02]  /*163f0*/  IMAD.MOV.U32 R83, RZ, RZ, R82 ;  /* 0x000000ffff537224 */ /* 0x000fc400078e0052 */
[----:B------:R-:W-:Y:S02]  /*16400*/  IMAD.MOV.U32 R101, RZ, RZ, R100 ;  /* 0x000000ffff657224 */ /* 0x000fe400078e0064 */
[----:B------:R-:W-:Y:S01]  /*16410*/  STL.64 [R1+0x1240], R80 ;  /* 0x0012405001007387 */ /* 0x000fe20000100a00 */
[----:B------:R-:W-:-:S03]  /*16420*/  IMAD.MOV.U32 R103, RZ, RZ, R102 ;  /* 0x000000ffff677224 */ /* 0x000fc600078e0066 */
[----:B------:R-:W4:Y:S01]  /*16430*/  LDL.LU R15, [R1+0x20] ;  /* 0x00002000010f7983 */ /* 0x000f220000300800 */
[----:B------:R-:W-:-:S03]  /*16440*/  IMAD.MOV.U32 R121, RZ, RZ, R120 ;  /* 0x000000ffff797224 */ /* 0x000fc600078e0078 */
[----:B------:R-:W4:Y:S01]  /*16450*/  LDL.LU R14, [R1+0xc88] ;  /* 0x000c8800010e7983 */ /* 0x000f220000300800 */
[----:B------:R-:W-:-:S03]  /*16460*/  IMAD.MOV.U32 R123, RZ, RZ, R122 ;  /* 0x000000ffff7b7224 */ /* 0x000fc600078e007a */
[----:B------:R-:W4:Y:S01]  /*16470*/  LDL.LU R13, [R1+0x28] ;  /* 0x00002800010d7983 */ /* 0x000f220000300800 */
[----:B------:R-:W-:-:S03]  /*16480*/  IMAD.MOV.U32 R141, RZ, RZ, R140 ;  /* 0x000000ffff8d7224 */ /* 0x000fc600078e008c */
[----:B------:R-:W4:Y:S04]  /*16490*/  LDL.LU R12, [R1+0xc8c] ;  /* 0x000c8c00010c7983 */ /* 0x000f280000300800 */
[----:B------:R-:W4:Y:S01]  /*164a0*/  LDL.LU R3, [R1+0x30] ;  /* 0x0000300001037983 */ /* 0x000f220000300800 */
[----:B--2---:R-:W-:-:S03]  /*164b0*/  IMAD.MOV.U32 R82, RZ, RZ, R2 ;  /* 0x000000ffff527224 */ /* 0x004fc600078e0002 */
[----:B------:R-:W2:Y:S04]  /*164c0*/  LDL.LU R2, [R1+0xc90] ;  /* 0x000c900001027983 */ /* 0x000ea80000300800 */
[----:B------:R-:W-:Y:S01]  /*164d0*/  STL.64 [R1+0x1248], R82 ;  /* 0x0012485201007387 */ /* 0x000fe20000100a00 */
[----:B------:R-:W-:Y:S02]  /*164e0*/  IMAD.MOV.U32 R100, RZ, RZ, R31 ;  /* 0x000000ffff647224 */ /* 0x000fe400078e001f */
[----:B------:R-:W-:-:S03]  /*164f0*/  IMAD.MOV.U32 R102, RZ, RZ, R30 ;  /* 0x000000ffff667224 */ /* 0x000fc600078e001e */
[----:B------:R-:W-:Y:S01]  /*16500*/  STL.64 [R1+0x1250], R100 ;  /* 0x0012506401007387 */ /* 0x000fe20000100a00 */
[----:B------:R-:W-:-:S03]  /*16510*/  IMAD.MOV.U32 R120, RZ, RZ, R29 ;  /* 0x000000ffff787224 */ /* 0x000fc600078e001d */
[----:B------:R-:W-:Y:S04]  /*16520*/  STL.64 [R1+0x1258], R102 ;  /* 0x0012586601007387 */ /* 0x000fe80000100a00 */
[----:B------:R-:W-:Y:S01]  /*16530*/  STL.64 [R1+0x1260], R120 ;  /* 0x0012607801007387 */ /* 0x000fe20000100a00 */
[----:B---3--:R-:W-:Y:S02]  /*16540*/  IMAD.MOV.U32 R122, RZ, RZ, R28 ;  /* 0x000000ffff7a7224 */ /* 0x008fe400078e001c */
[----:B------:R-:W-:-:S03]  /*16550*/  IMAD.MOV.U32 R140, RZ, RZ, R20 ;  /* 0x000000ffff8c7224 */ /* 0x000fc600078e0014 */
[----:B------:R-:W-:Y:S04]  /*16560*/  STL.64 [R1+0x1268], R122 ;  /* 0x0012687a01007387 */ /* 0x000fe80000100a00 */
[----:B------:R-:W-:Y:S01]  /*16570*/  STL.64 [R1+0x1270], R140 ;  /* 0x0012708c01007387 */ /* 0x000fe20000100a00 */
[----:B------:R-:W-:-:S03]  /*16580*/  IMAD.MOV.U32 R125, RZ, RZ, R19 ;  /* 0x000000ffff7d7224 */ /* 0x000fc600078e0013 */
[----:B------:R-:W3:Y:S01]  /*16590*/  LDL.LU R36, [R1+0x38] ;  /* 0x0000380001247983 */ /* 0x000ee20000300800 */
[----:B------:R-:W-:-:S03]  /*165a0*/  IMAD.MOV.U32 R124, RZ, RZ, R18 ;  /* 0x000000ffff7c7224 */ /* 0x000fc600078e0012 */
[----:B------:R-:W3:Y:S01]  /*165b0*/  LDL.LU R35, [R1+0xc94] ;  /* 0x000c940001237983 */ /* 0x000ee20000300800 */
[----:B------:R-:W-:-:S03]  /*165c0*/  IMAD.MOV.U32 R143, RZ, RZ, R17 ;  /* 0x000000ffff8f7224 */ /* 0x000fc600078e0011 */
[----:B------:R-:W3:Y:S04]  /*165d0*/  LDL.LU R34, [R1+0x40] ;  /* 0x0000400001227983 */ /* 0x000ee80000300800 */
[----:B------:R-:W3:Y:S04]  /*165e0*/  LDL.LU R20, [R1+0xc98] ;  /* 0x000c980001147983 */ /* 0x000ee80000300800 */
[----:B------:R-:W3:Y:S04]  /*165f0*/  LDL.LU R19, [R1+0x48] ;  /* 0x0000480001137983 */ /* 0x000ee80000300800 */
[----:B------:R-:W3:Y:S01]  /*16600*/  LDL.LU R18, [R1+0xc9c] ;  /* 0x000c9c0001127983 */ /* 0x000ee20000300800 */
[----:B----4-:R-:W-:-:S03]  /*16610*/  IMAD.MOV.U32 R142, RZ, RZ, R0 ;  /* 0x000000ffff8e7224 */ /* 0x010fc600078e0000 */
[----:B------:R-:W4:Y:S04]  /*16620*/  LDL.LU R17, [R1+0x50] ;  /* 0x0000500001117983 */ /* 0x000f280000300800 */
[----:B------:R-:W4:Y:S04]  /*16630*/  LDL.LU R0, [R1+0xca0] ;  /* 0x000ca00001007983 */ /* 0x000f280000300800 */
[----:B------:R-:W-:Y:S04]  /*16640*/  STL.64 [R1], R124 ;  /* 0x0000007c01007387 */ /* 0x000fe80000100a00 */
[----:B------:R-:W-:Y:S04]  /*16650*/  STL.64 [R1+0x1278], R124 ;  /* 0x0012787c01007387 */ /* 0x000fe80000100a00 */
[----:B------:R-:W-:Y:S04]  /*16660*/  STL.64 [R1+0x8], R142 ;  /* 0x0000088e01007387 */ /* 0x000fe80000100a00 */
[----:B------:R-:W-:Y:S01]  /*16670*/  STL.64 [R1+0x1280], R142 ;  /* 0x0012808e01007387 */ /* 0x000fe20000100a00 */
[----:B------:R-:W-:-:S02]  /*16680*/  IMAD.MOV.U32 R145, RZ, RZ, R23 ;  /* 0x000000ffff917224 */ /* 0x000fc400078e0017 */
[----:B------:R-:W-:-:S05]  /*16690*/  IMAD.MOV.U32 R144, RZ, RZ, R22 ;  /* 0x000000ffff907224 */ /* 0x000fca00078e0016 */
[----:B------:R-:W-:Y:S04]  /*166a0*/  STL.64 [R1+0x10], R144 ;  /* 0x0000109001007387 */ /* 0x000fe80000100a00 */
[----:B------:R-:W-:Y:S01]  /*166b0*/  STL.64 [R1+0x1288], R144 ;  /* 0x0012889001007387 */ /* 0x000fe20000100a00 */
[----:B------:R-:W-:-:S03]  /*166c0*/  MOV R29, R21 ;  /* 0x00000015001d7202 */ /* 0x000fc60000000f00 */
[----:B------:R-:W4:Y:S01]  /*166d0*/  LDL.LU R33, [R1+0x58] ;  /* 0x0000580001217983 */ /* 0x000f220000300800 */
[----:B------:R-:W-:-:S03]  /*166e0*/  IMAD.MOV.U32 R28, RZ, RZ, R16 ;  /* 0x000000ffff1c7224 */ /* 0x000fc600078e0010 */
[----:B------:R-:W4:Y:S04]  /*166f0*/  LDL.LU R32, [R1+0xca4] ;  /* 0x000ca40001207983 */ /* 0x000f280000300800 */
[----:B------:R-:W4:Y:S04]  /*16700*/  LDL.LU R23, [R1+0x60] ;  /* 0x0000600001177983 */ /* 0x000f280000300800 */
[----:B------:R-:W4:Y:S04]  /*16710*/  LDL.LU R22, [R1+0xca8] ;  /* 0x000ca80001167983 */ /* 0x000f280000300800 */
[----:B------:R-:W4:Y:S04]  /*16720*/  LDL.LU R21, [R1+0x68] ;  /* 0x0000680001157983 */ /* 0x000f280000300800 */
[----:B------:R-:W4:Y:S01]  /*16730*/  LDL.LU R16, [R1+0xcac] ;  /* 0x000cac0001107983 */ /* 0x000f220000300800 */
[----:B------:R-:W-:-:S02]  /*16740*/  IMAD.MOV.U32 R31, RZ, RZ, R15 ;  /* 0x000000ffff1f7224 */ /* 0x000fc400078e000f */
[----:B------:R-:W-:Y:S02]  /*16750*/  IMAD.MOV.U32 R30, RZ, RZ, R14 ;  /* 0x000000ffff1e7224 */ /* 0x000fe400078e000e */
[----:B------:R-:W-:Y:S02]  /*16760*/  IMAD.MOV.U32 R15, RZ, RZ, R3 ;  /* 0x000000ffff0f7224 */ /* 0x000fe400078e0003 */
[----:B------:R-:W4:Y:S01]  /*16770*/  LDL.LU R3, [R1+0x70] ;  /* 0x0000700001037983 */ /* 0x000f220000300800 */
[----:B--2---:R-:W-:-:S03]  /*16780*/  IMAD.MOV.U32 R14, RZ, RZ, R2 ;  /* 0x000000ffff0e7224 */ /* 0x004fc600078e0002 */
[----:B------:R-:W2:Y:S04]  /*16790*/  LDL.LU R2, [R1+0xcb0] ;  /* 0x000cb00001027983 */ /* 0x000ea80000300800 */
[----:B------:R-:W-:Y:S04]  /*167a0*/  STL.64 [R1+0x18], R28 ;  /* 0x0000181c01007387 */ /* 0x000fe80000100a00 */
[----:B------:R-:W-:Y:S04]  /*167b0*/  STL.64 [R1+0x1290], R28 ;  /* 0x0012901c01007387 */ /* 0x000fe80000100a00 */
[----:B------:R-:W-:Y:S04]  /*167c0*/  STL.64 [R1+0x20], R30 ;  /* 0x0000201e01007387 */ /* 0x000fe80000100a00 */
[----:B------:R-:W-:Y:S04]  /*167d0*/  STL.64 [R1+0x1298], R30 ;  /* 0x0012981e01007387 */ /* 0x000fe80000100a00 */
[----:B------:R-:W-:Y:S04]  /*167e0*/  STL.64 [R1+0x28], R12 ;  /* 0x0000280c01007387 */ /* 0x000fe80000100a00 */
[----:B------:R-:W-:Y:S04]  /*167f0*/  STL.64 [R1+0x12a0], R12 ;  /* 0x0012a00c01007387 */ /* 0x000fe80000100a00 */
[----:B------:R-:W-:Y:S04]  /*16800*/  STL.64 [R1+0x30], R14 ;  /* 0x0000300e01007387 */ /* 0x000fe80000100a00 */
[----:B------:R0:W-:Y:S01]  /*16810*/  STL.64 [R1+0x12a8], R14 ;  /* 0x0012a80e01007387 */ /* 0x0001e20000100a00 */
[----:B---3--:R-:W-:-:S03]  /*16820*/  IMAD.MOV.U32 R46, RZ, RZ, R20 ;  /* 0x000000ffff2e7224 */ /* 0x008fc600078e0014 */
[----:B------:R-:W3:Y:S01]  /*16830*/  LDL.LU R20, [R1+0x78] ;  /* 0x0000780001147983 */ /* 0x000ee20000300800 */
[----:B------:R-:W-:-:S03]  /*16840*/  IMAD.MOV.U32 R65, RZ, RZ, R19 ;  /* 0x000000ffff417224 */ /* 0x000fc600078e0013 */
[----:B------:R-:W3:Y:S01]  /*16850*/  LDL.LU R19, [R1+0xcb4] ;  /* 0x000cb40001137983 */ /* 0x000ee20000300800 */
[----:B------:R-:W-:-:S03]  /*16860*/  IMAD.MOV.U32 R64, RZ, RZ, R18 ;  /* 0x000000ffff407224 */ /* 0x000fc600078e0012 */
[----:B------:R-:W3:Y:S01]  /*16870*/  LDL.LU R18, [R1+0x80] ;  /* 0x0000800001127983 */ /* 0x000ee20000300800 */
[----:B----4-:R-:W-:-:S03]  /*16880*/  IMAD.MOV.U32 R67, RZ, RZ, R17 ;  /* 0x000000ffff437224 */ /* 0x010fc600078e0011 */
[----:B------:R-:W4:Y:S01]  /*16890*/  LDL.LU R17, [R1+0xcb8] ;  /* 0x000cb80001117983 */ /* 0x000f220000300800 */
[----:B------:R-:W-:-:S03]  /*168a0*/  IMAD.MOV.U32 R66, RZ, RZ, R0 ;  /* 0x000000ffff427224 */ /* 0x000fc600078e0000 */
[----:B0-----:R-:W3:Y:S04]  /*168b0*/  LDL.LU R15, [R1+0x88] ;  /* 0x00008800010f7983 */ /* 0x001ee80000300800 */
[----:B------:R-:W3:Y:S04]  /*168c0*/  LDL.LU R14, [R1+0xcbc] ;  /* 0x000cbc00010e7983 */ /* 0x000ee80000300800 */
[----:B------:R-:W3:Y:S04]  /*168d0*/  LDL.LU R13, [R1+0x90] ;  /* 0x00009000010d7983 */ /* 0x000ee80000300800 */
[----:B------:R-:W3:Y:S01]  /*168e0*/  LDL.LU R0, [R1+0xcc0] ;  /* 0x000cc00001007983 */ /* 0x000ee20000300800 */
[----:B------:R-:W-:-:S02]  /*168f0*/  IMAD.MOV.U32 R44, RZ, RZ, R35 ;  /* 0x000000ffff2c7224 */ /* 0x000fc400078e0023 */
[----:B------:R-:W-:Y:S02]  /*16900*/  IMAD.MOV.U32 R45, RZ, RZ, R36 ;  /* 0x000000ffff2d7224 */ /* 0x000fe400078e0024 */
[----:B------:R-:W-:-:S03]  /*16910*/  IMAD.MOV.U32 R47, RZ, RZ, R34 ;  /* 0x000000ffff2f7224 */ /* 0x000fc600078e0022 */
[----:B------:R-:W-:Y:S04]  /*16920*/  STL.64 [R1+0x38], R44 ;  /* 0x0000382c01007387 */ /* 0x000fe80000100a00 */
[----:B------:R-:W-:Y:S04]  /*16930*/  STL.64 [R1+0x12b0], R44 ;  /* 0x0012b02c01007387 */ /* 0x000fe80000100a00 */
[----:B------:R-:W-:Y:S04]  /*16940*/  STL.64 [R1+0x40], R46 ;  /* 0x0000402e01007387 */ /* 0x000fe80000100a00 */
[----:B------:R-:W-:Y:S04]  /*16950*/  STL.64 [R1+0x12b8], R46 ;  /* 0x0012b82e01007387 */ /* 0x000fe80000100a00 */
[----:B------:R-:W-:Y:S04]  /*16960*/  STL.64 [R1+0x48], R64 ;  /* 0x0000484001007387 */ /* 0x000fe80000100a00 */
[----:B------:R-:W-:Y:S04]  /*16970*/  STL.64 [R1+0x12c0], R64 ;  /* 0x0012c04001007387 */ /* 0x000fe80000100a00 */
[----:B------:R-:W-:Y:S04]  /*16980*/  STL.64 [R1+0x50], R66 ;  /* 0x0000504201007387 */ /* 0x000fe80000100a00 */
[----:B------:R-:W-:Y:S01]  /*16990*/  STL.64 [R1+0x12c8], R66 ;  /* 0x0012c84201007387 */ /* 0x000fe20000100a00 */
[----:B------:R-:W-:-:S03]  /*169a0*/  IMAD.MOV.U32 R84, RZ, RZ, R32 ;  /* 0x000000ffff547224 */ /* 0x000fc600078e0020 */
[----:B------:R-:W4:Y:S04]  /*169b0*/  LDL.LU R32, [R1+0xf8] ;  /* 0x0000f80001207983 */ /* 0x000f280000300800 */
[----:B------:R-:W4:Y:S04]  /*169c0*/  LDL.LU R31, [R1+0xb24] ;  /* 0x000b2400011f7983 */ /* 0x000f280000300800 */
[----:B------:R-:W4:Y:S04]  /*169d0*/  LDL.LU R30, [R1+0x108] ;  /* 0x00010800011e7983 */ /* 0x000f280000300800 */
[----:B------:R-:W4:Y:S01]  /*169e0*/  LDL.LU R29, [R1+0xb2c] ;  /* 0x000b2c00011d7983 */ /* 0x000f220000300800 */
[----:B------:R-:W-:-:S03]  /*169f0*/  IMAD.MOV.U32 R104, RZ, RZ, R16 ;  /* 0x000000ffff687224 */ /* 0x000fc600078e0010 */
[----:B------:R-:W4:Y:S04]  /*16a00*/  LDL.LU R16, [R1+0x110] ;  /* 0x0001100001107983 */ /* 0x000f280000300800 */
[----:B------:R-:W4:Y:S01]  /*16a10*/  LDL.LU R12, [R1+0xb30] ;  /* 0x000b3000010c7983 */ /* 0x000f220000300800 */
[----:B------:R-:W-:Y:S01]  /*16a20*/  IMAD.MOV.U32 R85, RZ, RZ, R33 ;  /* 0x000000ffff557224 */ /* 0x000fe200078e0021 */
[----:B------:R-:W-:Y:S01]  /*16a30*/  MOV R107, R3 ;  /* 0x00000003006b7202 */ /* 0x000fe20000000f00 */
[----:B------:R-:W-:Y:S01]  /*16a40*/  IMAD.MOV.U32 R86, RZ, RZ, R22 ;  /* 0x000000ffff567224 */ /* 0x000fe200078e0016 */
[----:B------:R-:W4:Y:S01]  /*16a50*/  LDL.LU R3, [R1+0x158] ;  /* 0x0001580001037983 */ /* 0x000f220000300800 */
[----:B------:R-:W-:Y:S02]  /*16a60*/  IMAD.MOV.U32 R87, RZ, RZ, R23 ;  /* 0x000000ffff577224 */ /* 0x000fe400078e0017 */
[----:B------:R-:W-:-:S02]  /*16a70*/  IMAD.MOV.U32 R105, RZ, RZ, R21 ;  /* 0x000000ffff697224 */ /* 0x000fc400078e0015 */
[----:B--2---:R-:W-:Y:S02]  /*16a80*/  IMAD.MOV.U32 R106, RZ, RZ, R2 ;  /* 0x000000ffff6a7224 */ /* 0x004fe400078e0002 */
        /* <DEDUP_REMOVED lines=8> */
[----:B------:R-:W-:Y:S04]  /*16b10*/  STL.64 [R1+0x12e8], R106 ;  /* 0x0012e86a01007387 */ /* 0x000fe80000100a00 */
[----:B------:R-:W2:Y:S04]  /*16b20*/  LDL.LU R28, [R1+0x168] ;  /* 0x00016800011c7983 */ /* 0x000ea80000300800 */
[----:B------:R-:W2:Y:S04]  /*16b30*/  LDL.LU R23, [R1+0xaf8] ;  /* 0x000af80001177983 */ /* 0x000ea80000300800 */
[----:B------:R-:W2:Y:S01]  /*16b40*/  LDL.LU R22, [R1+0x170] ;  /* 0x0001700001167983 */ /* 0x000ea20000300800 */
[----:B---3--:R-:W-:-:S03]  /*16b50*/  IMAD.MOV.U32 R90, RZ, RZ, R0 ;  /* 0x000000ffff5a7224 */ /* 0x008fc600078e0000 */
[----:B------:R-:W3:Y:S01]  /*16b60*/  LDL.LU R0, [R1+0xafc] ;  /* 0x000afc0001007983 */ /* 0x000ee20000300800 */
[----:B------:R-:W-:-:S03]  /*16b70*/  IMAD.MOV.U32 R127, RZ, RZ, R20 ;  /* 0x000000ffff7f7224 */ /* 0x000fc600078e0014 */
[----:B------:R-:W3:Y:S01]  /*16b80*/  LDL.LU R21, [R1+0x178] ;  /* 0x0001780001157983 */ /* 0x000ee20000300800 */
[----:B------:R-:W-:-:S03]  /*16b90*/  IMAD.MOV.U32 R126, RZ, RZ, R19 ;  /* 0x000000ffff7e7224 */ /* 0x000fc600078e0013 */
[----:B------:R-:W3:Y:S01]  /*16ba0*/  LDL.LU R20, [R1+0xae0] ;  /* 0x000ae00001147983 */ /* 0x000ee20000300800 */
[----:B------:R-:W-:Y:S02]  /*16bb0*/  IMAD.MOV.U32 R49, RZ, RZ, R18 ;  /* 0x000000ffff317224 */ /* 0x000fe400078e0012 */
[----:B----4-:R-:W-:Y:S01]  /*16bc0*/  IMAD.MOV.U32 R48, RZ, RZ, R17 ;  /* 0x000000ffff307224 */ /* 0x010fe200078e0011 */
[----:B------:R-:W4:Y:S01]  /*16bd0*/  LDL.LU R19, [R1+0x180] ;  /* 0x0001800001137983 */ /* 0x000f220000300800 */
[----:B------:R-:W-:-:S03]  /*16be0*/  IMAD.MOV.U32 R89, RZ, RZ, R15 ;  /* 0x000000ffff597224 */ /* 0x000fc600078e000f */
[----:B------:R-:W4:Y:S01]  /*16bf0*/  LDL.LU R18, [R1+0xae4] ;  /* 0x000ae40001127983 */ /* 0x000f220000300800 */
[----:B------:R-:W-:-:S03]  /*16c00*/  IMAD.MOV.U32 R88, RZ, RZ, R14 ;  /* 0x000000ffff587224 */ /* 0x000fc600078e000e */
[----:B------:R-:W4:Y:S01]  /*16c10*/  LDL.LU R17, [R1+0x188] ;  /* 0x0001880001117983 */ /* 0x000f220000300800 */
[----:B------:R-:W-:-:S03]  /*16c20*/  IMAD.MOV.U32 R91, RZ, RZ, R13 ;  /* 0x000000ffff5b7224 */ /* 0x000fc600078e000d */
[----:B------:R-:W4:Y:S04]  /*16c30*/  LDL.LU R15, [R1+0xae8] ;  /* 0x000ae800010f7983 */ /* 0x000f280000300800 */
[----:B------:R-:W4:Y:S04]  /*16c40*/  LDL.LU R14, [R1+0x190] ;  /* 0x00019000010e7983 */ /* 0x000f280000300800 */
[----:B------:R-:W4:Y:S04]  /*16c50*/  LDL.LU R13, [R1+0xaec] ;  /* 0x000aec00010d7983 */ /* 0x000f280000300800 */
        /* <DEDUP_REMOVED lines=8> */
[----:B------:R-:W-:Y:S01]  /*16ce0*/  STL.64 [R1+0x1308], R90 ;  /* 0x0013085a01007387 */ /* 0x000fe20000100a00 */
[----:B------:R-:W-:-:S03]  /*16cf0*/  IMAD.MOV.U32 R111, RZ, RZ, R16 ;  /* 0x000000ffff6f7224 */ /* 0x000fc600078e0010 */
[----:B------:R-:W4:Y:S04]  /*16d00*/  LDL.LU R12, [R1+0x1a8] ;  /* 0x0001a800010c7983 */ /* 0x000f280000300800 */
[----:B------:R-:W4:Y:S01]  /*16d10*/  LDL.LU R16, [R1+0x1b0] ;  /* 0x0001b00001107983 */ /* 0x000f220000300800 */
[----:B------:R-:W-:Y:S02]  /*16d20*/  IMAD.MOV.U32 R50, RZ, RZ, R31 ;  /* 0x000000ffff327224 */ /* 0x000fe400078e001f */
[----:B------:R-:W-:Y:S02]  /*16d30*/  IMAD.MOV.U32 R51, RZ, RZ, R32 ;  /* 0x000000ffff337224 */ /* 0x000fe400078e0020 */
[----:B------:R-:W-:Y:S02]  /*16d40*/  IMAD.MOV.U32 R108, RZ, RZ, R29 ;  /* 0x000000ffff6c7224 */ /* 0x000fe400078e001d */
[----:B------:R-:W-:-:S02]  /*16d50*/  IMAD.MOV.U32 R109, RZ, RZ, R30 ;  /* 0x000000ffff6d7224 */ /* 0x000fc400078e001e */
        /* <DEDUP_REMOVED lines=9> */
[----:B------:R-:W-:Y:S01]  /*16df0*/  STL.64 [R1+0x1328], R110 ;  /* 0x0013286e01007387 */ /* 0x000fe20000100a00 */
[----:B---3--:R-:W-:-:S03]  /*16e00*/  IMAD.MOV.U32 R130, RZ, RZ, R0 ;  /* 0x000000ffff827224 */ /* 0x008fc600078e0000 */
[----:B------:R-:W3:Y:S01]  /*16e10*/  LDL.LU R0, [R1+0x1c8] ;  /* 0x0001c80001007983 */ /* 0x000ee20000300800 */
[----:B------:R-:W-:Y:S02]  /*16e20*/  IMAD.MOV.U32 R128, RZ, RZ, R23 ;  /* 0x000000ffff807224 */ /* 0x000fe400078e0017 */
[----:B------:R-:W-:Y:S01]  /*16e30*/  IMAD.MOV.U32 R129, RZ, RZ, R28 ;  /* 0x000000ffff817224 */ /* 0x000fe200078e001c */
[----:B------:R-:W-:Y:S01]  /*16e40*/  MOV R131, R22 ;  /* 0x0000001600837202 */ /* 0x000fe20000000f00 */
[----:B------:R-:W-:Y:S01]  /*16e50*/  STL.64 [R1+0x158], R68 ;  /* 0x0001584401007387 */ /* 0x000fe20000100a00 */
[----:B------:R-:W-:Y:S02]  /*16e60*/  IMAD.MOV.U32 R146, RZ, RZ, R20 ;  /* 0x000000ffff927224 */ /* 0x000fe400078e0014 */
[----:B------:R-:W-:Y:S01]  /*16e70*/  IMAD.MOV.U32 R147, RZ, RZ, R21 ;  /* 0x000000ffff937224 */ /* 0x000fe200078e0015 */
[----:B------:R-:W-:Y:S04]  /*16e80*/  STL.64 [R1+0x1330], R68 ;  /* 0x0013304401007387 */ /* 0x000fe80000100a00 */
[----:B------:R-:W-:Y:S04]  /*16e90*/  STL.64 [R1+0x168], R128 ;  /* 0x0001688001007387 */ /* 0x000fe80000100a00 */
[----:B------:R-:W-:Y:S04]  /*16ea0*/  STL.64 [R1+0x1338], R128 ;  /* 0x0013388001007387 */ /* 0x000fe80000100a00 */
[----:B------:R-:W-:Y:S01]  /*16eb0*/  STL.64 [R1+0x170], R130 ;  /* 0x0001708201007387 */ /* 0x000fe20000100a00 */
[----:B----4-:R-:W-:-:S03]  /*16ec0*/  IMAD.MOV.U32 R32, RZ, RZ, R15 ;  /* 0x000000ffff207224 */ /* 0x010fc600078e000f */
[----:B------:R-:W-:Y:S04]  /*16ed0*/  STL.64 [R1+0x1340], R130 ;  /* 0x0013408201007387 */ /* 0x000fe80000100a00 */
[----:B------:R-:W-:Y:S04]  /*16ee0*/  STL.64 [R1+0x178], R146 ;  /* 0x0001789201007387 */ /* 0x000fe80000100a00 */
[----:B------:R-:W-:Y:S04]  /*16ef0*/  STL.64 [R1+0x1348], R146 ;  /* 0x0013489201007387 */ /* 0x000fe80000100a00 */
[----:B------:R-:W4:Y:S01]  /*16f00*/  LDL.LU R15, [R1+0x1d0] ;  /* 0x0001d000010f7983 */ /* 0x000f220000300800 */
[----:B------:R-:W-:-:S02]  /*16f10*/  IMAD.MOV.U32 R148, RZ, RZ, R18 ;  /* 0x000000ffff947224 */ /* 0x000fc400078e0012 */
[----:B------:R-:W-:Y:S02]  /*16f20*/  IMAD.MOV.U32 R149, RZ, RZ, R19 ;  /* 0x000000ffff957224 */ /* 0x000fe400078e0013 */
[----:B------:R-:W-:Y:S02]  /*16f30*/  IMAD.MOV.U32 R35, RZ, RZ, R14 ;  /* 0x000000ffff237224 */ /* 0x000fe400078e000e */
[----:B------:R-:W-:Y:S01]  /*16f40*/  IMAD.MOV.U32 R33, RZ, RZ, R17 ;  /* 0x000000ffff217224 */ /* 0x000fe200078e0011 */
[----:B------:R-:W4:Y:S01]  /*16f50*/  LDL.LU R14, [R1+0x1d8] ;  /* 0x0001d800010e7983 */ /* 0x000f220000300800 */
[----:B------:R-:W-:-:S03]  /*16f60*/  IMAD.MOV.U32 R34, RZ, RZ, R13 ;  /* 0x000000ffff227224 */ /* 0x000fc600078e000d */
[----:B------:R-:W4:Y:S01]  /*16f70*/  LDL.LU R13, [R1+0x1e0] ;  /* 0x0001e000010d7983 */ /* 0x000f220000300800 */
[----:B------:R-:W-:-:S03]  /*16f80*/  IMAD.MOV.U32 R53, RZ, RZ, R5 ;  /* 0x000000ffff357224 */ /* 0x000fc600078e0005 */
[----:B------:R-:W-:Y:S01]  /*16f90*/  STL.64 [R1+0x180], R148 ;  /* 0x0001809401007387 */ /* 0x000fe20000100a00 */
[----:B------:R-:W-:-:S03]  /*16fa0*/  IMAD.MOV.U32 R55, RZ, RZ, R6 ;  /* 0x000000ffff377224 */ /* 0x000fc600078e0006 */
[----:B------:R-:W-:Y:S01]  /*16fb0*/  STL.64 [R1+0x1350], R148 ;  /* 0x0013509401007387 */ /* 0x000fe20000100a00 */
[----:B------:R-:W-:-:S03]  /*16fc0*/  IMAD.MOV.U32 R52, RZ, RZ, R12 ;  /* 0x000000ffff347224 */ /* 0x000fc600078e000c */
[----:B------:R-:W4:Y:S01]  /*16fd0*/  LDL.LU R12, [R1+0x1e8] ;  /* 0x0001e800010c7983 */ /* 0x000f220000300800 */
[----:B------:R-:W-:-:S03]  /*16fe0*/  IMAD.MOV.U32 R54, RZ, RZ, R16 ;  /* 0x000000ffff367224 */ /* 0x000fc600078e0010 */
[----:B------:R-:W-:Y:S04]  /*16ff0*/  STL.64 [R1+0x188], R32 ;  /* 0x0001882001007387 */ /* 0x000fe80000100a00 */
[----:B------:R-:W-:Y:S04]  /*17000*/  STL.64 [R1+0x1358], R32 ;  /* 0x0013582001007387 */ /* 0x000fe80000100a00 */
[----:B------:R-:W-:Y:S04]  /*17010*/  STL.64 [R1+0x190], R34 ;  /* 0x0001902201007387 */ /* 0x000fe80000100a00 */
[----:B------:R-:W-:Y:S01]  /*17020*/  STL.64 [R1+0x1360], R34 ;  /* 0x0013602201007387 */ /* 0x000fe20000100a00 */
[----:B------:R-:W-:-:S03]  /*17030*/  IMAD.MOV.U32 R73, RZ, RZ, R7 ;  /* 0x000000ffff497224 */ /* 0x000fc600078e0007 */
[----:B------:R-:W-:Y:S04]  /*17040*/  STL.64 [R1+0x1a8], R52 ;  /* 0x0001a83401007387 */ /* 0x000fe80000100a00 */
[----:B------:R-:W-:Y:S04]  /*17050*/  STL.64 [R1+0x1368], R52 ;  /* 0x0013683401007387 */ /* 0x000fe80000100a00 */
[----:B------:R-:W-:Y:S04]  /*17060*/  STL.64 [R1+0x1b0], R54 ;  /* 0x0001b03601007387 */ /* 0x000fe80000100a00 */
[----:B------:R-:W-:Y:S04]  /*17070*/  STL.64 [R1+0x1370], R54 ;  /* 0x0013703601007387 */ /* 0x000fe80000100a00 */
[----:B------:R-:W4:Y:S01]  /*17080*/  LDL.LU R7, [R1+0x1f0] ;  /* 0x0001f00001077983 */ /* 0x000f220000300800 */
[----:B------:R-:W-:-:S03]  /*17090*/  IMAD.MOV.U32 R72, RZ, RZ, R3 ;  /* 0x000000ffff487224 */ /* 0x000fc600078e0003 */
[----:B------:R-:W4:Y:S04]  /*170a0*/  LDL.LU R6, [R1+0x1f8] ;  /* 0x0001f80001067983 */ /* 0x000f280000300800 */
[----:B------:R-:W4:Y:S04]  /*170b0*/  LDL.LU R5, [R1+0x98] ;  /* 0x0000980001057983 */ /* 0x000f280000300800 */
[----:B------:R-:W4:Y:S01]  /*170c0*/  LDL.LU R3, [R1+0x200] ;  /* 0x0002000001037983 */ /* 0x000f220000300800 */
[----:B--2---:R-:W-:-:S03]  /*170d0*/  IMAD.MOV.U32 R70, RZ, RZ, R2 ;  /* 0x000000ffff467224 */ /* 0x004fc600078e0002 */
[----:B------:R-:W2:Y:S01]  /*170e0*/  LDL.LU R2, [R1+0x9c] ;  /* 0x00009c0001027983 */ /* 0x000ea20000300800 */
[----:B---3--:R-:W-:-:S03]  /*170f0*/  IMAD.MOV.U32 R74, RZ, RZ, R0 ;  /* 0x000000ffff4a7224 */ /* 0x008fc600078e0000 */
[----:B------:R-:W3:Y:S01]  /*17100*/  LDL.LU R0, [R1+0x208] ;  /* 0x0002080001007983 */ /* 0x000ee20000300800 */
[----:B------:R-:W-:Y:S02]  /*17110*/  IMAD.MOV.U32 R71, RZ, RZ, R8 ;  /* 0x000000ffff477224 */ /* 0x000fe400078e0008 */
[----:B------:R-:W-:Y:S01]  /*17120*/  IMAD.MOV.U32 R75, RZ, RZ, R9 ;  /* 0x000000ffff4b7224 */ /* 0x000fe200078e0009 */
[----:B------:R-:W-:Y:S01]  /*17130*/  STL.64 [R1+0x1b8], R72 ;  /* 0x0001b84801007387 */ /* 0x000fe20000100a00 */
[----:B------:R-:W-:-:S03]  /*17140*/  MOV R93, R10 ;  /* 0x0000000a005d7202 */ /* 0x000fc60000000f00 */
[----:B------:R-:W-:Y:S04]  /*17150*/  STL [R1+0x1388], R72 ;  /* 0x0013884801007387 */ /* 0x000fe80000100800 */
[----:B------:R-:W-:Y:S04]  /*17160*/  STL [R1+0x1378], R73 ;  /* 0x0013784901007387 */ /* 0x000fe80000100800 */
[----:B------:R-:W-:Y:S04]  /*17170*/  STL.64 [R1+0x1c0], R70 ;  /* 0x0001c04601007387 */ /* 0x000fe80000100a00 */
[----:B------:R-:W-:Y:S04]  /*17180*/  STL.64 [R1+0x1380], R70 ;  /* 0x0013804601007387 */ /* 0x000fe80000100a00 */
[----:B------:R-:W-:Y:S04]  /*17190*/  STL.64 [R1+0x1c8], R74 ;  /* 0x0001c84a01007387 */ /* 0x000fe80000100a00 */
[----:B------:R-:W-:Y:S01]  /*171a0*/  STL.64 [R1+0x1390], R74 ;  /* 0x0013904a01007387 */ /* 0x000fe20000100a00 */
[----:B----4-:R-:W-:-:S05]  /*171b0*/  IMAD.MOV.U32 R92, RZ, RZ, R15 ;  /* 0x000000ffff5c7224 */ /* 0x010fca00078e000f */
[----:B------:R-:W-:Y:S04]  /*171c0*/  STL.64 [R1+0x1d0], R92 ;  /* 0x0001d05c01007387 */ /* 0x000fe80000100a00 */
[----:B------:R-:W-:Y:S04]  /*171d0*/  STL.64 [R1+0x1398], R92 ;  /* 0x0013985c01007387 */ /* 0x000fe80000100a00 */
[----:B------:R-:W4:Y:S04]  /*171e0*/  LDL.LU R19, [R1+0xa0] ;  /* 0x0000a00001137983 */ /* 0x000f280000300800 */
[----:B------:R-:W4:Y:S01]  /*171f0*/  LDL.LU R18, [R1+0x210] ;  /* 0x0002100001127983 */ /* 0x000f220000300800 */
[----:B------:R-:W-:-:S02]  /*17200*/  IMAD.MOV.U32 R94, RZ, RZ, R14 ;  /* 0x000000ffff5e7224 */ /* 0x000fc400078e000e */
[----:B------:R-:W-:Y:S01]  /*17210*/  IMAD.MOV.U32 R95, RZ, RZ, R11 ;  /* 0x000000ffff5f7224 */ /* 0x000fe200078e000b */
[----:B------:R-:W4:Y:S01]  /*17220*/  LDL.LU R17, [R1+0xa4] ;  /* 0x0000a40001117983 */ /* 0x000f220000300800 */
[----:B------:R-:W-:-:S03]  /*17230*/  IMAD.MOV.U32 R112, RZ, RZ, R13 ;  /* 0x000000ffff707224 */ /* 0x000fc600078e000d */
        /* <DEDUP_REMOVED lines=9> */
[----:B------:R-:W-:Y:S04]  /*172d0*/  STL.64 [R1+0x1d8], R94 ;  /* 0x0001d85e01007387 */ /* 0x000fe80000100a00 */
[----:B------:R-:W-:Y:S04]  /*172e0*/  STL.64 [R1+0x13a8], R94 ;  /* 0x0013a85e01007387 */ /* 0x000fe80000100a00 */
[----:B------:R-:W-:Y:S04]  /*172f0*/  STL.64 [R1+0x1e0], R112 ;  /* 0x0001e07001007387 */ /* 0x000fe80000100a00 */
[----:B------:R-:W-:Y:S04]  /*17300*/  STL.64 [R1+0x13b0], R112 ;  /* 0x0013b07001007387 */ /* 0x000fe80000100a00 */
[----:B------:R-:W-:Y:S01]  /*17310*/  STL.64 [R1+0x1e8], R10 ;  /* 0x0001e80a01007387 */ /* 0x000fe20000100a00 */
[----:B------:R-:W-:-:S03]  /*17320*/  IMAD.MOV.U32 R24, RZ, RZ, R7 ;  /* 0x000000ffff187224 */ /* 0x000fc600078e0007 */
[----:B------:R0:W-:Y:S04]  /*17330*/  STL.64 [R1+0x13b8], R10 ;  /* 0x0013b80a01007387 */ /* 0x0001e80000100a00 */
        /* <DEDUP_REMOVED lines=14> */
[----:B------:R-:W3:Y:S04]  /*17420*/  LDL.LU R0, [R1+0x248] ;  /* 0x0002480001007983 */ /* 0x000ee80000300800 */
[----:B------:R-:W-:Y:S04]  /*17430*/  STL.64 [R1+0x1f8], R26 ;  /* 0x0001f81a01007387 */ /* 0x000fe80000100a00 */
[----:B------:R-:W-:Y:S04]  /*17440*/  STL.64 [R1+0x13c8], R26 ;  /* 0x0013c81a01007387 */ /* 0x000fe80000100a00 */
[----:B------:R-:W-:Y:S04]  /*17450*/  STL.64 [R1+0x200], R114 ;  /* 0x0002007201007387 */ /* 0x000fe80000100a00 */
[----:B------:R-:W-:Y:S04]  /*17460*/  STL.64 [R1+0x13d0], R114 ;  /* 0x0013d07201007387 */ /* 0x000fe80000100a00 */
[----:B------:R-:W-:Y:S04]  /*17470*/  STL.64 [R1+0x208], R132 ;  /* 0x0002088401007387 */ /* 0x000fe80000100a00 */
[----:B------:R-:W-:Y:S01]  /*17480*/  STL.64 [R1+0x13d8], R132 ;  /* 0x0013d88401007387 */ /* 0x000fe20000100a00 */
[----:B----4-:R-:W-:-:S02]  /*17490*/  IMAD.MOV.U32 R135, RZ, RZ, R19 ;  /* 0x000000ffff877224 */ /* 0x010fc400078e0013 */
[----:B------:R-:W-:-:S05]  /*174a0*/  IMAD.MOV.U32 R134, RZ, RZ, R18 ;  /* 0x000000ffff867224 */ /* 0x000fca00078e0012 */
[----:B------:R-:W-:Y:S04]  /*174b0*/  STL.64 [R1+0x210], R134 ;  /* 0x0002108601007387 */ /* 0x000fe80000100a00 */
[----:B------:R-:W-:Y:S04]  /*174c0*/  STL.64 [R1+0x13e0], R134 ;  /* 0x0013e08601007387 */ /* 0x000fe80000100a00 */
[----:B------:R-:W4:Y:S04]  /*174d0*/  LDL.LU R19, [R1+0xc0] ;  /* 0x0000c00001137983 */ /* 0x000f280000300800 */
[----:B------:R-:W4:Y:S01]  /*174e0*/  LDL.LU R18, [R1+0x250] ;  /* 0x0002500001127983 */ /* 0x000f220000300800 */
[----:B------:R-:W-:-:S02]  /*174f0*/  IMAD.MOV.U32 R153, RZ, RZ, R15 ;  /* 0x000000ffff997224 */ /* 0x000fc400078e000f */
[----:B------:R-:W-:Y:S01]  /*17500*/  IMAD.MOV.U32 R151, RZ, RZ, R17 ;  /* 0x000000ffff977224 */ /* 0x000fe200078e0011 */
[----:B------:R-:W4:Y:S01]  /*17510*/  LDL.LU R15, [R1+0xc4] ;  /* 0x0000c400010f7983 */ /* 0x000f220000300800 */
[----:B------:R-:W-:Y:S02]  /*17520*/  IMAD.MOV.U32 R152, RZ, RZ, R14 ;  /* 0x000000ffff987224 */ /* 0x000fe400078e000e */
[----:B------:R-:W-:Y:S01]  /*17530*/  IMAD.MOV.U32 R150, RZ, RZ, R16 ;  /* 0x000000ffff967224 */ /* 0x000fe200078e0010 */
[----:B------:R-:W4:Y:S01]  /*17540*/  LDL.LU R14, [R1+0x258] ;  /* 0x00025800010e7983 */ /* 0x000f220000300800 */
[----:B------:R-:W-:Y:S01]  /*17550*/  IMAD.MOV.U32 R17, RZ, RZ, R13 ;  /* 0x000000ffff117224 */ /* 0x000fe200078e000d */
[----:B------:R-:W-:Y:S02]  /*17560*/  MOV R16, R9 ;  /* 0x0000000900107202 */ /* 0x000fe40000000f00 */
[----:B------:R-:W4:Y:S04]  /*17570*/  LDL.LU R13, [R1+0xc8] ;  /* 0x0000c800010d7983 */ /* 0x000f280000300800 */
[----:B0-----:R-:W4:Y:S04]  /*17580*/  LDL.LU R11, [R1+0x260] ;  /* 0x00026000010b7983 */ /* 0x001f280000300800 */
[----:B------:R-:W4:Y:S04]  /*17590*/  LDL.LU R10, [R1+0xcc] ;  /* 0x0000cc00010a7983 */ /* 0x000f280000300800 */
[----:B------:R-:W4:Y:S04]  /*175a0*/  LDL.LU R9, [R1+0x268] ;  /* 0x0002680001097983 */ /* 0x000f280000300800 */
[----:B------:R-:W-:Y:S04]  /*175b0*/  STL.64 [R1+0x218], R150 ;  /* 0x0002189601007387 */ /* 0x000fe80000100a00 */
[----:B------:R-:W-:Y:S04]  /*175c0*/  STL.64 [R1+0x13e8], R150 ;  /* 0x0013e89601007387 */ /* 0x000fe80000100a00 */
[----:B------:R-:W-:Y:S04]  /*175d0*/  STL.64 [R1+0x220], R152 ;  /* 0x0002209801007387 */ /* 0x000fe80000100a00 */
[----:B------:R-:W-:Y:S01]  /*175e0*/  STL.64 [R1+0x13f0], R152 ;  /* 0x0013f09801007387 */ /* 0x000fe20000100a00 */
[----:B------:R-:W-:-:S03]  /*175f0*/  IMAD.MOV.U32 R37, RZ, RZ, R12 ;  /* 0x000000ffff257224 */ /* 0x000fc600078e000c */
[----:B------:R-:W-:Y:S01]  /*17600*/  STL.64 [R1+0x228], R16 ;  /* 0x0002281001007387 */ /* 0x000fe20000100a00 */
[----:B------:R-:W-:-:S03]  /*17610*/  IMAD.MOV.U32 R36, RZ, RZ, R8 ;  /* 0x000000ffff247224 */ /* 0x000fc600078e0008 */
[----:B------:R0:W-:Y:S04]  /*17620*/  STL.64 [R1+0x13f8], R16 ;  /* 0x0013f81001007387 */ /* 0x0001e80000100a00 */
[----:B------:R-:W-:Y:S01]  /*17630*/  STL.64 [R1+0x230], R36 ;  /* 0x0002302401007387 */ /* 0x000fe20000100a00 */
[----:B------:R-:W-:-:S03]  /*17640*/  IMAD.MOV.U32 R39, RZ, RZ, R7 ;  /* 0x000000ffff277224 */ /* 0x000fc600078e0007 */
[----:B------:R-:W-:Y:S01]  /*17650*/  STL [R1+0x1410], R36 ;  /* 0x0014102401007387 */ /* 0x000fe20000100800 */
[----:B------:R-:W-:-:S03]  /*17660*/  IMAD.MOV.U32 R38, RZ, RZ, R6 ;  /* 0x000000ffff267224 */ /* 0x000fc600078e0006 */
[----:B------:R-:W-:Y:S01]  /*17670*/  STL [R1+0x1400], R37 ;  /* 0x0014002501007387 */ /* 0x000fe20000100800 */
[----:B------:R-:W-:-:S03]  /*17680*/  IMAD.MOV.U32 R57, RZ, RZ, R5 ;  /* 0x000000ffff397224 */ /* 0x000fc600078e0005 */
[----:B------:R-:W4:Y:S01]  /*17690*/  LDL.LU R12, [R1+0xd0] ;  /* 0x0000d000010c7983 */ /* 0x000f220000300800 */
[----:B------:R-:W-:-:S03]  /*176a0*/  IMAD.MOV.U32 R56, RZ, RZ, R3 ;  /* 0x000000ffff387224 */ /* 0x000fc600078e0003 */
[----:B------:R-:W4:Y:S04]  /*176b0*/  LDL.LU R8, [R1+0x270] ;  /* 0x0002700001087983 */ /* 0x000f280000300800 */
[----:B------:R-:W4:Y:S04]  /*176c0*/  LDL.LU R7, [R1+0xd4] ;  /* 0x0000d40001077983 */ /* 0x000f280000300800 */
        /* <DEDUP_REMOVED lines=12> */
[----:B------:R-:W-:Y:S04]  /*17790*/  STL [R1+0x1478], R58 ;  /* 0x0014783a01007387 */ /* 0x000fe80000100800 */
[----:B------:R-:W-:Y:S01]  /*177a0*/  STL [R1+0x1420], R59 ;  /* 0x0014203b01007387 */ /* 0x000fe20000100800 */
[----:B----4-:R-:W-:-:S02]  /*177b0*/  IMAD.MOV.U32 R77, RZ, RZ, R19 ;  /* 0x000000ffff4d7224 */ /* 0x010fc400078e0013 */
[----:B------:R-:W-:-:S05]  /*177c0*/  IMAD.MOV.U32 R76, RZ, RZ, R18 ;  /* 0x000000ffff4c7224 */ /* 0x000fca00078e0012 */
[----:B------:R-:W-:Y:S04]  /*177d0*/  STL.64 [R1+0x250], R76 ;  /* 0x0002504c01007387 */ /* 0x000fe80000100a00 */
[----:B------:R-:W-:Y:S04]  /*177e0*/  STL.64 [R1+0x1428], R76 ;  /* 0x0014284c01007387 */ /* 0x000fe80000100a00 */
[----:B0-----:R-:W4:Y:S01]  /*177f0*/  LDL.LU R17, [R1+0xe0] ;  /* 0x0000e00001117983 */ /* 0x001f220000300800 */
[----:B------:R-:W-:-:S03]  /*17800*/  IMAD.MOV.U32 R79, RZ, RZ, R15 ;  /* 0x000000ffff4f7224 */ /* 0x000fc600078e000f */
[----:B------:R-:W4:Y:S01]  /*17810*/  LDL.LU R16, [R1+0x290] ;  /* 0x0002900001107983 */ /* 0x000f220000300800 */
[----:B------:R-:W-:Y:S02]  /*17820*/  IMAD.MOV.U32 R78, RZ, RZ, R14 ;  /* 0x000000ffff4e7224 */ /* 0x000fe400078e000e */
[----:B------:R-:W-:Y:S01]  /*17830*/  IMAD.MOV.U32 R97, RZ, RZ, R13 ;  /* 0x000000ffff617224 */ /* 0x000fe200078e000d */
        /* <DEDUP_REMOVED lines=14> */
[----:B------:R-:W-:Y:S01]  /*17920*/  STL.64 [R1+0x1440], R98 ;  /* 0x0014406201007387 */ /* 0x000fe20000100a00 */
[----:B------:R-:W-:-:S02]  /*17930*/  IMAD.MOV.U32 R117, RZ, RZ, R12 ;  /* 0x000000ffff757224 */ /* 0x000fc400078e000c */
[----:B------:R-:W-:Y:S02]  /*17940*/  IMAD.MOV.U32 R116, RZ, RZ, R8 ;  /* 0x000000ffff747224 */ /* 0x000fe400078e0008 */
[----:B------:R-:W4:Y:S01]  /*17950*/  LDL.LU R8, [R1+0xf0] ;  /* 0x0000f00001087983 */ /* 0x000f220000300800 */
[----:B------:R-:W-:Y:S01]  /*17960*/  IMAD.MOV.U32 R119, RZ, RZ, R7 ;  /* 0x000000ffff777224 */ /* 0x000fe200078e0007 */
[----:B------:R-:W-:Y:S01]  /*17970*/  MOV R118, R6 ;  /* 0x0000000600767202 */ /* 0x000fe20000000f00 */
[----:B------:R-:W-:Y:S02]  /*17980*/  IMAD.MOV.U32 R136, RZ, RZ, R3 ;  /* 0x000000ffff887224 */ /* 0x000fe400078e0003 */
[----:B------:R-:W4:Y:S04]  /*17990*/  LDL.LU R3, [R1+0x2b0] ;  /* 0x0002b00001037983 */ /* 0x000f280000300800 */
[----:B------:R-:W-:Y:S04]  /*179a0*/  STL.64 [R1+0x270], R116 ;  /* 0x0002707401007387 */ /* 0x000fe80000100a00 */
[----:B------:R-:W-:Y:S04]  /*179b0*/  STL.64 [R1+0x1448], R116 ;  /* 0x0014487401007387 */ /* 0x000fe80000100a00 */
[----:B------:R-:W4:Y:S04]  /*179c0*/  LDL.LU R7, [R1+0xf4] ;  /* 0x0000f40001077983 */ /* 0x000f280000300800 */
[----:B------:R-:W4:Y:S01]  /*179d0*/  LDL.LU R6, [R1+0x2b8] ;  /* 0x0002b80001067983 */ /* 0x000f220000300800 */
[----:B------:R-:W-:-:S02]  /*179e0*/  IMAD.MOV.U32 R137, RZ, RZ, R5 ;  /* 0x000000ffff897224 */ /* 0x000fc400078e0005 */
[----:B--2---:R-:W-:Y:S02]  /*179f0*/  IMAD.MOV.U32 R139, RZ, RZ, R2 ;  /* 0x000000ffff8b7224 */ /* 0x004fe400078e0002 */
[----:B------:R-:W2:Y:S01]  /*17a00*/  LDL.LU R2, [R1+0x100] ;  /* 0x0001000001027983 */ /* 0x000ea20000300800 */
[----:B---3--:R-:W-:-:S03]  /*17a10*/  IMAD.MOV.U32 R138, RZ, RZ, R0 ;  /* 0x000000ffff8a7224 */ /* 0x008fc600078e0000 */
[----:B------:R-:W3:Y:S04]  /*17a20*/  LDL.LU R0, [R1+0x2c0] ;  /* 0x0002c00001007983 */ /* 0x000ee80000300800 */
[----:B------:R-:W3:Y:S04]  /*17a30*/  LDL.LU R12, [R1+0x104] ;  /* 0x00010400010c7983 */ /* 0x000ee80000300800 */
        /* <DEDUP_REMOVED lines=9> */
[----:B------:R-:W-:Y:S01]  /*17ad0*/  STL.64 [R1+0x290], R154 ;  /* 0x0002909a01007387 */ /* 0x000fe20000100a00 */
[----:B------:R-:W-:-:S03]  /*17ae0*/  IMAD.MOV.U32 R157, RZ, RZ, R15 ;  /* 0x000000ffff9d7224 */ /* 0x000fc600078e000f */
[----:B------:R-:W-:Y:S01]  /*17af0*/  STL.64 [R1+0x1468], R154 ;  /* 0x0014689a01007387 */ /* 0x000fe20000100a00 */
        /* <DEDUP_REMOVED lines=14> */
[----:B------:R-:W-:Y:S01]  /*17be0*/  STL.64 [R1+0x1480], R20 ;  /* 0x0014801401007387 */ /* 0x000fe20000100a00 */
[----:B------:R-:W-:-:S03]  /*17bf0*/  IMAD.MOV.U32 R41, RZ, RZ, R8 ;  /* 0x000000ffff297224 */ /* 0x000fc600078e0008 */
[----:B------:R-:W4:Y:S01]  /*17c00*/  LDL.LU R8, [R1+0x124] ;  /* 0x0001240001087983 */ /* 0x000f220000300800 */
[----:B------:R-:W-:-:S03]  /*17c10*/  IMAD.MOV.U32 R40, RZ, RZ, R3 ;  /* 0x000000ffff287224 */ /* 0x000fc600078e0003 */
[----:B------:R-:W4:Y:S04]  /*17c20*/  LDL.LU R3, [R1+0x2e8] ;  /* 0x0002e80001037983 */ /* 0x000f280000300800 */
[----:B------:R-:W-:Y:S04]  /*17c30*/  STL.64 [R1+0x2a8], R22 ;  /* 0x0002a81601007387 */ /* 0x000fe80000100a00 */
[----:B------:R-:W-:Y:S04]  /*17c40*/  STL [R1+0x1498], R22 ;  /* 0x0014981601007387 */ /* 0x000fe80000100800 */
[----:B------:R-:W-:Y:S01]  /*17c50*/  STL [R1+0x1488], R23 ;  /* 0x0014881701007387 */ /* 0x000fe20000100800 */
[----:B--2---:R-:W-:-:S03]  /*17c60*/  IMAD.MOV.U32 R43, RZ, RZ, R2 ;  /* 0x000000ffff2b7224 */ /* 0x004fc600078e0002 */
[----:B------:R-:W2:Y:S01]  /*17c70*/  LDL.LU R2, [R1+0x128] ;  /* 0x0001280001027983 */ /* 0x000ea20000300800 */
[----:B---3--:R-:W-:-:S03]  /*17c80*/  IMAD.MOV.U32 R42, RZ, RZ, R0 ;  /* 0x000000ffff2a7224 */ /* 0x008fc600078e0000 */
[----:B------:R-:W3:Y:S04]  /*17c90*/  LDL.LU R0, [R1+0x2f0] ;  /* 0x0002f00001007983 */ /* 0x000ee80000300800 */
[----:B------:R-:W-:Y:S04]  /*17ca0*/  STL.64 [R1+0x2b0], R40 ;  /* 0x0002b02801007387 */ /* 0x000fe80000100a00 */
[----:B------:R-:W-:Y:S01]  /*17cb0*/  STL.64 [R1+0x1490], R40 ;  /* 0x0014902801007387 */ /* 0x000fe20000100a00 */
[----:B------:R-:W-:-:S03]  /*17cc0*/  IMAD.MOV.U32 R61, RZ, RZ, R12 ;  /* 0x000000ffff3d7224 */ /* 0x000fc600078e000c */
[----:B------:R-:W3:Y:S01]  /*17cd0*/  LDL.LU R16, [R1+0x12c] ;  /* 0x00012c0001107983 */ /* 0x000ee20000300800 */
[----:B------:R-:W-:-:S03]  /*17ce0*/  IMAD.MOV.U32 R60, RZ, RZ, R5 ;  /* 0x000000ffff3c7224 */ /* 0x000fc600078e0005 */
[----:B------:R-:W3:Y:S04]  /*17cf0*/  LDL.LU R15, [R1+0x2f8] ;  /* 0x0002f800010f7983 */ /* 0x000ee80000300800 */
[----:B------:R-:W3:Y:S04]  /*17d00*/  LDL.LU R14, [R1+0x130] ;  /* 0x00013000010e7983 */ /* 0x000ee80000300800 */
[----:B------:R-:W3:Y:S04]  /*17d10*/  LDL.LU R13, [R1+0x300] ;  /* 0x00030000010d7983 */ /* 0x000ee80000300800 */
[----:B------:R-:W3:Y:S04]  /*17d20*/  LDL.LU R12, [R1+0x134] ;  /* 0x00013400010c7983 */ /* 0x000ee80000300800 */
[----:B------:R-:W3:Y:S04]  /*17d30*/  LDL.LU R5, [R1+0x308] ;  /* 0x0003080001057983 */ /* 0x000ee80000300800 */
[----:B------:R-:W-:Y:S04]  /*17d40*/  STL.64 [R1+0x2b8], R6 ;  /* 0x0002b80601007387 */ /* 0x000fe80000100a00 */
[----:B------:R0:W-:Y:S04]  /*17d50*/  STL.64 [R1+0x14a0], R6 ;  /* 0x0014a00601007387 */ /* 0x0001e80000100a00 */
[----:B------:R-:W-:Y:S04]  /*17d60*/  STL.64 [R1+0x2c0], R42 ;  /* 0x0002c02a01007387 */ /* 0x000fe80000100a00 */
[----:B------:R-:W-:Y:S04]  /*17d70*/  STL [R1+0x14b8], R42 ;  /* 0x0014b82a01007387 */ /* 0x000fe80000100800 */
[----:B------:R1:W-:Y:S04]  /*17d80*/  STL [R1+0x14a8], R43 ;  /* 0x0014a82b01007387 */ /* 0x0003e80000100800 */
[----:B------:R-:W-:Y:S04]  /*17d90*/  STL.64 [R1+0x2c8], R60 ;  /* 0x0002c83c01007387 */ /* 0x000fe80000100a00 */
[----:B------:R0:W-:Y:S01]  /*17da0*/  STL.64 [R1+0x14b0], R60 ;  /* 0x0014b03c01007387 */ /* 0x0001e20000100a00 */
[----:B----4-:R-:W-:Y:S01]  /*17db0*/  IMAD.MOV.U32 R63, RZ, RZ, R19 ;  /* 0x000000ffff3f7224 */ /* 0x010fe200078e0013 */
[----:B------:R-:W-:Y:S01]  /*17dc0*/  MOV R62, R18 ;  /* 0x00000012003e7202 */ /* 0x000fe20000000f00 */
[----:B------:R-:W-:-:S02]  /*17dd0*/  IMAD.MOV.U32 R81, RZ, RZ, R17 ;  /* 0x000000ffff517224 */ /* 0x000fc400078e0011 */
[----:B------:R-:W-:Y:S02]  /*17de0*/  IMAD.MOV.U32 R80, RZ, RZ, R11 ;  /* 0x000000ffff507224 */ /* 0x000fe400078e000b */
[----:B------:R-:W4:Y:S01]  /*17df0*/  LDL.LU R11, [R1+0x138] ;  /* 0x00013800010b7983 */ /* 0x000f220000300800 */
[----:B------:R-:W-:-:S03]  /*17e00*/  IMAD.MOV.U32 R83, RZ, RZ, R10 ;  /* 0x000000ffff537224 */ /* 0x000fc600078e000a */
[----:B------:R-:W4:Y:S01]  /*17e10*/  LDL.LU R10, [R1+0x310] ;  /* 0x00031000010a7983 */ /* 0x000f220000300800 */
[----:B------:R-:W-:-:S03]  /*17e20*/  IMAD.MOV.U32 R82, RZ, RZ, R9 ;  /* 0x000000ffff527224 */ /* 0x000fc600078e0009 */
[----:B------:R-:W-:Y:S04]  /*17e30*/  STL.64 [R1+0x2d0], R62 ;  /* 0x0002d03e01007387 */ /* 0x000fe80000100a00 */
[----:B------:R0:W-:Y:S04]  /*17e40*/  STL.64 [R1+0x14c0], R62 ;  /* 0x0014c03e01007387 */ /* 0x0001e80000100a00 */
[----:B------:R-:W4:Y:S01]  /*17e50*/  LDL.LU R9, [R1+0x13c] ;  /* 0x00013c0001097983 */ /* 0x000f220000300800 */
[----:B------:R-:W-:-:S03]  /*17e60*/  IMAD.MOV.U32 R101, RZ, RZ, R8 ;  /* 0x000000ffff657224 */ /* 0x000fc600078e0008 */
[----:B------:R-:W4:Y:S04]  /*17e70*/  LDL.LU R8, [R1+0x318] ;  /* 0x0003180001087983 */ /* 0x000f280000300800 */
[----:B0-----:R-:W4:Y:S01]  /*17e80*/  LDL.LU R7, [R1+0x140] ;  /* 0x0001400001077983 */ /* 0x001f220000300800 */
[----:B------:R-:W-:-:S03]  /*17e90*/  IMAD.MOV.U32 R100, RZ, RZ, R3 ;  /* 0x000000ffff647224 */ /* 0x000fc600078e0003 */
[----:B------:R-:W4:Y:S04]  /*17ea0*/  LDL.LU R3, [R1+0x320] ;  /* 0x0003200001037983 */ /* 0x000f280000300800 */
[----:B------:R-:W-:Y:S04]  /*17eb0*/  STL.64 [R1+0x2d8], R80 ;  /* 0x0002d85001007387 */ /* 0x000fe80000100a00 */
[----:B------:R0:W-:Y:S04]  /*17ec0*/  STL.64 [R1+0x14c8], R80 ;  /* 0x0014c85001007387 */ /* 0x0001e80000100a00 */
[----:B------:R-:W-:Y:S04]  /*17ed0*/  STL.64 [R1+0x2e0], R82 ;  /* 0x0002e05201007387 */ /* 0x000fe80000100a00 */
[----:B------:R0:W-:Y:S01]  /*17ee0*/  STL.64 [R1+0x14d0], R82 ;  /* 0x0014d05201007387 */ /* 0x0001e20000100a00 */
[----:B--2---:R-:W-:-:S03]  /*17ef0*/  IMAD.MOV.U32 R103, RZ, RZ, R2 ;  /* 0x000000ffff677224 */ /* 0x004fc600078e0002 */
[----:B------:R-:W2:Y:S01]  /*17f00*/  LDL.LU R2, [R1+0x144] ;  /* 0x0001440001027983 */ /* 0x000ea20000300800 */
[----:B---3--:R-:W-:-:S03]  /*17f10*/  IMAD.MOV.U32 R102, RZ, RZ, R0 ;  /* 0x000000ffff667224 */ /* 0x008fc600078e0000 */
[----:B------:R-:W3:Y:S04]  /*17f20*/  LDL.LU R0, [R1+0x328] ;  /* 0x0003280001007983 */ /* 0x000ee80000300800 */
[----:B------:R-:W-:Y:S04]  /*17f30*/  STL.64 [R1+0x2e8], R100 ;  /* 0x0002e86401007387 */ /* 0x000fe80000100a00 */
[----:B------:R0:W-:Y:S04]  /*17f40*/  STL.64 [R1+0x14d8], R100 ;  /* 0x0014d86401007387 */ /* 0x0001e80000100a00 */
[----:B------:R-:W-:Y:S04]  /*17f50*/  STL.64 [R1+0x2f0], R102 ;  /* 0x0002f06601007387 */ /* 0x000fe80000100a00 */
[----:B------:R0:W-:Y:S04]  /*17f60*/  STL.64 [R1+0x14e0], R102 ;  /* 0x0014e06601007387 */ /* 0x0001e80000100a00 */
[----:B------:R-:W3:Y:S01]  /*17f70*/  LDL.LU R6, [R1+0x148] ;  /* 0x0001480001067983 */ /* 0x000ee20000300800 */
[----:B------:R-:W-:-:S03]  /*17f80*/  IMAD.MOV.U32 R140, RZ, RZ, R5 ;  /* 0x000000ffff8c7224 */ /* 0x000fc600078e0005 */
[----:B------:R-:W3:Y:S01]  /*17f90*/  LDL.LU R5, [R1+0x330] ;  /* 0x0003300001057983 */ /* 0x000ee20000300800 */
[----:B------:R-:W-:Y:S02]  /*17fa0*/  IMAD.MOV.U32 R120, RZ, RZ, R15 ;  /* 0x000000ffff787224 */ /* 0x000fe400078e000f */
[----:B------:R-:W-:Y:S02]  /*17fb0*/  IMAD.MOV.U32 R121, RZ, RZ, R16 ;  /* 0x000000ffff797224 */ /* 0x000fe400078e0010 */
[----:B------:R-:W-:Y:S02]  /*17fc0*/  IMAD.MOV.U32 R122, RZ, RZ, R13 ;  /* 0x000000ffff7a7224 */ /* 0x000fe400078e000d */
[----:B------:R-:W-:Y:S01]  /*17fd0*/  IMAD.MOV.U32 R141, RZ, RZ, R12 ;  /* 0x000000ffff8d7224 */ /* 0x000fe200078e000c */
[----:B------:R-:W3:Y:S01]  /*17fe0*/  LDL.LU R13, [R1+0x14c] ;  /* 0x00014c00010d7983 */ /* 0x000ee20000300800 */
[----:B------:R-:W-:-:S03]  /*17ff0*/  IMAD.MOV.U32 R123, RZ, RZ, R14 ;  /* 0x000000ffff7b7224 */ /* 0x000fc600078e000e */
[----:B------:R-:W3:Y:S04]  /*18000*/  LDL.LU R12, [R1+0x338] ;  /* 0x00033800010c7983 */ /* 0x000ee80000300800 */
[----:B------:R-:W3:Y:S04]  /*18010*/  LDL.LU R15, [R1+0x150] ;  /* 0x00015000010f7983 */ /* 0x000ee80000300800 */
[----:B------:R-:W3:Y:S04]  /*18020*/  LDL.LU R14, [R1+0x340] ;  /* 0x00034000010e7983 */ /* 0x000ee80000300800 */
[----:B------:R-:W-:Y:S04]  /*18030*/  STL.64 [R1+0x2f8], R120 ;  /* 0x0002f87801007387 */ /* 0x000fe80000100a00 */
[----:B------:R0:W-:Y:S04]  /*18040*/  STL.64 [R1+0x14e8], R120 ;  /* 0x0014e87801007387 */ /* 0x0001e80000100a00 */
[----:B------:R-:W-:Y:S04]  /*18050*/  STL.64 [R1+0x300], R122 ;  /* 0x0003007a01007387 */ /* 0x000fe80000100a00 */
[----:B------:R0:W-:Y:S04]  /*18060*/  STL.64 [R1+0x14f0], R122 ;  /* 0x0014f07a01007387 */ /* 0x0001e80000100a00 */
[----:B------:R-:W3:Y:S04]  /*18070*/  LDL.LU R19, [R1+0x154] ;  /* 0x0001540001137983 */ /* 0x000ee80000300800 */
[----:B------:R-:W3:Y:S04]  /*18080*/  LDL.LU R18, [R1+0x348] ;  /* 0x0003480001127983 */ /* 0x000ee80000300800 */
[----:B------:R-:W-:Y:S04]  /*18090*/  STL.64 [R1+0x308], R140 ;  /* 0x0003088c01007387 */ /* 0x000fe80000100a00 */
[----:B------:R-:W-:Y:S04]  /*180a0*/  STL.64 [R1+0x14f8], R140 ;  /* 0x0014f88c01007387 */ /* 0x000fe80000100a00 */
[----:B------:R-:W3:Y:S04]  /*180b0*/  LDL.LU R17, [R1+0x160] ;  /* 0x0001600001117983 */ /* 0x000ee80000300800 */
[----:B------:R-:W3:Y:S01]  /*180c0*/  LDL.LU R16, [R1+0x350] ;  /* 0x0003500001107983 */ /* 0x000ee20000300800 */
[----:B----4-:R-:W-:-:S03]  /*180d0*/  IMAD.MOV.U32 R125, RZ, RZ, R11 ;  /* 0x000000ffff7d7224 */ /* 0x010fc600078e000b */
[----:B------:R-:W4:Y:S01]  /*180e0*/  LDL.LU R11, [R1+0x164] ;  /* 0x00016400010b7983 */ /* 0x000f220000300800 */
[----:B------:R-:W-:Y:S02]  /*180f0*/  IMAD.MOV.U32 R124, RZ, RZ, R10 ;  /* 0x000000ffff7c7224 */ /* 0x000fe400078e000a */
[----:B------:R-:W-:Y:S02]  /*18100*/  IMAD.MOV.U32 R143, RZ, RZ, R9 ;  /* 0x000000ffff8f7224 */ /* 0x000fe400078e0009 */
[----:B------:R-:W4:Y:S01]  /*18110*/  LDL.LU R9, [R1+0x358] ;  /* 0x0003580001097983 */ /* 0x000f220000300800 */
[----:B------:R-:W-:-:S03]  /*18120*/  IMAD.MOV.U32 R142, RZ, RZ, R8 ;  /* 0x000000ffff8e7224 */ /* 0x000fc600078e0008 */
[----:B------:R-:W4:Y:S01]  /*18130*/  LDL.LU R8, [R1+0x198] ;  /* 0x0001980001087983 */ /* 0x000f220000300800 */
[----:B------:R-:W-:Y:S01]  /*18140*/  IMAD.MOV.U32 R145, RZ, RZ, R7 ;  /* 0x000000ffff917224 */ /* 0x000fe200078e0007 */
[----:B------:R-:W-:Y:S02]  /*18150*/  MOV R144, R3 ;  /* 0x0000000300907202 */ /* 0x000fe40000000f00 */
[----:B------:R-:W4:Y:S04]  /*18160*/  LDL.LU R3, [R1+0x360] ;  /* 0x0003600001037983 */ /* 0x000f280000300800 */
[----:B------:R-:W-:Y:S04]  /*18170*/  STL.64 [R1+0x310], R124 ;  /* 0x0003107c01007387 */ /* 0x000fe80000100a00 */
[----:B------:R-:W-:Y:S01]  /*18180*/  STL.64 [R1+0x1500], R124 ;  /* 0x0015007c01007387 */ /* 0x000fe20000100a00 */
[----:B--2---:R-:W-:-:S03]  /*18190*/  IMAD.MOV.U32 R29, RZ, RZ, R2 ;  /* 0x000000ffff1d7224 */ /* 0x004fc600078e0002 */
[----:B------:R-:W2:Y:S01]  /*181a0*/  LDL.LU R2, [R1+0x19c] ;  /* 0x00019c0001027983 */ /* 0x000ea20000300800 */
[----:B---3--:R-:W-:-:S03]  /*181b0*/  IMAD.MOV.U32 R28, RZ, RZ, R0 ;  /* 0x000000ffff1c7224 */ /* 0x008fc600078e0000 */
[----:B------:R-:W3:Y:S04]  /*181c0*/  LDL.LU R0, [R1+0x368] ;  /* 0x0003680001007983 */ /* 0x000ee80000300800 */
[----:B------:R-:W3:Y:S04]  /*181d0*/  LDL.LU R10, [R1+0x1a0] ;  /* 0x0001a000010a7983 */ /* 0x000ee80000300800 */
[----:B------:R-:W3:Y:S04]  /*181e0*/  LDL.LU R7, [R1+0x370] ;  /* 0x0003700001077983 */ /* 0x000ee80000300800 */
[----:B------:R-:W-:Y:S04]  /*181f0*/  STL.64 [R1+0x318], R142 ;  /* 0x0003188e01007387 */ /* 0x000fe80000100a00 */
[----:B------:R0:W-:Y:S01]  /*18200*/  STL.64 [R1+0x1508], R142 ;  /* 0x0015088e01007387 */ /* 0x0001e20000100a00 */
[----:B------:R-:W-:-:S03]  /*18210*/  IMAD.MOV.U32 R31, RZ, RZ, R6 ;  /* 0x000000ffff1f7224 */ /* 0x000fc600078e0006 */
[----:B------:R-:W-:Y:S04]  /*18220*/  STL.64 [R1+0x320], R144 ;  /* 0x0003209001007387 */ /* 0x000fe80000100a00 */
[----:B------:R0:W-:Y:S04]  /*18230*/  STL.64 [R1+0x1510], R144 ;  /* 0x0015109001007387 */ /* 0x0001e80000100a00 */
[----:B------:R-:W3:Y:S01]  /*18240*/  LDL.LU R6, [R1+0x1a4] ;  /* 0x0001a40001067983 */ /* 0x000ee20000300800 */
[----:B------:R-:W-:-:S03]  /*18250*/  IMAD.MOV.U32 R30, RZ, RZ, R5 ;  /* 0x000000ffff1e7224 */ /* 0x000fc600078e0005 */
[----:B------:R-:W3:Y:S04]  /*18260*/  LDL.LU R5, [R1+0x378] ;  /* 0x0003780001057983 */ /* 0x000ee80000300800 */
[----:B------:R-:W-:Y:S04]  /*18270*/  STL.64 [R1+0x328], R28 ;  /* 0x0003281c01007387 */ /* 0x000fe80000100a00 */
[----:B------:R-:W3:Y:S04]  /*18280*/  LDL.LU R21, [R1+0x380] ;  /* 0x0003800001157983 */ /* 0x000ee80000300800 */
[----:B------:R-:W3:Y:S04]  /*18290*/  LDL.LU R20, [R1+0x588] ;  /* 0x0005880001147983 */ /* 0x000ee80000300800 */
[----:B------:R-:W-:Y:S01]  /*182a0*/  STL.64 [R1+0x330], R30 ;  /* 0x0003301e01007387 */ /* 0x000fe20000100a00 */
[----:B------:R-:W-:-:S03]  /*182b0*/  IMAD.MOV.U32 R45, RZ, RZ, R19 ;  /* 0x000000ffff2d7224 */ /* 0x000fc600078e0013 */
[----:B------:R-:W3:Y:S01]  /*182c0*/  LDL.LU R19, [R1+0x388] ;  /* 0x0003880001137983 */ /* 0x000ee20000300800 */
[----:B------:R-:W-:-:S03]  /*182d0*/  IMAD.MOV.U32 R44, RZ, RZ, R18 ;  /* 0x000000ffff2c7224 */ /* 0x000fc600078e0012 */
[----:B------:R-:W3:Y:S04]  /*182e0*/  LDL.LU R18, [R1+0x58c] ;  /* 0x00058c0001127983 */ /* 0x000ee80000300800 */
[----:B------:R-:W-:Y:S04]  /*182f0*/  STL.64 [R1+0x338], R12 ;  /* 0x0003380c01007387 */ /* 0x000fe80000100a00 */
[----:B------:R-:W-:Y:S01]  /*18300*/  STL.64 [R1+0x340], R14 ;  /* 0x0003400e01007387 */ /* 0x000fe20000100a00 */
[----:B------:R-:W-:-:S03]  /*18310*/  IMAD.MOV.U32 R47, RZ, RZ, R17 ;  /* 0x000000ffff2f7224 */ /* 0x000fc600078e0011 */
[----:B------:R-:W3:Y:S01]  /*18320*/  LDL.LU R17, [R1+0x390] ;  /* 0x0003900001117983 */ /* 0x000ee20000300800 */
[----:B------:R-:W-:-:S03]  /*18330*/  IMAD.MOV.U32 R46, RZ, RZ, R16 ;  /* 0x000000ffff2e7224 */ /* 0x000fc600078e0010 */
[----:B------:R-:W3:Y:S04]  /*18340*/  LDL.LU R16, [R1+0x59c] ;  /* 0x00059c0001107983 */ /* 0x000ee80000300800 */
[----:B------:R-:W-:Y:S01]  /*18350*/  STL.64 [R1+0x348], R44 ;  /* 0x0003482c01007387 */ /* 0x000fe20000100a00 */
[----:B----4-:R-:W-:-:S03]  /*18360*/  IMAD.MOV.U32 R65, RZ, RZ, R11 ;  /* 0x000000ffff417224 */ /* 0x010fc600078e000b */
[----:B------:R-:W4:Y:S01]  /*18370*/  LDL.LU R11, [R1+0x398] ;  /* 0x00039800010b7983 */ /* 0x000f220000300800 */
[----:B------:R-:W-:-:S03]  /*18380*/  IMAD.MOV.U32 R64, RZ, RZ, R9 ;  /* 0x000000ffff407224 */ /* 0x000fc600078e0009 */
[----:B------:R-:W4:Y:S01]  /*18390*/  LDL.LU R9, [R1+0x5a0] ;  /* 0x0005a00001097983 */ /* 0x000f220000300800 */
[----:B------:R-:W-:-:S03]  /*183a0*/  IMAD.MOV.U32 R67, RZ, RZ, R8 ;  /* 0x000000ffff437224 */ /* 0x000fc600078e0008 */
[----:B------:R-:W4:Y:S01]  /*183b0*/  LDL.LU R8, [R1+0x3a0] ;  /* 0x0003a00001087983 */ /* 0x000f220000300800 */
[----:B------:R-:W-:-:S03]  /*183c0*/  IMAD.MOV.U32 R66, RZ, RZ, R3 ;  /* 0x000000ffff427224 */ /* 0x000fc600078e0003 */
[----:B------:R-:W4:Y:S04]  /*183d0*/  LDL.LU R3, [R1+0x5c4] ;  /* 0x0005c40001037983 */ /* 0x000f280000300800 */
[----:B------:R-:W-:Y:S01]  /*183e0*/  STL.64 [R1+0x350], R46 ;  /* 0x0003502e01007387 */ /* 0x000fe20000100a00 */
[----:B--2---:R-:W-:-:S03]  /*183f0*/  IMAD.MOV.U32 R85, RZ, RZ, R2 ;  /* 0x000000ffff557224 */ /* 0x004fc600078e0002 */
[----:B------:R-:W2:Y:S01]  /*18400*/  LDL.LU R2, [R1+0x3a8] ;  /* 0x0003a80001027983 */ /* 0x000ea20000300800 */
[----:B---3--:R-:W-:-:S03]  /*18410*/  IMAD.MOV.U32 R84, RZ, RZ, R0 ;  /* 0x000000ffff547224 */ /* 0x008fc600078e0000 */
[----:B------:R-:W3:Y:S01]  /*18420*/  LDL.LU R0, [R1+0x5c8] ;  /* 0x0005c80001007983 */ /* 0x000ee20000300800 */
[----:B------:R-:W-:-:S03]  /*18430*/  IMAD.MOV.U32 R87, RZ, RZ, R10 ;  /* 0x000000ffff577224 */ /* 0x000fc600078e000a */
[----:B------:R-:W-:Y:S01]  /*18440*/  STL.64 [R1+0x358], R64 ;  /* 0x0003584001007387 */ /* 0x000fe20000100a00 */
[----:B------:R-:W-:-:S03]  /*18450*/  IMAD.MOV.U32 R86, RZ, RZ, R7 ;  /* 0x000000ffff567224 */ /* 0x000fc600078e0007 */
[----:B------:R-:W-:Y:S04]  /*18460*/  STL.64 [R1+0x360], R66 ;  /* 0x0003604201007387 */ /* 0x000fe80000100a00 */
[----:B------:R-:W3:Y:S04]  /*18470*/  LDL.LU R10, [R1+0x3b0] ;  /* 0x0003b000010a7983 */ /* 0x000ee80000300800 */
[----:B------:R-:W3:Y:S04]  /*18480*/  LDL.LU R7, [R1+0x5f4] ;  /* 0x0005f40001077983 */ /* 0x000ee80000300800 */
[----:B------:R-:W-:Y:S04]  /*18490*/  STL.64 [R1+0x368], R84 ;  /* 0x0003685401007387 */ /* 0x000fe80000100a00 */
[----:B------:R-:W3:Y:S01]  /*184a0*/  LDL.LU R25, [R1+0x3b8] ;  /* 0x0003b80001197983 */ /* 0x000ee20000300800 */
[----:B------:R-:W-:-:S03]  /*184b0*/  IMAD.MOV.U32 R105, RZ, RZ, R6 ;  /* 0x000000ffff697224 */ /* 0x000fc600078e0006 */
[----:B------:R-:W3:Y:S01]  /*184c0*/  LDL.LU R24, [R1+0x5f8] ;  /* 0x0005f80001187983 */ /* 0x000ee20000300800 */
[----:B------:R-:W-:-:S03]  /*184d0*/  IMAD.MOV.U32 R104, RZ, RZ, R5 ;  /* 0x000000ffff687224 */ /* 0x000fc600078e0005 */
[----:B------:R-:W3:Y:S04]  /*184e0*/  LDL.LU R6, [R1+0x3c0] ;  /* 0x0003c00001067983 */ /* 0x000ee80000300800 */
[----:B------:R-:W3:Y:S01]  /*184f0*/  LDL.LU R5, [R1+0x624] ;  /* 0x0006240001057983 */ /* 0x000ee20000300800 */
[----:B------:R-:W-:-:S03]  /*18500*/  IMAD.MOV.U32 R107, RZ, RZ, R21 ;  /* 0x000000ffff6b7224 */ /* 0x000fc600078e0015 */
[----:B------:R-:W3:Y:S01]  /*18510*/  LDL.LU R23, [R1+0x3c8] ;  /* 0x0003c80001177983 */ /* 0x000ee20000300800 */
[----:B------:R-:W-:-:S03]  /*18520*/  MOV R106, R20 ;  /* 0x00000014006a7202 */ /* 0x000fc60000000f00 */
[----:B------:R-:W3:Y:S04]  /*18530*/  LDL.LU R22, [R1+0x628] ;  /* 0x0006280001167983 */ /* 0x000ee80000300800 */
[----:B------:R-:W-:Y:S04]  /*18540*/  STL.64 [R1+0x370], R86 ;  /* 0x0003705601007387 */ /* 0x000fe80000100a00 */
[----:B------:R-:W3:Y:S04]  /*18550*/  LDL.LU R21, [R1+0x3d0] ;  /* 0x0003d00001157983 */ /* 0x000ee80000300800 */
[----:B------:R-:W3:Y:S04]  /*18560*/  LDL.LU R20, [R1+0x654] ;  /* 0x0006540001147983 */ /* 0x000ee80000300800 */
[----:B------:R-:W-:Y:S04]  /*18570*/  STL.64 [R1+0x378], R104 ;  /* 0x0003786801007387 */ /* 0x000fe80000100a00 */
[----:B------:R-:W-:Y:S01]  /*18580*/  STL.64 [R1+0x380], R106 ;  /* 0x0003806a01007387 */ /* 0x000fe20000100a00 */
[----:B------:R-:W-:-:S03]  /*18590*/  IMAD.MOV.U32 R127, RZ, RZ, R19 ;  /* 0x000000ffff7f7224 */ /* 0x000fc600078e0013 */
[----:B------:R-:W3:Y:S01]  /*185a0*/  LDL.LU R19, [R1+0x3d8] ;  /* 0x0003d80001137983 */ /* 0x000ee20000300800 */
[----:B------:R-:W-:-:S03]  /*185b0*/  IMAD.MOV.U32 R126, RZ, RZ, R18 ;  /* 0x000000ffff7e7224 */ /* 0x000fc600078e0012 */
[----:B------:R-:W3:Y:S01]  /*185c0*/  LDL.LU R18, [R1+0x658] ;  /* 0x0006580001127983 */ /* 0x000ee20000300800 */
[----:B------:R-:W-:-:S03]  /*185d0*/  IMAD.MOV.U32 R49, RZ, RZ, R17 ;  /* 0x000000ffff317224 */ /* 0x000fc600078e0011 */
[----:B------:R-:W3:Y:S01]  /*185e0*/  LDL.LU R17, [R1+0x3e0] ;  /* 0x0003e00001117983 */ /* 0x000ee20000300800 */
[----:B------:R-:W-:-:S03]  /*185f0*/  IMAD.MOV.U32 R48, RZ, RZ, R16 ;  /* 0x000000ffff307224 */ /* 0x000fc600078e0010 */
[----:B------:R-:W3:Y:S04]  /*18600*/  LDL.LU R16, [R1+0x684] ;  /* 0x0006840001107983 */ /* 0x000ee80000300800 */
[----:B------:R-:W-:Y:S01]  /*18610*/  STL.64 [R1+0x388], R126 ;  /* 0x0003887e01007387 */ /* 0x000fe20000100a00 */
[----:B----4-:R-:W-:-:S03]  /*18620*/  IMAD.MOV.U32 R89, RZ, RZ, R11 ;  /* 0x000000ffff597224 */ /* 0x010fc600078e000b */
[----:B------:R-:W4:Y:S01]  /*18630*/  LDL.LU R11, [R1+0x3e8] ;  /* 0x0003e800010b7983 */ /* 0x000f220000300800 */
[----:B------:R-:W-:Y:S02]  /*18640*/  IMAD.MOV.U32 R88, RZ, RZ, R9 ;  /* 0x000000ffff587224 */ /* 0x000fe400078e0009 */
[----:B------:R-:W-:Y:S02]  /*18650*/  IMAD.MOV.U32 R91, RZ, RZ, R8 ;  /* 0x000000ffff5b7224 */ /* 0x000fe400078e0008 */
[----:B------:R-:W-:Y:S02]  /*18660*/  IMAD.MOV.U32 R90, RZ, RZ, R3 ;  /* 0x000000ffff5a7224 */ /* 0x000fe400078e0003 */
[----:B------:R-:W4:Y:S04]  /*18670*/  LDL.LU R3, [R1+0x688] ;  /* 0x0006880001037983 */ /* 0x000f280000300800 */
[----:B------:R-:W-:Y:S01]  /*18680*/  STL.64 [R1+0x390], R48 ;  /* 0x0003903001007387 */ /* 0x000fe20000100a00 */
        /* <DEDUP_REMOVED lines=11> */
[----:B------:R-:W-:-:S03]  /*18740*/  IMAD.MOV.U32 R109, RZ, RZ, R6 ;  /* 0x000000ffff6d7224 */ /* 0x000fc600078e0006 */
[----:B------:R-:W3:Y:S01]  /*18750*/  LDL.LU R6, [R1+0x400] ;  /* 0x0004000001067983 */ /* 0x000ee20000300800 */
[----:B------:R-:W-:-:S03]  /*18760*/  IMAD.MOV.U32 R108, RZ, RZ, R5 ;  /* 0x000000ffff6c7224 */ /* 0x000fc600078e0005 */
[----:B------:R-:W3:Y:S01]  /*18770*/  LDL.LU R5, [R1+0x9c0] ;  /* 0x0009c00001057983 */ /* 0x000ee20000300800 */
[----:B------:R-:W-:Y:S02]  /*18780*/  IMAD.MOV.U32 R162, RZ, RZ, R24 ;  /* 0x000000ffffa27224 */ /* 0x000fe400078e0018 */
[----:B------:R-:W-:Y:S01]  /*18790*/  IMAD.MOV.U32 R163, RZ, RZ, R25 ;  /* 0x000000ffffa37224 */ /* 0x000fe200078e0019 */
[----:B------:R-:W-:Y:S01]  /*187a0*/  STL.64 [R1+0x3b0], R50 ;  /* 0x0003b03201007387 */ /* 0x000fe20000100a00 */
[----:B------:R-:W-:-:S03]  /*187b0*/  IMAD.MOV.U32 R111, RZ, RZ, R23 ;  /* 0x000000ffff6f7224 */ /* 0x000fc600078e0017 */
[----:B------:R-:W3:Y:S01]  /*187c0*/  LDL.LU R25, [R1+0x408] ;  /* 0x0004080001197983 */ /* 0x000ee20000300800 */
[----:B------:R-:W-:-:S03]  /*187d0*/  IMAD.MOV.U32 R110, RZ, RZ, R22 ;  /* 0x000000ffff6e7224 */ /* 0x000fc600078e0016 */
[----:B------:R-:W3:Y:S04]  /*187e0*/  LDL.LU R24, [R1+0x9c4] ;  /* 0x0009c40001187983 */ /* 0x000ee80000300800 */
[----:B------:R-:W-:Y:S01]  /*187f0*/  STL.64 [R1+0x3b8], R162 ;  /* 0x0003b8a201007387 */ /* 0x000fe20000100a00 */
[----:B------:R-:W-:-:S03]  /*18800*/  IMAD.MOV.U32 R69, RZ, RZ, R21 ;  /* 0x000000ffff457224 */ /* 0x000fc600078e0015 */
[----:B------:R-:W-:Y:S01]  /*18810*/  STL.64 [R1+0x3c0], R108 ;  /* 0x0003c06c01007387 */ /* 0x000fe20000100a00 */
[----:B------:R-:W-:-:S03]  /*18820*/  MOV R68, R20 ;  /* 0x0000001400447202 */ /* 0x000fc60000000f00 */
[----:B------:R-:W3:Y:S04]  /*18830*/  LDL.LU R23, [R1+0x410] ;  /* 0x0004100001177983 */ /* 0x000ee80000300800 */
[----:B------:R-:W3:Y:S04]  /*18840*/  LDL.LU R22, [R1+0x9c8] ;  /* 0x0009c80001167983 */ /* 0x000ee80000300800 */
[----:B------:R-:W-:Y:S01]  /*18850*/  STL.64 [R1+0x3c8], R110 ;  /* 0x0003c86e01007387 */ /* 0x000fe20000100a00 */
[----:B------:R-:W-:-:S03]  /*18860*/  IMAD.MOV.U32 R129, RZ, RZ, R19 ;  /* 0x000000ffff817224 */ /* 0x000fc600078e0013 */
[----:B------:R-:W3:Y:S01]  /*18870*/  LDL.LU R21, [R1+0x418] ;  /* 0x0004180001157983 */ /* 0x000ee20000300800 */
[----:B------:R-:W-:-:S03]  /*18880*/  IMAD.MOV.U32 R128, RZ, RZ, R18 ;  /* 0x000000ffff807224 */ /* 0x000fc600078e0012 */
[----:B------:R-:W3:Y:S04]  /*18890*/  LDL.LU R20, [R1+0x9cc] ;  /* 0x0009cc0001147983 */ /* 0x000ee80000300800 */
[----:B------:R-:W3:Y:S04]  /*188a0*/  LDL.LU R19, [R1+0x420] ;  /* 0x0004200001137983 */ /* 0x000ee80000300800 */
[----:B------:R-:W3:Y:S01]  /*188b0*/  LDL.LU R18, [R1+0x9d0] ;  /* 0x0009d00001127983 */ /* 0x000ee20000300800 */
[----:B------:R-:W-:-:S03]  /*188c0*/  IMAD.MOV.U32 R131, RZ, RZ, R17 ;  /* 0x000000ffff837224 */ /* 0x000fc600078e0011 */
[----:B------:R-:W-:Y:S01]  /*188d0*/  STL.64 [R1+0x3d0], R68 ;  /* 0x0003d04401007387 */ /* 0x000fe20000100a00 */
[----:B------:R-:W-:-:S03]  /*188e0*/  IMAD.MOV.U32 R130, RZ, RZ, R16 ;  /* 0x000000ffff827224 */ /* 0x000fc600078e0010 */
[----:B------:R-:W3:Y:S01]  /*188f0*/  LDL.LU R17, [R1+0x428] ;  /* 0x0004280001117983 */ /* 0x000ee20000300800 */
[----:B----4-:R-:W-:Y:S02]  /*18900*/  IMAD.MOV.U32 R147, RZ, RZ, R11 ;  /* 0x000000ffff937224 */ /* 0x010fe400078e000b */
[----:B------:R-:W-:Y:S02]  /*18910*/  IMAD.MOV.U32 R146, RZ, RZ, R3 ;  /* 0x000000ffff927224 */ /* 0x000fe400078e0003 */
[----:B------:R-:W4:Y:S04]  /*18920*/  LDL.LU R3, [R1+0x9d4] ;  /* 0x0009d40001037983 */ /* 0x000f280000300800 */
[----:B------:R-:W-:Y:S04]  /*18930*/  STL.64 [R1+0x3d8], R128 ;  /* 0x0003d88001007387 */ /* 0x000fe80000100a00 */
[----:B------:R-:W-:Y:S01]  /*18940*/  STL.64 [R1+0x3e0], R130 ;  /* 0x0003e08201007387 */ /* 0x000fe20000100a00 */
[----:B--2---:R-:W-:-:S03]  /*18950*/  IMAD.MOV.U32 R149, RZ, RZ, R2 ;  /* 0x000000ffff957224 */ /* 0x004fc600078e0002 */
[----:B------:R-:W2:Y:S01]  /*18960*/  LDL.LU R2, [R1+0x430] ;  /* 0x0004300001027983 */ /* 0x000ea20000300800 */
[----:B---3--:R-:W-:-:S03]  /*18970*/  IMAD.MOV.U32 R148, RZ, RZ, R0 ;  /* 0x000000ffff947224 */ /* 0x008fc600078e0000 */
        /* <DEDUP_REMOVED lines=27> */
[----:B------:R-:W-:Y:S01]  /*18b30*/  STL.64 [R1+0x408], R52 ;  /* 0x0004083401007387 */ /* 0x000fe20000100a00 */
[----:B------:R-:W-:-:S03]  /*18b40*/  IMAD.MOV.U32 R75, RZ, RZ, R19 ;  /* 0x000000ffff4b7224 */ /* 0x000fc600078e0013 */
[----:B------:R-:W3:Y:S01]  /*18b50*/  LDL.LU R21, [R1+0x468] ;  /* 0x0004680001157983 */ /* 0x000ee20000300800 */
[----:B------:R-:W-:-:S03]  /*18b60*/  MOV R74, R18 ;  /* 0x00000012004a7202 */ /* 0x000fc60000000f00 */
[----:B------:R-:W3:Y:S04]  /*18b70*/  LDL.LU R20, [R1+0x9f4] ;  /* 0x0009f40001147983 */ /* 0x000ee80000300800 */
[----:B------:R-:W-:Y:S01]  /*18b80*/  STL.64 [R1+0x410], R54 ;  /* 0x0004103601007387 */ /* 0x000fe20000100a00 */
[----:B------:R-:W-:-:S03]  /*18b90*/  IMAD.MOV.U32 R93, RZ, RZ, R17 ;  /* 0x000000ffff5d7224 */ /* 0x000fc600078e0011 */
[----:B------:R-:W3:Y:S04]  /*18ba0*/  LDL.LU R19, [R1+0x470] ;  /* 0x0004700001137983 */ /* 0x000ee80000300800 */
[----:B------:R-:W3:Y:S04]  /*18bb0*/  LDL.LU R18, [R1+0x9f8] ;  /* 0x0009f80001127983 */ /* 0x000ee80000300800 */
[----:B------:R-:W-:Y:S04]  /*18bc0*/  STL.64 [R1+0x418], R70 ;  /* 0x0004184601007387 */ /* 0x000fe80000100a00 */
[----:B------:R-:W-:Y:S04]  /*18bd0*/  STL.64 [R1+0x420], R74 ;  /* 0x0004204a01007387 */ /* 0x000fe80000100a00 */
[----:B------:R-:W3:Y:S01]  /*18be0*/  LDL.LU R17, [R1+0x478] ;  /* 0x0004780001117983 */ /* 0x000ee20000300800 */
[----:B----4-:R-:W-:-:S02]  /*18bf0*/  IMAD.MOV.U32 R92, RZ, RZ, R3 ;  /* 0x000000ffff5c7224 */ /* 0x010fc400078e0003 */
[----:B--2---:R-:W-:Y:S02]  /*18c00*/  IMAD.MOV.U32 R3, RZ, RZ, R2 ;  /* 0x000000ffff037224 */ /* 0x004fe400078e0002 */
[----:B---3--:R-:W-:Y:S02]  /*18c10*/  IMAD.MOV.U32 R2, RZ, RZ, R0 ;  /* 0x000000ffff027224 */ /* 0x008fe400078e0000 */
[----:B------:R-:W2:Y:S04]  /*18c20*/  LDL.LU R0, [R1+0x9fc] ;  /* 0x0009fc0001007983 */ /* 0x000ea80000300800 */
[----:B------:R-:W-:Y:S01]  /*18c30*/  STL.64 [R1+0x428], R92 ;  /* 0x0004285c01007387 */ /* 0x000fe20000100a00 */
[----:B------:R-:W-:-:S03]  /*18c40*/  IMAD.MOV.U32 R95, RZ, RZ, R16 ;  /* 0x000000ffff5f7224 */ /* 0x000fc600078e0010 */
[----:B------:R-:W3:Y:S01]  /*18c50*/  LDL.LU R16, [R1+0x480] ;  /* 0x0004800001107983 */ /* 0x000ee20000300800 */
[----:B------:R-:W-:Y:S02]  /*18c60*/  IMAD.MOV.U32 R94, RZ, RZ, R11 ;  /* 0x000000ffff5e7224 */ /* 0x000fe400078e000b */
[----:B------:R-:W-:Y:S02]  /*18c70*/  IMAD.MOV.U32 R113, RZ, RZ, R10 ;  /* 0x000000ffff717224 */ /* 0x000fe400078e000a */
[----:B------:R-:W-:Y:S02]  /*18c80*/  IMAD.MOV.U32 R112, RZ, RZ, R7 ;  /* 0x000000ffff707224 */ /* 0x000fe400078e0007 */
[----:B------:R-:W4:Y:S04]  /*18c90*/  LDL.LU R7, [R1+0xa00] ;  /* 0x000a000001077983 */ /* 0x000f280000300800 */
[----:B------:R-:W-:Y:S01]  /*18ca0*/  STL.64 [R1+0x430], R2 ;  /* 0x0004300201007387 */ /* 0x000fe20000100a00 */
[----:B------:R-:W-:-:S03]  /*18cb0*/  IMAD.MOV.U32 R11, RZ, RZ, R6 ;  /* 0x000000ffff0b7224 */ /* 0x000fc600078e0006 */
[----:B------:R-:W4:Y:S01]  /*18cc0*/  LDL.LU R6, [R1+0x488] ;  /* 0x0004880001067983 */ /* 0x000f220000300800 */
[----:B------:R-:W-:-:S03]  /*18cd0*/  IMAD.MOV.U32 R10, RZ, RZ, R5 ;  /* 0x000000ffff0a7224 */ /* 0x000fc600078e0005 */
[----:B------:R-:W4:Y:S04]  /*18ce0*/  LDL.LU R5, [R1+0xa04] ;  /* 0x000a040001057983 */ /* 0x000f280000300800 */
[----:B------:R-:W-:Y:S04]  /*18cf0*/  STL.64 [R1+0x438], R94 ;  /* 0x0004385e01007387 */ /* 0x000fe80000100a00 */
[----:B------:R-:W-:Y:S04]  /*18d00*/  STL.64 [R1+0x440], R112 ;  /* 0x0004407001007387 */ /* 0x000fe80000100a00 */
[----:B------:R-:W4:Y:S04]  /*18d10*/  LDL.LU R39, [R1+0x490] ;  /* 0x0004900001277983 */ /* 0x000f280000300800 */
[----:B------:R-:W4:Y:S04]  /*18d20*/  LDL.LU R38, [R1+0xa08] ;  /* 0x000a080001267983 */ /* 0x000f280000300800 */
[----:B------:R-:W-:Y:S04]  /*18d30*/  STL.64 [R1+0x448], R10 ;  /* 0x0004480a01007387 */ /* 0x000fe80000100a00 */
[----:B------:R-:W4:Y:S04]  /*18d40*/  LDL.LU R57, [R1+0x498] ;  /* 0x0004980001397983 */ /* 0x000f280000300800 */
[----:B------:R-:W4:Y:S01]  /*18d50*/  LDL.LU R56, [R1+0xa0c] ;  /* 0x000a0c0001387983 */ /* 0x000f220000300800 */
[----:B------:R-:W-:-:S03]  /*18d60*/  IMAD.MOV.U32 R115, RZ, RZ, R23 ;  /* 0x000000ffff737224 */ /* 0x000fc600078e0017 */
[----:B------:R-:W4:Y:S01]  /*18d70*/  LDL.LU R23, [R1+0x4a0] ;  /* 0x0004a00001177983 */ /* 0x000f220000300800 */
[----:B------:R-:W-:-:S03]  /*18d80*/  IMAD.MOV.U32 R114, RZ, RZ, R22 ;  /* 0x000000ffff727224 */ /* 0x000fc600078e0016 */
[----:B------:R-:W4:Y:S04]  /*18d90*/  LDL.LU R22, [R1+0xa10] ;  /* 0x000a100001167983 */ /* 0x000f280000300800 */
[----:B------:R-:W-:Y:S01]  /*18da0*/  STL.64 [R1+0x450], R24 ;  /* 0x0004501801007387 */ /* 0x000fe20000100a00 */
[----:B------:R-:W-:-:S03]  /*18db0*/  IMAD.MOV.U32 R133, RZ, RZ, R21 ;  /* 0x000000ffff857224 */ /* 0x000fc600078e0015 */
[----:B------:R-:W4:Y:S01]  /*18dc0*/  LDL.LU R37, [R1+0x4a8] ;  /* 0x0004a80001257983 */ /* 0x000f220000300800 */
[----:B------:R-:W-:-:S03]  /*18dd0*/  IMAD.MOV.U32 R132, RZ, RZ, R20 ;  /* 0x000000ffff847224 */ /* 0x000fc600078e0014 */
[----:B------:R-:W4:Y:S04]  /*18de0*/  LDL.LU R36, [R1+0xa14] ;  /* 0x000a140001247983 */ /* 0x000f280000300800 */
[----:B------:R-:W-:Y:S04]  /*18df0*/  STL.64 [R1+0x458], R26 ;  /* 0x0004581a01007387 */ /* 0x000fe80000100a00 */
[----:B------:R-:W-:Y:S01]  /*18e00*/  STL.64 [R1+0x460], R114 ;  /* 0x0004607201007387 */ /* 0x000fe20000100a00 */
[----:B------:R-:W-:-:S03]  /*18e10*/  IMAD.MOV.U32 R135, RZ, RZ, R19 ;  /* 0x000000ffff877224 */ /* 0x000fc600078e0013 */
[----:B------:R-:W4:Y:S01]  /*18e20*/  LDL.LU R41, [R1+0x4b0] ;  /* 0x0004b00001297983 */ /* 0x000f220000300800 */
[----:B------:R-:W-:-:S03]  /*18e30*/  IMAD.MOV.U32 R134, RZ, RZ, R18 ;  /* 0x000000ffff867224 */ /* 0x000fc600078e0012 */
[----:B------:R-:W4:Y:S04]  /*18e40*/  LDL.LU R21, [R1+0xa18] ;  /* 0x000a180001157983 */ /* 0x000f280000300800 */
[----:B------:R-:W-:Y:S04]  /*18e50*/  STL.64 [R1+0x468], R132 ;  /* 0x0004688401007387 */ /* 0x000fe80000100a00 */
[----:B------:R-:W4:Y:S04]  /*18e60*/  LDL.LU R19, [R1+0x4b8] ;  /* 0x0004b80001137983 */ /* 0x000f280000300800 */
[----:B------:R-:W4:Y:S04]  /*18e70*/  LDL.LU R18, [R1+0xa1c] ;  /* 0x000a1c0001127983 */ /* 0x000f280000300800 */
[----:B------:R-:W4:Y:S01]  /*18e80*/  LDL.LU R20, [R1+0x4c0] ;  /* 0x0004c00001147983 */ /* 0x000f220000300800 */
[----:B------:R-:W-:-:S02]  /*18e90*/  IMAD.MOV.U32 R151, RZ, RZ, R17 ;  /* 0x000000ffff977224 */ /* 0x000fc400078e0011 */
[----:B--2---:R-:W-:Y:S02]  /*18ea0*/  IMAD.MOV.U32 R150, RZ, RZ, R0 ;  /* 0x000000ffff967224 */ /* 0x004fe400078e0000 */
[----:B------:R-:W2:Y:S04]  /*18eb0*/  LDL.LU R0, [R1+0xa20] ;  /* 0x000a200001007983 */ /* 0x000ea80000300800 */
[----:B------:R-:W2:Y:S01]  /*18ec0*/  LDL.LU R40, [R1+0x4c8] ;  /* 0x0004c80001287983 */ /* 0x000ea20000300800 */
[----:B---3--:R-:W-:Y:S01]  /*18ed0*/  IMAD.MOV.U32 R153, RZ, RZ, R16 ;  /* 0x000000ffff997224 */ /* 0x008fe200078e0010 */
[----:B----4-:R-:W-:Y:S02]  /*18ee0*/  MOV R152, R7 ;  /* 0x0000000700987202 */ /* 0x010fe40000000f00 */
[----:B------:R-:W3:Y:S04]  /*18ef0*/  LDL.LU R7, [R1+0xa24] ;  /* 0x000a240001077983 */ /* 0x000ee80000300800 */
        /* <DEDUP_REMOVED lines=9> */
[----:B-1----:R-:W4:Y:S04]  /*18f90*/  LDL.LU R43, [R1+0x4e0] ;  /* 0x0004e000012b7983 */ /* 0x002f280000300800 */
[----:B------:R-:W4:Y:S04]  /*18fa0*/  LDL.LU R42, [R1+0xa30] ;  /* 0x000a3000012a7983 */ /* 0x000f280000300800 */
[----:B------:R-:W-:Y:S01]  /*18fb0*/  STL.64 [R1+0x488], R16 ;  /* 0x0004881001007387 */ /* 0x000fe20000100a00 */
        /* <DEDUP_REMOVED lines=18> */
[----:B--2---:R-:W-:-:S03]  /*190e0*/  IMAD.MOV.U32 R98, RZ, RZ, R0 ;  /* 0x000000ffff627224 */ /* 0x004fc600078e0000 */
[----:B------:R-:W2:Y:S01]  /*190f0*/  LDL.LU R0, [R1+0xa98] ;  /* 0x000a980001007983 */ /* 0x000ea20000300800 */
[----:B------:R-:W-:-:S03]  /*19100*/  IMAD.MOV.U32 R117, RZ, RZ, R40 ;  /* 0x000000ffff757224 */ /* 0x000fc600078e0028 */
[----:B------:R-:W-:Y:S04]  /*19110*/  STL.64 [R1+0x4b0], R96 ;  /* 0x0004b06001007387 */ /* 0x000fe80000100a00 */
[----:B------:R-:W2:Y:S01]  /*19120*/  LDL.LU R40, [R1+0x508] ;  /* 0x0005080001287983 */ /* 0x000ea20000300800 */
[----:B---3--:R-:W-:-:S03]  /*19130*/  IMAD.MOV.U32 R116, RZ, RZ, R7 ;  /* 0x000000ffff747224 */ /* 0x008fc600078e0007 */
[----:B------:R-:W3:Y:S04]  /*19140*/  LDL.LU R7, [R1+0xa9c] ;  /* 0x000a9c0001077983 */ /* 0x000ee80000300800 */
[----:B------:R-:W-:Y:S04]  /*19150*/  STL.64 [R1+0x4b8], R18 ;  /* 0x0004b81201007387 */ /* 0x000fe80000100a00 */
[----:B------:R-:W-:Y:S01]  /*19160*/  STL.64 [R1+0x4c0], R98 ;  /* 0x0004c06201007387 */ /* 0x000fe20000100a00 */
[----:B----4-:R-:W-:-:S03]  /*19170*/  IMAD.MOV.U32 R119, RZ, RZ, R6 ;  /* 0x000000ffff777224 */ /* 0x010fc600078e0006 */
[----:B------:R-:W4:Y:S01]  /*19180*/  LDL.LU R6, [R1+0x510] ;  /* 0x0005100001067983 */ /* 0x000f220000300800 */
[----:B------:R-:W-:-:S03]  /*19190*/  IMAD.MOV.U32 R118, RZ, RZ, R5 ;  /* 0x000000ffff767224 */ /* 0x000fc600078e0005 */
[----:B------:R-:W4:Y:S04]  /*191a0*/  LDL.LU R5, [R1+0xaa0] ;  /* 0x000aa00001057983 */ /* 0x000f280000300800 */
[----:B------:R-:W-:Y:S04]  /*191b0*/  STL.64 [R1+0x4c8], R116 ;  /* 0x0004c87401007387 */ /* 0x000fe80000100a00 */
[----:B------:R-:W4:Y:S01]  /*191c0*/  LDL.LU R61, [R1+0x518] ;  /* 0x00051800013d7983 */ /* 0x000f220000300800 */
[----:B------:R-:W-:-:S03]  /*191d0*/  IMAD.MOV.U32 R137, RZ, RZ, R59 ;  /* 0x000000ffff897224 */ /* 0x000fc600078e003b */
[----:B------:R-:W4:Y:S01]  /*191e0*/  LDL.LU R60, [R1+0xaa4] ;  /* 0x000aa400013c7983 */ /* 0x000f220000300800 */
[----:B------:R-:W-:-:S03]  /*191f0*/  IMAD.MOV.U32 R136, RZ, RZ, R58 ;  /* 0x000000ffff887224 */ /* 0x000fc600078e003a */
[----:B------:R-:W-:Y:S01]  /*19200*/  STL.64 [R1+0x4d0], R118 ;  /* 0x0004d07601007387 */ /* 0x000fe20000100a00 */
[----:B------:R-:W-:Y:S02]  /*19210*/  IMAD.MOV.U32 R139, RZ, RZ, R43 ;  /* 0x000000ffff8b7224 */ /* 0x000fe400078e002b */
[----:B------:R-:W-:Y:S02]  /*19220*/  IMAD.MOV.U32 R138, RZ, RZ, R42 ;  /* 0x000000ffff8a7224 */ /* 0x000fe400078e002a */
[----:B------:R-:W-:Y:S02]  /*19230*/  IMAD.MOV.U32 R155, RZ, RZ, R23 ;  /* 0x000000ffff9b7224 */ /* 0x000fe400078e0017 */
[----:B------:R-:W4:Y:S01]  /*19240*/  LDL.LU R23, [R1+0x520] ;  /* 0x0005200001177983 */ /* 0x000f220000300800 */
[----:B------:R-:W-:-:S03]  /*19250*/  MOV R154, R22 ;  /* 0x00000016009a7202 */ /* 0x000fc60000000f00 */
[----:B------:R-:W4:Y:S04]  /*19260*/  LDL.LU R22, [R1+0xaa8] ;  /* 0x000aa80001167983 */ /* 0x000f280000300800 */
[----:B------:R-:W-:Y:S04]  /*19270*/  STL.64 [R1+0x4d8], R136 ;  /* 0x0004d88801007387 */ /* 0x000fe80000100a00 */
[----:B------:R-:W-:Y:S04]  /*19280*/  STL.64 [R1+0x4e0], R138 ;  /* 0x0004e08a01007387 */ /* 0x000fe80000100a00 */
[----:B------:R-:W-:Y:S04]  /*19290*/  STL.64 [R1+0x4e8], R154 ;  /* 0x0004e89a01007387 */ /* 0x000fe80000100a00 */
[----:B------:R-:W0:Y:S04]  /*192a0*/  LDL.LU R73, [R1+0x528] ;  /* 0x0005280001497983 */ /* 0x000e280000300800 */
[----:B------:R-:W4:Y:S01]  /*192b0*/  LDL.LU R72, [R1+0xaac] ;  /* 0x000aac0001487983 */ /* 0x000f220000300800 */
[----:B------:R-:W-:-:S03]  /*192c0*/  IMAD.MOV.U32 R157, RZ, RZ, R41 ;  /* 0x000000ffff9d7224 */ /* 0x000fc600078e0029 */
[----:B------:R-:W4:Y:S01]  /*192d0*/  LDL.LU R59, [R1+0x530] ;  /* 0x00053000013b7983 */ /* 0x000f220000300800 */
[----:B------:R-:W-:Y:S02]  /*192e0*/  IMAD.MOV.U32 R156, RZ, RZ, R21 ;  /* 0x000000ffff9c7224 */ /* 0x000fe400078e0015 */
[----:B------:R-:W-:Y:S02]  /*192f0*/  IMAD.MOV.U32 R21, RZ, RZ, R20 ;  /* 0x000000ffff157224 */ /* 0x000fe400078e0014 */
[----:B--2---:R-:W-:Y:S02]  /*19300*/  IMAD.MOV.U32 R20, RZ, RZ, R0 ;  /* 0x000000ffff147224 */ /* 0x004fe400078e0000 */
[----:B------:R-:W2:Y:S04]  /*19310*/  LDL.LU R0, [R1+0xab0] ;  /* 0x000ab00001007983 */ /* 0x000ea80000300800 */
[----:B------:R-:W-:Y:S01]  /*19320*/  STL.64 [R1+0x4f0], R36 ;  /* 0x0004f02401007387 */ /* 0x000fe20000100a00 */
[----:B------:R-:W-:-:S03]  /*19330*/  IMAD.MOV.U32 R41, RZ, RZ, R40 ;  /* 0x000000ffff297224 */ /* 0x000fc600078e0028 */
[----:B------:R-:W-:Y:S04]  /*19340*/  STL.64 [R1+0x4f8], R156 ;  /* 0x0004f89c01007387 */ /* 0x000fe80000100a00 */
[----:B------:R-:W-:Y:S04]  /*19350*/  STL.64 [R1+0x500], R20 ;  /* 0x0005001401007387 */ /* 0x000fe80000100a00 */
[----:B------:R-:W2:Y:S01]  /*19360*/  LDL.LU R58, [R1+0x538] ;  /* 0x00053800013a7983 */ /* 0x000ea20000300800 */
[----:B---3--:R-:W-:-:S03]  /*19370*/  IMAD.MOV.U32 R40, RZ, RZ, R7 ;  /* 0x000000ffff287224 */ /* 0x008fc600078e0007 */
[----:B------:R-:W3:Y:S04]  /*19380*/  LDL.LU R43, [R1+0xab4] ;  /* 0x000ab400012b7983 */ /* 0x000ee80000300800 */
[----:B------:R-:W3:Y:S01]  /*19390*/  LDL.LU R42, [R1+0x540] ;  /* 0x00054000012a7983 */ /* 0x000ee20000300800 */
[----:B----4-:R-:W-:Y:S02]  /*193a0*/  IMAD.MOV.U32 R7, RZ, RZ, R6 ;  /* 0x000000ffff077224 */ /* 0x010fe400078e0006 */
[----:B------:R-:W-:Y:S02]  /*193b0*/  IMAD.MOV.U32 R6, RZ, RZ, R5 ;  /* 0x000000ffff067224 */ /* 0x000fe400078e0005 */
[----:B------:R-:W4:Y:S04]  /*193c0*/  LDL.LU R5, [R1+0xab8] ;  /* 0x000ab80001057983 */ /* 0x000f280000300800 */
[----:B------:R-:W-:Y:S01]  /*193d0*/  STL.64 [R1+0x508], R40 ;  /* 0x0005082801007387 */ /* 0x000fe20000100a00 */
[----:B------:R-:W-:-:S03]  /*193e0*/  IMAD.MOV.U32 R63, RZ, RZ, R23 ;  /* 0x000000ffff3f7224 */ /* 0x000fc600078e0017 */
[----:B------:R-:W3:Y:S01]  /*193f0*/  LDL.LU R23, [R1+0x548] ;  /* 0x0005480001177983 */ /* 0x000ee20000300800 */
[----:B------:R-:W-:-:S03]  /*19400*/  IMAD.MOV.U32 R62, RZ, RZ, R22 ;  /* 0x000000ffff3e7224 */ /* 0x000fc600078e0016 */
[----:B------:R-:W3:Y:S04]  /*19410*/  LDL.LU R22, [R1+0xabc] ;  /* 0x000abc0001167983 */ /* 0x000ee80000300800 */
[----:B------:R-:W-:Y:S04]  /*19420*/  STL.64 [R1+0x510], R6 ;  /* 0x0005100601007387 */ /* 0x000fe80000100a00 */
[----:B------:R-:W-:Y:S04]  /*19430*/  STL.64 [R1+0x518], R60 ;  /* 0x0005183c01007387 */ /* 0x000fe80000100a00 */
[----:B------:R-:W-:Y:S01]  /*19440*/  STL.64 [R1+0x520], R62 ;  /* 0x0005203e01007387 */ /* 0x000fe20000100a00 */
[----:B0-----:R-:W-:-:S03]  /*19450*/  IMAD.MOV.U32 R81, RZ, RZ, R73 ;  /* 0x000000ffff517224 */ /* 0x001fc600078e0049 */
[----:B------:R-:W3:Y:S01]  /*19460*/  LDL.LU R73, [R1+0x550] ;  /* 0x0005500001497983 */ /* 0x000ee20000300800 */
[----:B------:R-:W-:-:S03]  /*19470*/  IMAD.MOV.U32 R80, RZ, RZ, R72 ;  /* 0x000000ffff507224 */ /* 0x000fc600078e0048 */
[----:B------:R-:W3:Y:S01]  /*19480*/  LDL.LU R72, [R1+0xac0] ;  /* 0x000ac00001487983 */ /* 0x000ee20000300800 */
[----:B------:R-:W-:-:S03]  /*19490*/  IMAD.MOV.U32 R83, RZ, RZ, R59 ;  /* 0x000000ffff537224 */ /* 0x000fc600078e003b */
[----:B------:R-:W3:Y:S01]  /*194a0*/  LDL.LU R59, [R1+0x558] ;  /* 0x00055800013b7983 */ /* 0x000ee20000300800 */
[----:B--2---:R-:W-:-:S03]  /*194b0*/  IMAD.MOV.U32 R82, RZ, RZ, R0 ;  /* 0x000000ffff527224 */ /* 0x004fc600078e0000 */
[----:B------:R-:W2:Y:S04]  /*194c0*/  LDL.LU R0, [R1+0xac4] ;  /* 0x000ac40001007983 */ /* 0x000ea80000300800 */
[----:B------:R-:W-:Y:S01]  /*194d0*/  STL.64 [R1+0x528], R80 ;  /* 0x0005285001007387 */ /* 0x000fe20000100a00 */
[----:B------:R-:W-:-:S03]  /*194e0*/  IMAD.MOV.U32 R101, RZ, RZ, R58 ;  /* 0x000000ffff657224 */ /* 0x000fc600078e003a */
[----:B------:R-:W2:Y:S01]  /*194f0*/  LDL.LU R58, [R1+0x560] ;  /* 0x00056000013a7983 */ /* 0x000ea20000300800 */
[----:B----4-:R-:W-:-:S03]  /*19500*/  IMAD.MOV.U32 R102, RZ, RZ, R5 ;  /* 0x000000ffff667224 */ /* 0x010fc600078e0005 */
[----:B------:R-:W4:Y:S01]  /*19510*/  LDL.LU R5, [R1+0xac8] ;  /* 0x000ac80001057983 */ /* 0x000f220000300800 */
[----:B---3--:R-:W-:-:S03]  /*19520*/  IMAD.MOV.U32 R100, RZ, RZ, R43 ;  /* 0x000000ffff647224 */ /* 0x008fc600078e002b */
[----:B------:R-:W3:Y:S01]  /*19530*/  LDL R165, [R1+0x8a8] ;  /* 0x0008a80001a57983 */ /* 0x000ee20000100800 */
[----:B------:R-:W-:-:S03]  /*19540*/  IMAD.MOV.U32 R103, RZ, RZ, R42 ;  /* 0x000000ffff677224 */ /* 0x000fc600078e002a */
[----:B------:R-:W-:Y:S04]  /*19550*/  STL.64 [R1+0x530], R82 ;  /* 0x0005305201007387 */ /* 0x000fe80000100a00 */
[----:B------:R-:W3:Y:S04]  /*19560*/  LDL.LU R43, [R1+0x568] ;  /* 0x00056800012b7983 */ /* 0x000ee80000300800 */
[----:B------:R-:W3:Y:S01]  /*19570*/  LDL.LU R42, [R1+0xacc] ;  /* 0x000acc00012a7983 */ /* 0x000ee20000300800 */
[----:B------:R-:W-:-:S03]  /*19580*/  IMAD.MOV.U32 R121, RZ, RZ, R23 ;  /* 0x000000ffff797224 */ /* 0x000fc600078e0017 */
[----:B------:R-:W3:Y:S01]  /*19590*/  LDL.LU R23, [R1+0x570] ;  /* 0x0005700001177983 */ /* 0x000ee20000300800 */
[----:B------:R-:W-:-:S03]  /*195a0*/  MOV R120, R22 ;  /* 0x0000001600787202 */ /* 0x000fc60000000f00 */
[----:B------:R-:W3:Y:S04]  /*195b0*/  LDL.LU R22, [R1+0xad0] ;  /* 0x000ad00001167983 */ /* 0x000ee80000300800 */
[----:B------:R-:W-:Y:S04]  /*195c0*/  STL.64 [R1+0x538], R100 ;  /* 0x0005386401007387 */ /* 0x000fe80000100a00 */
        /* <DEDUP_REMOVED lines=8> */
[----:B--2---:R-:W-:-:S03]  /*19650*/  IMAD.MOV.U32 R140, RZ, RZ, R0 ;  /* 0x000000ffff8c7224 */ /* 0x004fc600078e0000 */
[----:B------:R-:W2:Y:S04]  /*19660*/  LDL R0, [R1+0x8a4] ;  /* 0x0008a40001007983 */ /* 0x000ea80000100800 */
[----:B------:R-:W-:Y:S01]  /*19670*/  STL.64 [R1+0x550], R122 ;  /* 0x0005507a01007387 */ /* 0x000fe20000100a00 */
[----:B------:R-:W-:Y:S02]  /*19680*/  IMAD.MOV.U32 R59, RZ, RZ, R58 ;  /* 0x000000ffff3b7224 */ /* 0x000fe400078e003a */
[----:B----4-:R-:W-:Y:S02]  /*19690*/  IMAD.MOV.U32 R58, RZ, RZ, R5 ;  /* 0x000000ffff3a7224 */ /* 0x010fe400078e0005 */
[----:B------:R-:W4:Y:S01]  /*196a0*/  LDL.LU R5, [R1+0xad8] ;  /* 0x000ad80001057983 */ /* 0x000f220000300800 */
[----:B------:R-:W-:-:S05]  /*196b0*/  IMAD R4, R164, -0x80, R4 ;  /* 0xffffff80a4047824 */ /* 0x000fca00078e0204 */
[----:B------:R-:W-:Y:S01]  /*196c0*/  ISETP.GT.AND P5, PT, R4, RZ, PT ;  /* 0x000000ff0400720c */ /* 0x000fe20003fa4270 */
[----:B------:R-:W-:Y:S02]  /*196d0*/  IMAD.MOV.U32 R145, RZ, RZ, R160 ;  /* 0x000000ffff917224 */ /* 0x000fe400078e00a0 */
[----:B------:R-:W-:Y:S02]  /*196e0*/  IMAD.MOV.U32 R143, RZ, RZ, R158 ;  /* 0x000000ffff8f7224 */ /* 0x000fe400078e009e */
[----:B---3--:R-:W-:-:S08]  /*196f0*/  IMAD.MOV.U32 R158, RZ, RZ, R72 ;  /* 0x000000ffff9e7224 */ /* 0x008fd000078e0048 */
[----:B--2---:R-:W2:Y:S01]  /*19700*/  @P5 LDG.E.U16 R0, desc[UR16][R158.64] ;  /* 0x000000109e005981 */ /* 0x004ea2000c1e1500 */
[----:B----4-:R-:W-:-:S05]  /*19710*/  IMAD.MOV.U32 R160, RZ, RZ, R5 ;  /* 0x000000ffffa07224 */ /* 0x010fca00078e0005 */
[----:B------:R-:W3:Y:S01]  /*19720*/  @P5 LDG.E.U16 R165, desc[UR16][R160.64] ;  /* 0x00000010a0a55981 */ /* 0x000ee2000c1e1500 */
[----:B------:R-:W-:Y:S02]  /*19730*/  IMAD.MOV.U32 R124, RZ, RZ, R22 ;  /* 0x000000ffff7c7224 */ /* 0x000fe400078e0016 */
[----:B------:R-:W-:Y:S01]  /*19740*/  IMAD.MOV.U32 R125, RZ, RZ, R23 ;  /* 0x000000ffff7d7224 */ /* 0x000fe200078e0017 */
[----:B------:R-:W-:Y:S01]  /*19750*/  STL.64 [R1+0x558], R140 ;  /* 0x0005588c01007387 */ /* 0x000fe20000100a00 */
[----:B------:R-:W-:-:S03]  /*19760*/  IMAD.MOV.U32 R144, RZ, RZ, R73 ;  /* 0x000000ffff907224 */ /* 0x000fc600078e0049 */
[----:B------:R-:W-:Y:S04]  /*19770*/  STL.64 [R1+0x560], R58 ;  /* 0x0005603a01007387 */ /* 0x000fe80000100a00 */
[----:B------:R-:W4:Y:S04]  /*19780*/  LDL R23, [R1+0x898] ;  /* 0x0008980001177983 */ /* 0x000f280000100800 */
[----:B------:R-:W2:Y:S04]  /*19790*/  LDL R22, [R1+0x894] ;  /* 0x0008940001167983 */ /* 0x000ea80000100800 */
[----:B------:R-:W-:Y:S04]  /*197a0*/  STL.64 [R1+0x568], R42 ;  /* 0x0005682a01007387 */ /* 0x000fe80000100a00 */
[----:B------:R-:W-:Y:S04]  /*197b0*/  STL.64 [R1+0x570], R124 ;  /* 0x0005707c01007387 */ /* 0x000fe80000100a00 */
[----:B------:R-:W-:Y:S04]  /*197c0*/  STL.64 [R1+0x578], R142 ;  /* 0x0005788e01007387 */ /* 0x000fe80000100a00 */
[----:B------:R-:W-:Y:S04]  /*197d0*/  STL.64 [R1+0x580], R144 ;  /* 0x0005809001007387 */ /* 0x000fe80000100a00 */
[----:B------:R-:W2:Y:S04]  /*197e0*/  LDL R73, [R1+0x890] ;  /* 0x0008900001497983 */ /* 0x000ea80000100800 */
[----:B------:R-:W2:Y:S04]  /*197f0*/  LDL R72, [R1+0x88c] ;  /* 0x00088c0001487983 */ /* 0x000ea80000100800 */
[----:B------:R-:W2:Y:S04]  /*19800*/  LDL R164, [R1+0x888] ;  /* 0x0008880001a47983 */ /* 0x000ea80000100800 */
[----:B---3--:R0:W-:Y:S04]  /*19810*/  @P5 STL [R1+0x8a8], R165 ;  /* 0x0008a8a501005387 */ /* 0x0081e80000100800 */
[----:B0-----:R-:W3:Y:S04]  /*19820*/  LDL R165, [R1+0x884] ;  /* 0x0008840001a57983 */ /* 0x001ee80000100800 */
[----:B------:R-:W-:Y:S04]  /*19830*/  STL [R1+0xdac], R160 ;  /* 0x000daca001007387 */ /* 0x000fe80000100800 */
[----:B------:R0:W-:Y:S04]  /*19840*/  STL [R1+0xf04], R160 ;  /* 0x000f04a001007387 */ /* 0x0001e80000100800 */
[----:B0-----:R-:W3:Y:S04]  /*19850*/  LDL R160, [R1+0x89c] ;  /* 0x00089c0001a07983 */ /* 0x001ee80000100800 */
[----:B------:R-:W-:Y:S04]  /*19860*/  STL [R1+0xda8], R161 ;  /* 0x000da8a101007387 */ /* 0x000fe80000100800 */
[----:B------:R0:W-:Y:S04]  /*19870*/  STL [R1+0xf08], R161 ;  /* 0x000f08a101007387 */ /* 0x0001e80000100800 */
[----:B0-----:R-:W3:Y:S04]  /*19880*/  LDL.LU R161, [R1+0x874] ;  /* 0x0008740001a17983 */ /* 0x001ee80000300800 */
[----:B------:R-:W3:Y:S04]  /*19890*/  LDL R5, [R1+0x880] ;  /* 0x0008800001057983 */ /* 0x000ee80000100800 */
[----:B--2---:R0:W-:Y:S04]  /*198a0*/  @P5 STL [R1+0x8a4], R0 ;  /* 0x0008a40001005387 */ /* 0x0041e80000100800 */
[----:B0-----:R-:W2:Y:S04]  /*198b0*/  LDL R0, [R1+0x87c] ;  /* 0x00087c0001007983 */ /* 0x001ea80000100800 */
[----:B------:R-:W-:Y:S04]  /*198c0*/  STL [R1+0xdb4], R158 ;  /* 0x000db49e01007387 */ /* 0x000fe80000100800 */
[----:B------:R0:W-:Y:S04]  /*198d0*/  STL [R1+0xf0c], R158 ;  /* 0x000f0c9e01007387 */ /* 0x0001e80000100800 */
[----:B0-----:R-:W2:Y:S04]  /*198e0*/  LDL.LU R158, [R1+0x878] ;  /* 0x00087800019e7983 */ /* 0x001ea80000300800 */
[----:B------:R-:W-:Y:S04]  /*198f0*/  STL [R1+0xdb0], R159 ;  /* 0x000db09f01007387 */ /* 0x000fe80000100800 */
[----:B------:R0:W-:Y:S04]  /*19900*/  STL [R1+0xf10], R159 ;  /* 0x000f109f01007387 */ /* 0x0001e80000100800 */
[----:B0-----:R-:W2:Y:S01]  /*19910*/  LDL R159, [R1+0x8a0] ;  /* 0x0008a000019f7983 */ /* 0x001ea20000100800 */
[----:B------:R-:W-:-:S02]  /*19920*/  ISETP.GT.AND P3, PT, R4, 0x1, PT ;  /* 0x000000010400780c */ /* 0x000fc40003f64270 */
[----:B------:R-:W-:-:S13]  /*19930*/  ISETP.GT.AND P1, PT, R4, 0x2, PT ;  /* 0x000000020400780c */ /* 0x000fda0003f24270 */
[----:B------:R-:W2:Y:S04]  /*19940*/  @P1 LDG.E.U16 R22, desc[UR16][R42.64] ;  /* 0x000000102a161981 */ /* 0x000ea8000c1e1500 */
[----:B----4-:R-:W4:Y:S04]  /*19950*/  @P1 LDG.E.U16 R23, desc[UR16][R124.64] ;  /* 0x000000107c171981 */ /* 0x010f28000c1e1500 */
[----:B---3--:R-:W3:Y:S04]  /*19960*/  @P3 LDG.E.U16 R160, desc[UR16][R142.64] ;  /* 0x000000108ea03981 */ /* 0x008ee8000c1e1500 */
[----:B--2---:R-:W2:Y:S01]  /*19970*/  @P3 LDG.E.U16 R159, desc[UR16][R144.64] ;  /* 0x00000010909f3981 */ /* 0x004ea2000c1e1500 */
[----:B------:R-:W-:-:S02]  /*19980*/  ISETP.GT.AND P4, PT, R4, 0x3, PT ;  /* 0x000000030400780c */ /* 0x000fc40003f84270 */
[C---:B------:R-:W-:Y:S02]  /*19990*/  ISETP.GT.AND P6, PT, R4.reuse, 0x4, PT ;  /* 0x000000040400780c */ /* 0x040fe40003fc4270 */
[C---:B------:R-:W-:Y:S01]  /*199a0*/  ISETP.GT.AND P5, PT, R4.reuse, 0x5, PT ;  /* 0x000000050400780c */ /* 0x040fe20003fa4270 */
[----:B------:R-:W4:Y:S08]  /*199b0*/  LDL.LU.64 R144, [R1+0x1510] ;  /* 0x0015100001907983 */ /* 0x000f300000300a00 */
[----:B------:R-:W4:Y:S04]  /*199c0*/  @P4 LDG.E.U16 R73, desc[UR16][R58.64] ;  /* 0x000000103a494981 */ /* 0x000f28000c1e1500 */
[----:B------:R-:W4:Y:S04]  /*199d0*/  @P4 LDG.E.U16 R72, desc[UR16][R140.64] ;  /* 0x000000108c484981 */ /* 0x000f28000c1e1500 */
[----:B------:R-:W4:Y:S04]  /*199e0*/  LDL.LU.64 R142, [R1+0x1508] ;  /* 0x00150800018e7983 */ /* 0x000f280000300a00 */
[----:B------:R-:W4:Y:S04]  /*199f0*/  @P6 LDG.E.U16 R165, desc[UR16][R120.64] ;  /* 0x0000001078a56981 */ /* 0x000f28000c1e1500 */
[----:B------:R-:W4:Y:S04]  /*19a00*/  @P6 LDG.E.U16 R164, desc[UR16][R122.64] ;  /* 0x000000107aa46981 */ /* 0x000f28000c1e1500 */
[----:B------:R-:W4:Y:S04]  /*19a10*/  @P5 LDG.E.U16 R0, desc[UR16][R100.64] ;  /* 0x0000001064005981 */ /* 0x000f28000c1e1500 */
[----:B------:R-:W4:Y:S04]  /*19a20*/  @P5 LDG.E.U16 R5, desc[UR16][R102.64] ;  /* 0x0000001066055981 */ /* 0x000f28000c1e1500 */
[----:B---3--:R-:W-:Y:S04]  /*19a30*/  @P3 STL [R1+0x89c], R160 ;  /* 0x00089ca001003387 */ /* 0x008fe80000100800 */
[----:B--2---:R-:W-:Y:S01]  /*19a40*/  @P3 STL [R1+0x8a0], R159 ;  /* 0x0008a09f01003387 */ /* 0x004fe20000100800 */
[----:B------:R-:W-:-:S03]  /*19a50*/  ISETP.GT.AND P3, PT, R4, 0x6, PT ;  /* 0x000000060400780c */ /* 0x000fc60003f64270 */
[----:B------:R-:W2:Y:S04]  /*19a60*/  LDL.LU.64 R124, [R1+0x1500] ;  /* 0x00150000017c7983 */ /* 0x000ea80000300a00 */
[----:B------:R-:W3:Y:S04]  /*19a70*/  LDL R42, [R1+0xa94] ;  /* 0x000a9400012a7983 */ /* 0x000ee80000100800 */
[----:B------:R-:W2:Y:S04]  /*19a80*/  LDL R43, [R1+0xa90] ;  /* 0x000a9000012b7983 */ /* 0x000ea80000100800 */
[----:B------:R0:W-:Y:S04]  /*19a90*/  @P1 STL [R1+0x894], R22 ;  /* 0x0008941601001387 */ /* 0x0001e80000100800 */
[----:B------:R-:W2:Y:S04]  /*19aa0*/  @P3 LDG.E.U16 R158, desc[UR16][R82.64] ;  /* 0x00000010529e3981 */ /* 0x000ea8000c1e1500 */
[----:B------:R-:W2:Y:S04]  /*19ab0*/  @P3 LDG.E.U16 R161, desc[UR16][R80.64] ;  /* 0x0000001050a13981 */ /* 0x000ea8000c1e1500 */
[----:B0-----:R-:W2:Y:S04]  /*19ac0*/  LDL R22, [R1+0x870] ;  /* 0x0008700001167983 */ /* 0x001ea80000100800 */
[----:B----4-:R0:W-:Y:S04]  /*19ad0*/  @P1 STL [R1+0x898], R23 ;  /* 0x0008981701001387 */ /* 0x0101e80000100800 */
[----:B------:R-:W4:Y:S04]  /*19ae0*/  LDL R58, [R1+0x868] ;  /* 0x00086800013a7983 */ /* 0x000f280000100800 */
[----:B------:R-:W4:Y:S04]  /*19af0*/  LDL R59, [R1+0x864] ;  /* 0x00086400013b7983 */ /* 0x000f280000100800 */
[----:B0-----:R-:W4:Y:S01]  /*19b00*/  LDL R23, [R1+0x86c] ;  /* 0x00086c0001177983 */ /* 0x001f220000100800 */
[----:B------:R-:W-:-:S03]  /*19b10*/  ISETP.GT.AND P1, PT, R4, 0x7, PT ;  /* 0x000000070400780c */ /* 0x000fc60003f24270 */
[----:B------:R-:W4:Y:S04]  /*19b20*/  LDL.LU.64 R140, [R1+0x14f8] ;  /* 0x0014f800018c7983 */ /* 0x000f280000300a00 */
[----:B------:R0:W-:Y:S04]  /*19b30*/  @P4 STL [R1+0x890], R73 ;  /* 0x0008904901004387 */ /* 0x0001e80000100800 */
[----:B0-----:R-:W4:Y:S04]  /*19b40*/  LDL R73, [R1+0x860] ;  /* 0x0008600001497983 */ /* 0x001f280000100800 */
[----:B------:R0:W-:Y:S01]  /*19b50*/  @P4 STL [R1+0x88c], R72 ;  /* 0x00088c4801004387 */ /* 0x0001e20000100800 */
[----:B------:R-:W-:-:S03]  /*19b60*/  ISETP.GT.AND P4, PT, R4, 0x8, PT ;  /* 0x000000080400780c */ /* 0x000fc60003f84270 */
[----:B------:R-:W4:Y:S04]  /*19b70*/  LDL.LU.64 R122, [R1+0x14f0] ;  /* 0x0014f000017a7983 */ /* 0x000f280000300a00 */
[----:B0-----:R-:W4:Y:S04]  /*19b80*/  LDL R72, [R1+0x85c] ;  /* 0x00085c0001487983 */ /* 0x001f280000100800 */
[----:B------:R-:W4:Y:S04]  /*19b90*/  LDL.LU.64 R120, [R1+0x14e8] ;  /* 0x0014e80001787983 */ /* 0x000f280000300a00 */
[----:B------:R0:W-:Y:S04]  /*19ba0*/  @P6 STL [R1+0x884], R165 ;  /* 0x000884a501006387 */ /* 0x0001e80000100800 */
[----:B0-----:R-:W4:Y:S04]  /*19bb0*/  LDL R165, [R1+0x854] ;  /* 0x0008540001a57983 */ /* 0x001f280000100800 */
[----:B------:R-:W4:Y:S04]  /*19bc0*/  LDL.LU R160, [R1+0x840] ;  /* 0x0008400001a07983 */ /* 0x000f280000300800 */
[----:B------:R0:W-:Y:S01]  /*19bd0*/  @P6 STL [R1+0x888], R164 ;  /* 0x000888a401006387 */ /* 0x0001e20000100800 */
[----:B------:R-:W-:-:S03]  /*19be0*/  ISETP.GT.AND P6, PT, R4, 0x9, PT ;  /* 0x000000090400780c */ /* 0x000fc60003fc4270 */
[----:B0-----:R-:W4:Y:S04]  /*19bf0*/  LDL.LU R164, [R1+0x83c] ;  /* 0x00083c0001a47983 */ /* 0x001f280000300800 */
[----:B------:R-:W4:Y:S04]  /*19c00*/  LDL.LU.64 R102, [R1+0x14e0] ;  /* 0x0014e00001667983 */ /* 0x000f280000300a00 */
[----:B------:R-:W4:Y:S04]  /*19c10*/  LDL.LU.64 R100, [R1+0x14d8] ;  /* 0x0014d80001647983 */ /* 0x000f280000300a00 */
[----:B------:R-:W4:Y:S04]  /*19c20*/  LDL R159, [R1+0x84c] ;  /* 0x00084c00019f7983 */ /* 0x000f280000100800 */
[----:B------:R-:W-:Y:S04]  /*19c30*/  @P5 STL [R1+0x87c], R0 ;  /* 0x00087c0001005387 */ /* 0x000fe80000100800 */
[----:B------:R-:W-:Y:S04]  /*19c40*/  @P5 STL [R1+0x880], R5 ;  /* 0x0008800501005387 */ /* 0x000fe80000100800 */
[----:B------:R-:W4:Y:S04]  /*19c50*/  LDL.LU.64 R82, [R1+0x14d0] ;  /* 0x0014d00001527983 */ /* 0x000f280000300a00 */
[----:B---3--:R-:W3:Y:S04]  /*19c60*/  @P1 LDG.E.U16 R42, desc[UR16][R62.64] ;  /* 0x000000103e2a1981 */ /* 0x008ee8000c1e1500 */
[----:B--2---:R-:W2:Y:S04]  /*19c70*/  @P1 LDG.E.U16 R43, desc[UR16][R60.64] ;  /* 0x000000103c2b1981 */ /* 0x004ea8000c1e1500 */
[----:B------:R0:W-:Y:S04]  /*19c80*/  STL [R1+0xf14], R158 ;  /* 0x000f149e01007387 */ /* 0x0001e80000100800 */
[----:B------:R-:W2:Y:S04]  /*19c90*/  @P4 LDG.E.U16 R22, desc[UR16][R6.64] ;  /* 0x0000001006164981 */ /* 0x000ea8000c1e1500 */
[----:B0-----:R-:W2:Y:S04]  /*19ca0*/  LDL R158, [R1+0x850] ;  /* 0x00085000019e7983 */ /* 0x001ea80000100800 */
[----:B------:R-:W2:Y:S04]  /*19cb0*/  LDL.LU.64 R80, [R1+0x14c8] ;  /* 0x0014c80001507983 */ /* 0x000ea80000300a00 */
[----:B------:R-:W2:Y:S04]  /*19cc0*/  LDL R5, [R1+0x848] ;  /* 0x0008480001057983 */ /* 0x000ea80000100800 */
[----:B----4-:R-:W4:Y:S04]  /*19cd0*/  @P4 LDG.E.U16 R23, desc[UR16][R40.64] ;  /* 0x0000001028174981 */ /* 0x010f28000c1e1500 */
[----:B------:R-:W4:Y:S04]  /*19ce0*/  LDL R0, [R1+0x844] ;  /* 0x0008440001007983 */ /* 0x000f280000100800 */
[----:B------:R0:W-:Y:S04]  /*19cf0*/  STL [R1+0xf18], R161 ;  /* 0x000f18a101007387 */ /* 0x0001e80000100800 */
[----:B------:R-:W4:Y:S04]  /*19d00*/  @P6 LDG.E.U16 R58, desc[UR16][R20.64] ;  /* 0x00000010143a6981 */ /* 0x000f28000c1e1500 */
[----:B------:R-:W4:Y:S04]  /*19d10*/  @P6 LDG.E.U16 R59, desc[UR16][R156.64] ;  /* 0x000000109c3b6981 */ /* 0x000f28000c1e1500 */
[----:B0-----:R-:W4:Y:S01]  /*19d20*/  LDL R161, [R1+0x858] ;  /* 0x0008580001a17983 */ /* 0x001f220000100800 */
[----:B------:R-:W-:-:S02]  /*19d30*/  ISETP.GT.AND P5, PT, R4, 0xa, PT ;  /* 0x0000000a0400780c */ /* 0x000fc40003fa4270 */
[C---:B------:R-:W-:Y:S01]  /*19d40*/  ISETP.GT.AND P3, PT, R4.reuse, 0xb, PT ;  /* 0x0000000b0400780c */ /* 0x040fe20003f64270 */
[----:B------:R-:W4:Y:S10]  /*19d50*/  LDL.LU.64 R62, [R1+0x14c0] ;  /* 0x0014c000013e7983 */ /* 0x000f340000300a00 */
[----:B------:R-:W4:Y:S04]  /*19d60*/  @P5 LDG.E.U16 R73, desc[UR16][R36.64] ;  /* 0x0000001024495981 */ /* 0x000f28000c1e1500 */
[----:B------:R-:W4:Y:S04]  /*19d70*/  @P5 LDG.E.U16 R72, desc[UR16][R154.64] ;  /* 0x000000109a485981 */ /* 0x000f28000c1e1500 */
[----:B------:R-:W4:Y:S04]  /*19d80*/  @P3 LDG.E.U16 R165, desc[UR16][R136.64] ;  /* 0x0000001088a53981 */ /* 0x000f28000c1e1500 */
[----:B---3--:R0:W-:Y:S04]  /*19d90*/  @P1 STL [R1+0xa94], R42 ;  /* 0x000a942a01001387 */ /* 0x0081e80000100800 */
[----:B0-----:R-:W3:Y:S04]  /*19da0*/  LDL.LU R42, [R1+0x14b8] ;  /* 0x0014b800012a7983 */ /* 0x001ee80000300800 */
[----:B------:R-:W3:Y:S04]  /*19db0*/  LDL.LU.64 R60, [R1+0x14b0] ;  /* 0x0014b000013c7983 */ /* 0x000ee80000300a00 */
[----:B--2---:R0:W-:Y:S01]  /*19dc0*/  @P1 STL [R1+0xa90], R43 ;  /* 0x000a902b01001387 */ /* 0x0041e20000100800 */
[----:B------:R-:W-:-:S03]  /*19dd0*/  ISETP.GT.AND P1, PT, R4, 0xc, PT ;  /* 0x0000000c0400780c */ /* 0x000fc60003f24270 */
[----:B0-----:R-:W2:Y:S04]  /*19de0*/  LDL.LU R43, [R1+0x14a8] ;  /* 0x0014a800012b7983 */ /* 0x001ea80000300800 */
[----:B------:R-:W2:Y:S04]  /*19df0*/  LDL.LU.64 R6, [R1+0x14a0] ;  /* 0x0014a00001067983 */ /* 0x000ea80000300a00 */
[----:B------:R0:W-:Y:S04]  /*19e00*/  @P4 STL [R1+0x870], R22 ;  /* 0x0008701601004387 */ /* 0x0001e80000100800 */
[----:B------:R-:W2:Y:S04]  /*19e10*/  @P1 LDG.E.U16 R158, desc[UR16][R118.64] ;  /* 0x00000010769e1981 */ /* 0x000ea8000c1e1500 */
[----:B------:R-:W2:Y:S04]  /*19e20*/  @P1 LDG.E.U16 R159, desc[UR16][R116.64] ;  /* 0x00000010749f1981 */ /* 0x000ea8000c1e1500 */
[----:B0-----:R-:W2:Y:S04]  /*19e30*/  LDL.LU R22, [R1+0x1498] ;  /* 0x0014980001167983 */ /* 0x001ea80000300800 */
[----:B------:R-:W2:Y:S04]  /*19e40*/  LDL.LU.64 R40, [R1+0x1490] ;  /* 0x0014900001287983 */ /* 0x000ea80000300a00 */
[----:B----4-:R0:W-:Y:S01]  /*19e50*/  @P4 STL [R1+0x86c], R23 ;  /* 0x00086c1701004387 */ /* 0x0101e20000100800 */
[----:B------:R-:W-:-:S03]  /*19e60*/  ISETP.GT.AND P4, PT, R4, 0xd, PT ;  /* 0x0000000d0400780c */ /* 0x000fc60003f84270 */
[----:B------:R-:W4:Y:S04]  /*19e70*/  @P3 LDG.E.U16 R161, desc[UR16][R138.64] ;  /* 0x000000108aa13981 */ /* 0x000f28000c1e1500 */
[----:B0-----:R-:W2:Y:S04]  /*19e80*/  LDL.LU R23, [R1+0x1488] ;  /* 0x0014880001177983 */ /* 0x001ea80000300800 */
[----:B------:R-:W2:Y:S04]  /*19e90*/  LDL.LU.64 R20, [R1+0x1480] ;  /* 0x0014800001147983 */ /* 0x000ea80000300a00 */
[----:B------:R0:W-:Y:S04]  /*19ea0*/  @P6 STL [R1+0x868], R58 ;  /* 0x0008683a01006387 */ /* 0x0001e80000100800 */
[----:B------:R-:W2:Y:S04]  /*19eb0*/  @P4 LDG.E.U16 R5, desc[UR16][R98.64] ;  /* 0x0000001062054981 */ /* 0x000ea8000c1e1500 */
[----:B------:R-:W2:Y:S04]  /*19ec0*/  @P4 LDG.E.U16 R0, desc[UR16][R18.64] ;  /* 0x0000001012004981 */ /* 0x000ea8000c1e1500 */
[----:B0-----:R-:W2:Y:S04]  /*19ed0*/  LDL.LU R58, [R1+0x1478] ;  /* 0x00147800013a7983 */ /* 0x001ea80000300800 */
[----:B------:R-:W2:Y:S04]  /*19ee0*/  LDL.LU.64 R156, [R1+0x1470] ;  /* 0x00147000019c7983 */ /* 0x000ea80000300a00 */
[----:B------:R0:W-:Y:S01]  /*19ef0*/  @P6 STL [R1+0x864], R59 ;  /* 0x0008643b01006387 */ /* 0x0001e20000100800 */
[----:B------:R-:W-:-:S03]  /*19f00*/  ISETP.GT.AND P6, PT, R4, 0xe, PT ;  /* 0x0000000e0400780c */ /* 0x000fc60003fc4270 */
[----:B------:R-:W3:Y:S04]  /*19f10*/  LDL R36, [R1+0xa88] ;  /* 0x000a880001247983 */ /* 0x000ee80000100800 */
[----:B0-----:R-:W3:Y:S06]  /*19f20*/  LDL R59, [R1+0xa8c] ;  /* 0x000a8c00013b7983 */ /* 0x001eec0000100800 */
[----:B------:R-:W3:Y:S04]  /*19f30*/  @P6 LDG.E.U16 R160, desc[UR16][R96.64] ;  /* 0x0000001060a06981 */ /* 0x000ee8000c1e1500 */
[----:B------:R-:W3:Y:S04]  /*19f40*/  @P6 LDG.E.U16 R164, desc[UR16][R78.64] ;  /* 0x000000104ea46981 */ /* 0x000ee8000c1e1500 */
[----:B------:R-:W3:Y:S04]  /*19f50*/  LDL.LU.64 R154, [R1+0x1468] ;  /* 0x00146800019a7983 */ /* 0x000ee80000300a00 */
[----:B------:R-:W3:Y:S04]  /*19f60*/  LDL R37, [R1+0x838] ;  /* 0x0008380001257983 */ /* 0x000ee80000100800 */
[----:B------:R0:W-:Y:S04]  /*19f70*/  @P5 STL [R1+0x860], R73 ;  /* 0x0008604901005387 */ /* 0x0001e80000100800 */
[----:B0-----:R-:W3:Y:S04]  /*19f80*/  LDL R73, [R1+0x830] ;  /* 0x0008300001497983 */ /* 0x001ee80000100800 */
[----:B------:R0:W-:Y:S04]  /*19f90*/  @P5 STL [R1+0x85c], R72 ;  /* 0x00085c4801005387 */ /* 0x0001e80000100800 */
[----:B0-----:R-:W3:Y:S04]  /*19fa0*/  LDL R72, [R1+0x82c] ;  /* 0x00082c0001487983 */ /* 0x001ee80000100800 */
[----:B------:R-:W3:Y:S04]  /*19fb0*/  LDL.LU.64 R138, [R1+0x1460] ;  /* 0x00146000018a7983 */ /* 0x000ee80000300a00 */
[----:B------:R-:W3:Y:S04]  /*19fc0*/  LDL.LU.64 R136, [R1+0x1458] ;  /* 0x0014580001887983 */ /* 0x000ee80000300a00 */
[----:B----4-:R0:W-:Y:S04]  /*19fd0*/  @P3 STL [R1+0x858], R161 ;  /* 0x000858a101003387 */ /* 0x0101e80000100800 */
[----:B0-----:R-:W4:Y:S04]  /*19fe0*/  LDL R161, [R1+0x824] ;  /* 0x0008240001a17983 */ /* 0x001f280000100800 */
[----:B------:R0:W-:Y:S04]  /*19ff0*/  @P3 STL [R1+0x854], R165 ;  /* 0x000854a501003387 */ /* 0x0001e80000100800 */
[----:B0-----:R-:W4:Y:S04]  /*1a000*/  LDL.LU R165, [R1+0x808] ;  /* 0x0008080001a57983 */ /* 0x001f280000300800 */
[----:B------:R-:W4:Y:S04]  /*1a010*/  LDL.LU.64 R118, [R1+0x1450] ;  /* 0x0014500001767983 */ /* 0x000f280000300a00 */
[----:B------:R-:W4:Y:S04]  /*1a020*/  LDL.LU.64 R116, [R1+0x1448] ;  /* 0x0014480001747983 */ /* 0x000f280000300a00 */
[----:B--2---:R0:W-:Y:S04]  /*1a030*/  @P1 STL [R1+0x850], R158 ;  /* 0x0008509e01001387 */ /* 0x0041e80000100800 */
[----:B0-----:R-:W2:Y:S04]  /*1a040*/  LDL R158, [R1+0x820] ;  /* 0x00082000019e7983 */ /* 0x001ea80000100800 */
[----:B------:R0:W-:Y:S04]  /*1a050*/  @P1 STL [R1+0x84c], R159 ;  /* 0x00084c9f01001387 */ /* 0x0001e80000100800 */
[----:B0-----:R-:W2:Y:S04]  /*1a060*/  LDL R159, [R1+0x81c] ;  /* 0x00081c00019f7983 */ /* 0x001ea80000100800 */
[----:B------:R-:W2:Y:S04]  /*1a070*/  LDL.LU.64 R98, [R1+0x1440] ;  /* 0x0014400001627983 */ /* 0x000ea80000300a00 */
[----:B------:R0:W-:Y:S04]  /*1a080*/  @P4 STL [R1+0x848], R5 ;  /* 0x0008480501004387 */ /* 0x0001e80000100800 */
[----:B------:R-:W2:Y:S04]  /*1a090*/  LDL R18, [R1+0x814] ;  /* 0x0008140001127983 */ /* 0x000ea80000100800 */
[----:B0-----:R-:W2:Y:S04]  /*1a0a0*/  LDL R5, [R1+0x818] ;  /* 0x0008180001057983 */ /* 0x001ea80000100800 */
[----:B------:R0:W-:Y:S04]  /*1a0b0*/  @P4 STL [R1+0x844], R0 ;  /* 0x0008440001004387 */ /* 0x0001e80000100800 */
[----:B------:R-:W2:Y:S04]  /*1a0c0*/  LDL.LU.64 R96, [R1+0x1438] ;  /* 0x0014380001607983 */ /* 0x000ea80000300a00 */
[----:B------:R-:W2:Y:S04]  /*1a0d0*/  LDL R19, [R1+0x810] ;  /* 0x0008100001137983 */ /* 0x000ea80000100800 */
[----:B0-----:R-:W2:Y:S04]  /*1a0e0*/  LDL R0, [R1+0x80c] ;  /* 0x00080c0001007983 */ /* 0x001ea80000100800 */
[----:B---3--:R0:W-:Y:S04]  /*1a0f0*/  STL [R1+0xf1c], R160 ;  /* 0x000f1ca001007387 */ /* 0x0081e80000100800 */
[----:B0-----:R-:W3:Y:S04]  /*1a100*/  LDL R160, [R1+0x828] ;  /* 0x0008280001a07983 */ /* 0x001ee80000100800 */
[----:B------:R-:W3:Y:S04]  /*1a110*/  LDL.LU.64 R78, [R1+0x1430] ;  /* 0x00143000014e7983 */ /* 0x000ee80000300a00 */
[----:B------:R0:W-:Y:S04]  /*1a120*/  STL [R1+0xf20], R164 ;  /* 0x000f20a401007387 */ /* 0x0001e80000100800 */
[----:B0-----:R-:W3:Y:S01]  /*1a130*/  LDL R164, [R1+0x834] ;  /* 0x0008340001a47983 */ /* 0x001ee20000100800 */
[----:B------:R-:W-:-:S02]  /*1a140*/  ISETP.GT.AND P5, PT, R4, 0xf, PT ;  /* 0x0000000f0400780c */ /* 0x000fc40003fa4270 */
[----:B------:R-:W-:-:S11]  /*1a150*/  ISETP.GT.AND P3, PT, R4, 0x10, PT ;  /* 0x000000100400780c */ /* 0x000fd60003f64270 */
[----:B------:R-:W3:Y:S04]  /*1a160*/  @P5 LDG.E.U16 R59, desc[UR16][R76.64] ;  /* 0x000000104c3b5981 */ /* 0x000ee8000c1e1500 */
[----:B------:R-:W3:Y:S04]  /*1a170*/  @P5 LDG.E.U16 R36, desc[UR16][R56.64] ;  /* 0x0000001038245981 */ /* 0x000ee8000c1e1500 */
[----:B------:R-:W3:Y:S01]  /*1a180*/  @P3 LDG.E.U16 R37, desc[UR16][R38.64] ;  /* 0x0000001026253981 */ /* 0x000ee2000c1e1500 */
[C---:B------:R-:W-:Y:S02]  /*1a190*/  ISETP.GT.AND P1, PT, R4.reuse, 0x11, PT ;  /* 0x000000110400780c */ /* 0x040fe40003f24270 */
[C---:B------:R-:W-:Y:S01]  /*1a1a0*/  ISETP.GT.AND P4, PT, R4.reuse, 0x12, PT ;  /* 0x000000120400780c */ /* 0x040fe20003f84270 */
[----:B------:R-:W3:Y:S01]  /*1a1b0*/  LDL.LU.64 R76, [R1+0x1428] ;  /* 0x00142800014c7983 */ /* 0x000ee20000300a00 */
[----:B------:R-:W-:-:S09]  /*1a1c0*/  ISETP.GT.AND P6, PT, R4, 0x13, PT ;  /* 0x000000130400780c */ /* 0x000fd20003fc4270 */
[----:B------:R-:W3:Y:S04]  /*1a1d0*/  @P1 LDG.E.U16 R72, desc[UR16][R150.64] ;  /* 0x0000001096481981 */ /* 0x000ee8000c1e1500 */
[----:B------:R-:W3:Y:S04]  /*1a1e0*/  @P1 LDG.E.U16 R73, desc[UR16][R152.64] ;  /* 0x0000001098491981 */ /* 0x000ee8000c1e1500 */
[----:B----4-:R-:W4:Y:S04]  /*1a1f0*/  @P4 LDG.E.U16 R161, desc[UR16][R132.64] ;  /* 0x0000001084a14981 */ /* 0x010f28000c1e1500 */
[----:B--2---:R-:W2:Y:S04]  /*1a200*/  @P6 LDG.E.U16 R158, desc[UR16][R114.64] ;  /* 0x00000010729e6981 */ /* 0x004ea8000c1e1500 */
[----:B------:R-:W2:Y:S04]  /*1a210*/  @P6 LDG.E.U16 R159, desc[UR16][R26.64] ;  /* 0x000000101a9f6981 */ /* 0x000ea8000c1e1500 */
[----:B---3--:R-:W3:Y:S04]  /*1a220*/  @P4 LDG.E.U16 R160, desc[UR16][R134.64] ;  /* 0x0000001086a04981 */ /* 0x008ee8000c1e1500 */
[----:B------:R-:W2:Y:S04]  /*1a230*/  @P3 LDG.E.U16 R164, desc[UR16][R16.64] ;  /* 0x0000001010a43981 */ /* 0x000ea8000c1e1500 */
[----:B------:R0:W-:Y:S04]  /*1a240*/  @P5 STL [R1+0xa8c], R59 ;  /* 0x000a8c3b01005387 */ /* 0x0001e80000100800 */
[----:B0-----:R-:W3:Y:S04]  /*1a250*/  LDL.LU R59, [R1+0x1420] ;  /* 0x00142000013b7983 */ /* 0x001ee80000300800 */
[----:B------:R-:W3:Y:S04]  /*1a260*/  LDL.LU.64 R56, [R1+0x1418] ;  /* 0x0014180001387983 */ /* 0x000ee80000300a00 */
[----:B------:R0:W-:Y:S01]  /*1a270*/  @P5 STL [R1+0xa88], R36 ;  /* 0x000a882401005387 */ /* 0x0001e20000100800 */
[----:B------:R-:W-:-:S03]  /*1a280*/  ISETP.GT.AND P5, PT, R4, 0x14, PT ;  /* 0x000000140400780c */ /* 0x000fc60003fa4270 */
[----:B0-----:R-:W3:Y:S04]  /*1a290*/  LDL.LU R36, [R1+0x1410] ;  /* 0x0014100001247983 */ /* 0x001ee80000300800 */
[----:B------:R-:W3:Y:S04]  /*1a2a0*/  LDL.LU.64 R38, [R1+0x1408] ;  /* 0x0014080001267983 */ /* 0x000ee80000300a00 */
[----:B------:R0:W-:Y:S04]  /*1a2b0*/  @P3 STL [R1+0x838], R37 ;  /* 0x0008382501003387 */ /* 0x0001e80000100800 */
[----:B------:R-:W3:Y:S04]  /*1a2c0*/  @P5 LDG.E.U16 R18, desc[UR16][R10.64] ;  /* 0x000000100a125981 */ /* 0x000ee8000c1e1500 */
[----:B------:R-:W3:Y:S04]  /*1a2d0*/  @P5 LDG.E.U16 R5, desc[UR16][R24.64] ;  /* 0x0000001018055981 */ /* 0x000ee8000c1e1500 */
[----:B0-----:R-:W3:Y:S04]  /*1a2e0*/  LDL.LU R37, [R1+0x1400] ;  /* 0x0014000001257983 */ /* 0x001ee80000300800 */
[----:B------:R-:W4:Y:S04]  /*1a2f0*/  LDL.LU.64 R16, [R1+0x13f8] ;  /* 0x0013f80001107983 */ /* 0x000f280000300a00 */
[----:B--2---:R-:W-:Y:S01]  /*1a300*/  @P3 STL [R1+0x834], R164 ;  /* 0x000834a401003387 */ /* 0x004fe20000100800 */
[----:B------:R-:W-:-:S03]  /*1a310*/  ISETP.GT.AND P3, PT, R4, 0x15, PT ;  /* 0x000000150400780c */ /* 0x000fc60003f64270 */
[----:B------:R-:W2:Y:S04]  /*1a320*/  LDL.LU.64 R152, [R1+0x13f0] ;  /* 0x0013f00001987983 */ /* 0x000ea80000300a00 */
[----:B------:R-:W2:Y:S06]  /*1a330*/  LDL.LU.64 R150, [R1+0x13e8] ;  /* 0x0013e80001967983 */ /* 0x000eac0000300a00 */
[----:B------:R-:W2:Y:S04]  /*1a340*/  @P3 LDG.E.U16 R19, desc[UR16][R112.64] ;  /* 0x0000001070133981 */ /* 0x000ea8000c1e1500 */
[----:B------:R-:W2:Y:S04]  /*1a350*/  @P3 LDG.E.U16 R0, desc[UR16][R94.64] ;  /* 0x000000105e003981 */ /* 0x000ea8000c1e1500 */
[----:B------:R0:W-:Y:S04]  /*1a360*/  @P1 STL [R1+0x82c], R72 ;  /* 0x00082c4801001387 */ /* 0x0001e80000100800 */
[----:B0-----:R-:W2:Y:S04]  /*1a370*/  LDL R72, [R1+0xa84] ;  /* 0x000a840001487983 */ /* 0x001ea80000100800 */
[----:B------:R0:W-:Y:S04]  /*1a380*/  @P1 STL [R1+0x830], R73 ;  /* 0x0008304901001387 */ /* 0x0001e80000100800 */
[----:B0-----:R-:W2:Y:S04]  /*1a390*/  LDL R73, [R1+0xa80] ;  /* 0x000a800001497983 */ /* 0x001ea80000100800 */
[----:B------:R-:W2:Y:S04]  /*1a3a0*/  LDL.LU.64 R134, [R1+0x13e0] ;  /* 0x0013e00001867983 */ /* 0x000ea80000300a00 */
[----:B------:R-:W2:Y:S04]  /*1a3b0*/  LDL R164, [R1+0x7fc] ;  /* 0x0007fc0001a47983 */ /* 0x000ea80000100800 */
[----:B------:R-:W2:Y:S04]  /*1a3c0*/  LDL.LU.64 R132, [R1+0x13d8] ;  /* 0x0013d80001847983 */ /* 0x000ea80000300a00 */
[----:B---3--:R0:W-:Y:S01]  /*1a3d0*/  @P4 STL [R1+0x828], R160 ;  /* 0x000828a001004387 */ /* 0x0081e20000100800 */
[----:B------:R-:W-:-:S03]  /*1a3e0*/  ISETP.GT.AND P1, PT, R4, 0x16, PT ;  /* 0x000000160400780c */ /* 0x000fc60003f24270 */
[----:B0-----:R-:W3:Y:S04]  /*1a3f0*/  LDL R160, [R1+0x7f8] ;  /* 0x0007f80001a07983 */ /* 0x001ee80000100800 */
[----:B----4-:R0:W-:Y:S06]  /*1a400*/  @P4 STL [R1+0x824], R161 ;  /* 0x000824a101004387 */ /* 0x0101ec0000100800 */
[----:B------:R-:W4:Y:S04]  /*1a410*/  @P1 LDG.E.U16 R165, desc[UR16][R2.64] ;  /* 0x0000001002a51981 */ /* 0x000f28000c1e1500 */
[----:B0-----:R-:W3:Y:S04]  /*1a420*/  LDL R161, [R1+0x7f4] ;  /* 0x0007f40001a17983 */ /* 0x001ee80000100800 */
[----:B------:R-:W3:Y:S04]  /*1a430*/  LDL.LU.64 R114, [R1+0x13d0] ;  /* 0x0013d00001727983 */ /* 0x000ee80000300a00 */
[----:B------:R-:W3:Y:S04]  /*1a440*/  LDL.LU.64 R26, [R1+0x13c8] ;  /* 0x0013c800011a7983 */ /* 0x000ee80000300a00 */
[----:B------:R0:W-:Y:S04]  /*1a450*/  @P6 STL [R1+0x820], R158 ;  /* 0x0008209e01006387 */ /* 0x0001e80000100800 */
[----:B0-----:R-:W3:Y:S04]  /*1a460*/  LDL R158, [R1+0x7f0] ;  /* 0x0007f000019e7983 */ /* 0x001ee80000100800 */
[----:B------:R0:W-:Y:S04]  /*1a470*/  @P6 STL [R1+0x81c], R159 ;  /* 0x00081c9f01006387 */ /* 0x0001e80000100800 */
[----:B------:R-:W3:Y:S04]  /*1a480*/  LDL.LU.64 R24, [R1+0x13c0] ;  /* 0x0013c00001187983 */ /* 0x000ee80000300a00 */
[----:B0-----:R-:W3:Y:S04]  /*1a490*/  LDL R159, [R1+0x7ec] ;  /* 0x0007ec00019f7983 */ /* 0x001ee80000100800 */
[----:B------:R-:W3:Y:S04]  /*1a4a0*/  LDL.LU.64 R10, [R1+0x13b8] ;  /* 0x0013b800010a7983 */ /* 0x000ee80000300a00 */
[----:B------:R0:W-:Y:S04]  /*1a4b0*/  @P5 STL [R1+0x814], R18 ;  /* 0x0008141201005387 */ /* 0x0001e80000100800 */
[----:B0-----:R-:W3:Y:S04]  /*1a4c0*/  LDL R18, [R1+0x7e8] ;  /* 0x0007e80001127983 */ /* 0x001ee80000100800 */
[----:B------:R0:W-:Y:S04]  /*1a4d0*/  @P5 STL [R1+0x818], R5 ;  /* 0x0008180501005387 */ /* 0x0001e80000100800 */
[----:B------:R-:W3:Y:S04]  /*1a4e0*/  LDL.LU.64 R112, [R1+0x13b0] ;  /* 0x0013b00001707983 */ /* 0x000ee80000300a00 */
[----:B------:R-:W3:Y:S04]  /*1a4f0*/  LDL.LU.64 R94, [R1+0x13a8] ;  /* 0x0013a800015e7983 */ /* 0x000ee80000300a00 */
[----:B0-----:R-:W3:Y:S04]  /*1a500*/  LDL R5, [R1+0x7e0] ;  /* 0x0007e00001057983 */ /* 0x001ee80000100800 */
[----:B--2---:R0:W-:Y:S04]  /*1a510*/  @P3 STL [R1+0x810], R19 ;  /* 0x0008101301003387 */ /* 0x0041e80000100800 */
[----:B0-----:R-:W2:Y:S04]  /*1a520*/  LDL R19, [R1+0x7dc] ;  /* 0x0007dc0001137983 */ /* 0x001ea80000100800 */
[----:B------:R0:W-:Y:S04]  /*1a530*/  @P3 STL [R1+0x80c], R0 ;  /* 0x00080c0001003387 */ /* 0x0001e80000100800 */
[----:B------:R-:W2:Y:S01]  /*1a540*/  LDL.LU R3, [R1+0x13a0] ;  /* 0x0013a00001037983 */ /* 0x000ea20000300800 */
[----:B------:R-:W-:-:S03]  /*1a550*/  ISETP.GT.AND P4, PT, R4, 0x17, PT ;  /* 0x000000170400780c */ /* 0x000fc60003f84270 */
[----:B------:R-:W3:Y:S04]  /*1a560*/  LDL R2, [R1+0x7d4] ;  /* 0x0007d40001027983 */ /* 0x000ee80000100800 */
[----:B0-----:R-:W3:Y:S06]  /*1a570*/  LDL R0, [R1+0x7d8] ;  /* 0x0007d80001007983 */ /* 0x001eec0000100800 */
[----:B------:R-:W3:Y:S04]  /*1a580*/  @P4 LDG.E.U16 R72, desc[UR16][R74.64] ;  /* 0x000000104a484981 */ /* 0x000ee8000c1e1500 */
[----:B------:R-:W3:Y:S04]  /*1a590*/  @P4 LDG.E.U16 R73, desc[UR16][R70.64] ;  /* 0x0000001046494981 */ /* 0x000ee8000c1e1500 */
[----:B--2---:R-:W2:Y:S04]  /*1a5a0*/  @P1 LDG.E.U16 R3, desc[UR16][R92.64] ;  /* 0x000000105c031981 */ /* 0x004ea8000c1e1500 */
[----:B----4-:R0:W-:Y:S04]  /*1a5b0*/  STL [R1+0xf24], R165 ;  /* 0x000f24a501007387 */ /* 0x0101e80000100800 */
[----:B0-----:R-:W4:Y:S04]  /*1a5c0*/  LDL R165, [R1+0x7e4] ;  /* 0x0007e40001a57983 */ /* 0x001f280000100800 */
[----:B------:R-:W3:Y:S04]  /*1a5d0*/  LDL.LU.64 R92, [R1+0x1398] ;  /* 0x00139800015c7983 */ /* 0x000ee80000300a00 */
[----:B--2---:R0:W-:Y:S04]  /*1a5e0*/  STL [R1+0xf28], R3 ;  /* 0x000f280301007387 */ /* 0x0041e80000100800 */
[----:B0-----:R-:W2:Y:S01]  /*1a5f0*/  LDL R3, [R1+0x800] ;  /* 0x0008000001037983 */ /* 0x001ea20000100800 */
[----:B------:R-:W-:-:S02]  /*1a600*/  ISETP.GT.AND P6, PT, R4, 0x18, PT ;  /* 0x000000180400780c */ /* 0x000fc40003fc4270 */
[C---:B------:R-:W-:Y:S01]  /*1a610*/  ISETP.GT.AND P5, PT, R4.reuse, 0x19, PT ;  /* 0x000000190400780c */ /* 0x040fe20003fa4270 */
[----:B------:R-:W2:Y:S01]  /*1a620*/  LDL.LU.64 R74, [R1+0x1390] ;  /* 0x00139000014a7983 */ /* 0x000ea20000300a00 */
[C---:B------:R-:W-:Y:S02]  /*1a630*/  ISETP.GT.AND P3, PT, R4.reuse, 0x1a, PT ;  /* 0x0000001a0400780c */ /* 0x040fe40003f64270 */
[C---:B------:R-:W-:Y:S01]  /*1a640*/  ISETP.GT.AND P1, PT, R4.reuse, 0x1b, PT ;  /* 0x0000001b0400780c */ /* 0x040fe20003f24270 */
[----:B---3--:R0:W-:Y:S06]  /*1a650*/  @P4 STL [R1+0xa84], R72 ;  /* 0x000a844801004387 */ /* 0x0081ec0000100800 */
[----:B------:R-:W3:Y:S04]  /*1a660*/  @P6 LDG.E.U16 R164, desc[UR16][R52.64] ;  /* 0x0000001034a46981 */ /* 0x000ee8000c1e1500 */
[----:B------:R-:W3:Y:S04]  /*1a670*/  @P5 LDG.E.U16 R160, desc[UR16][R34.64] ;  /* 0x0000001022a05981 */ /* 0x000ee8000c1e1500 */
[----:B0-----:R-:W3:Y:S04]  /*1a680*/  LDL.LU R72, [R1+0x1388] ;  /* 0x0013880001487983 */ /* 0x001ee80000300800 */
[----:B------:R-:W3:Y:S04]  /*1a690*/  LDL.LU.64 R70, [R1+0x1380] ;  /* 0x0013800001467983 */ /* 0x000ee80000300a00 */
[----:B------:R-:W3:Y:S04]  /*1a6a0*/  @P5 LDG.E.U16 R161, desc[UR16][R32.64] ;  /* 0x0000001020a15981 */ /* 0x000ee8000c1e1500 */
[----:B------:R0:W-:Y:S01]  /*1a6b0*/  @P4 STL [R1+0xa80], R73 ;  /* 0x000a804901004387 */ /* 0x0001e20000100800 */
[----:B------:R-:W-:-:S03]  /*1a6c0*/  ISETP.GT.AND P4, PT, R4, 0x1c, PT ;  /* 0x0000001c0400780c */ /* 0x000fc60003f84270 */
[----:B------:R-:W3:Y:S04]  /*1a6d0*/  @P3 LDG.E.U16 R158, desc[UR16][R148.64] ;  /* 0x00000010949e3981 */ /* 0x000ee8000c1e1500 */
[----:B------:R-:W3:Y:S04]  /*1a6e0*/  @P3 LDG.E.U16 R159, desc[UR16][R146.64] ;  /* 0x00000010929f3981 */ /* 0x000ee8000c1e1500 */
[----:B------:R-:W3:Y:S04]  /*1a6f0*/  @P1 LDG.E.U16 R18, desc[UR16][R130.64] ;  /* 0x0000001082121981 */ /* 0x000ee8000c1e1500 */
[----:B----4-:R-:W4:Y:S04]  /*1a700*/  @P1 LDG.E.U16 R165, desc[UR16][R128.64] ;  /* 0x0000001080a51981 */ /* 0x010f28000c1e1500 */
[----:B------:R-:W4:Y:S04]  /*1a710*/  @P4 LDG.E.U16 R5, desc[UR16][R68.64] ;  /* 0x0000001044054981 */ /* 0x000f28000c1e1500 */
[----:B------:R-:W4:Y:S04]  /*1a720*/  @P4 LDG.E.U16 R19, desc[UR16][R110.64] ;  /* 0x000000106e134981 */ /* 0x000f28000c1e1500 */
[----:B0-----:R-:W4:Y:S04]  /*1a730*/  LDL.LU R73, [R1+0x1378] ;  /* 0x0013780001497983 */ /* 0x001f280000300800 */
[----:B--2---:R-:W2:Y:S04]  /*1a740*/  @P6 LDG.E.U16 R3, desc[UR16][R54.64] ;  /* 0x0000001036036981 */ /* 0x004ea8000c1e1500 */
[----:B------:R-:W4:Y:S04]  /*1a750*/  LDL.LU.64 R54, [R1+0x1370] ;  /* 0x0013700001367983 */ /* 0x000f280000300a00 */
[----:B------:R-:W4:Y:S04]  /*1a760*/  LDL.LU.64 R52, [R1+0x1368] ;  /* 0x0013680001347983 */ /* 0x000f280000300a00 */
[----:B---3--:R0:W-:Y:S04]  /*1a770*/  @P6 STL [R1+0x7fc], R164 ;  /* 0x0007fca401006387 */ /* 0x0081e80000100800 */
[----:B--2---:R-:W-:Y:S04]  /*1a780*/  @P6 STL [R1+0x800], R3 ;  /* 0x0008000301006387 */ /* 0x004fe80000100800 */
[----:B------:R-:W2:Y:S04]  /*1a790*/  LDL.LU.64 R34, [R1+0x1360] ;  /* 0x0013600001227983 */ /* 0x000ea80000300a00 */
[----:B------:R-:W3:Y:S04]  /*1a7a0*/  LDL.LU.64 R32, [R1+0x1358] ;  /* 0x0013580001207983 */ /* 0x000ee80000300a00 */
[----:B0-----:R-:W2:Y:S04]  /*1a7b0*/  LDL R164, [R1+0xa7c] ;  /* 0x000a7c0001a47983 */ /* 0x001ea80000100800 */
[----:B------:R0:W-:Y:S01]  /*1a7c0*/  @P5 STL [R1+0x7f8], R160 ;  /* 0x0007f8a001005387 */ /* 0x0001e20000100800 */
[----:B------:R-:W-:-:S03]  /*1a7d0*/  ISETP.GT.AND P6, PT, R4, 0x1d, PT ;  /* 0x0000001d0400780c */ /* 0x000fc60003fc4270 */
[----:B0-----:R-:W3:Y:S04]  /*1a7e0*/  LDL R160, [R1+0xa78] ;  /* 0x000a780001a07983 */ /* 0x001ee80000100800 */
[----:B------:R0:W-:Y:S04]  /*1a7f0*/  @P5 STL [R1+0x7f4], R161 ;  /* 0x0007f4a101005387 */ /* 0x0001e80000100800 */
[----:B------:R-:W3:Y:S04]  /*1a800*/  LDL.LU.64 R148, [R1+0x1350] ;  /* 0x0013500001947983 */ /* 0x000ee80000300a00 */
[----:B------:R-:W3:Y:S04]  /*1a810*/  @P6 LDG.E.U16 R0, desc[UR16][R108.64] ;  /* 0x000000106c006981 */ /* 0x000ee8000c1e1500 */
[----:B0-----:R-:W3:Y:S04]  /*1a820*/  LDL R161, [R1+0x7d0] ;  /* 0x0007d00001a17983 */ /* 0x001ee80000100800 */
[----:B------:R0:W-:Y:S04]  /*1a830*/  @P3 STL [R1+0x7f0], R158 ;  /* 0x0007f09e01003387 */ /* 0x0001e80000100800 */
[----:B------:R-:W3:Y:S04]  /*1a840*/  @P6 LDG.E.U16 R2, desc[UR16][R162.64] ;  /* 0x00000010a2026981 */ /* 0x000ee8000c1e1500 */
[----:B0-----:R-:W3:Y:S04]  /*1a850*/  LDL R158, [R1+0x7cc] ;  /* 0x0007cc00019e7983 */ /* 0x001ee80000100800 */
[----:B------:R-:W3:Y:S04]  /*1a860*/  LDL.LU.64 R146, [R1+0x1348] ;  /* 0x0013480001927983 */ /* 0x000ee80000300a00 */
[----:B------:R0:W-:Y:S04]  /*1a870*/  @P3 STL [R1+0x7ec], R159 ;  /* 0x0007ec9f01003387 */ /* 0x0001e80000100800 */
[----:B------:R-:W3:Y:S04]  /*1a880*/  LDL.LU.64 R130, [R1+0x1340] ;  /* 0x0013400001827983 */ /* 0x000ee80000300a00 */
[----:B0-----:R-:W3:Y:S04]  /*1a890*/  LDL R159, [R1+0x7c8] ;  /* 0x0007c800019f7983 */ /* 0x001ee80000100800 */
[----:B------:R0:W-:Y:S04]  /*1a8a0*/  @P1 STL [R1+0x7e8], R18 ;  /* 0x0007e81201001387 */ /* 0x0001e80000100800 */
[----:B0-----:R-:W3:Y:S04]  /*1a8b0*/  LDL R18, [R1+0x7c4] ;  /* 0x0007c40001127983 */ /* 0x001ee80000100800 */
[----:B------:R-:W3:Y:S04]  /*1a8c0*/  LDL.LU.64 R128, [R1+0x1338] ;  /* 0x0013380001807983 */ /* 0x000ee80000300a00 */
[----:B----4-:R-:W-:Y:S04]  /*1a8d0*/  @P1 STL [R1+0x7e4], R165 ;  /* 0x0007e4a501001387 */ /* 0x010fe80000100800 */
[----:B------:R-:W4:Y:S04]  /*1a8e0*/  LDL.LU.64 R68, [R1+0x1330] ;  /* 0x0013300001447983 */ /* 0x000f280000300a00 */
[----:B------:R-:W4:Y:S04]  /*1a8f0*/  LDL.LU.64 R110, [R1+0x1328] ;  /* 0x00132800016e7983 */ /* 0x000f280000300a00 */
[----:B------:R0:W-:Y:S04]  /*1a900*/  @P4 STL [R1+0x7e0], R5 ;  /* 0x0007e00501004387 */ /* 0x0001e80000100800 */
[----:B0-----:R-:W4:Y:S04]  /*1a910*/  LDL R5, [R1+0x7c0] ;  /* 0x0007c00001057983 */ /* 0x001f280000100800 */
[----:B------:R0:W-:Y:S04]  /*1a920*/  @P4 STL [R1+0x7dc], R19 ;  /* 0x0007dc1301004387 */ /* 0x0001e80000100800 */
[----:B0-----:R-:W4:Y:S04]  /*1a930*/  LDL R19, [R1+0x7bc] ;  /* 0x0007bc0001137983 */ /* 0x001f280000100800 */
[----:B------:R-:W4:Y:S04]  /*1a940*/  LDL.LU.64 R108, [R1+0x1320] ;  /* 0x00132000016c7983 */ /* 0x000f280000300a00 */
[----:B------:R-:W4:Y:S01]  /*1a950*/  LDL.LU.64 R162, [R1+0x1318] ;  /* 0x0013180001a27983 */ /* 0x000f220000300a00 */
[----:B------:R-:W-:-:S02]  /*1a960*/  ISETP.GT.AND P5, PT, R4, 0x1e, PT ;  /* 0x0000001e0400780c */ /* 0x000fc40003fa4270 */
[C---:B------:R-:W-:Y:S02]  /*1a970*/  ISETP.GT.AND P3, PT, R4.reuse, 0x1f, PT ;  /* 0x0000001f0400780c */ /* 0x040fe40003f64270 */
[C---:B------:R-:W-:Y:S02]  /*1a980*/  ISETP.GT.AND P1, PT, R4.reuse, 0x20, PT ;  /* 0x000000200400780c */ /* 0x040fe40003f24270 */
[----:B------:R-:W-:-:S09]  /*1a990*/  ISETP.GT.AND P4, PT, R4, 0x21, PT ;  /* 0x000000210400780c */ /* 0x000fd20003f84270 */
[----:B--2---:R-:W2:Y:S04]  /*1a9a0*/  @P3 LDG.E.U16 R164, desc[UR16][R90.64] ;  /* 0x000000105aa43981 */ /* 0x004ea8000c1e1500 */
[----:B---3--:R-:W3:Y:S04]  /*1a9b0*/  @P3 LDG.E.U16 R160, desc[UR16][R88.64] ;  /* 0x0000001058a03981 */ /* 0x008ee8000c1e1500 */
[----:B------:R0:W-:Y:S04]  /*1a9c0*/  @P6 STL [R1+0x7d8], R0 ;  /* 0x0007d80001006387 */ /* 0x0001e80000100800 */
[----:B------:R-:W2:Y:S04]  /*1a9d0*/  @P1 LDG.E.U16 R161, desc[UR16][R48.64] ;  /* 0x0000001030a11981 */ /* 0x000ea8000c1e1500 */
[----:B0-----:R-:W2:Y:S04]  /*1a9e0*/  LDL R0, [R1+0x7b8] ;  /* 0x0007b80001007983 */ /* 0x001ea80000100800 */
[----:B----4-:R-:W4:Y:S04]  /*1a9f0*/  @P5 LDG.E.U16 R162, desc[UR16][R50.64] ;  /* 0x0000001032a25981 */ /* 0x010f28000c1e1500 */
[----:B------:R-:W3:Y:S04]  /*1aa00*/  @P5 LDG.E.U16 R163, desc[UR16][R8.64] ;  /* 0x0000001008a35981 */ /* 0x000ee8000c1e1500 */
[----:B------:R0:W-:Y:S04]  /*1aa10*/  @P6 STL [R1+0x7d4], R2 ;  /* 0x0007d40201006387 */ /* 0x0001e80000100800 */
[----:B------:R-:W3:Y:S04]  /*1aa20*/  LDL.LU.64 R50, [R1+0x1310] ;  /* 0x0013100001327983 */ /* 0x000ee80000300a00 */
[----:B------:R-:W3:Y:S04]  /*1aa30*/  @P1 LDG.E.U16 R158, desc[UR16][R126.64] ;  /* 0x000000107e9e1981 */ /* 0x000ee8000c1e1500 */
[----:B0-----:R-:W3:Y:S01]  /*1aa40*/  LDL R2, [R1+0x7b4] ;  /* 0x0007b40001027983 */ /* 0x001ee20000100800 */
[----:B------:R-:W-:-:S03]  /*1aa50*/  ISETP.GT.AND P6, PT, R4, 0x22, PT ;  /* 0x000000220400780c */ /* 0x000fc60003fc4270 */
[----:B------:R-:W3:Y:S04]  /*1aa60*/  @P4 LDG.E.U16 R159, desc[UR16][R106.64] ;  /* 0x000000106a9f4981 */ /* 0x000ee8000c1e1500 */
[----:B------:R-:W3:Y:S06]  /*1aa70*/  @P4 LDG.E.U16 R18, desc[UR16][R104.64] ;  /* 0x0000001068124981 */ /* 0x000eec000c1e1500 */
[----:B------:R-:W3:Y:S01]  /*1aa80*/  @P6 LDG.E.U16 R5, desc[UR16][R86.64] ;  /* 0x0000001056056981 */ /* 0x000ee2000c1e1500 */
[----:B------:R-:W-:-:S03]  /*1aa90*/  ISETP.GT.AND P5, PT, R4, 0x23, PT ;  /* 0x000000230400780c */ /* 0x000fc60003fa4270 */
[----:B------:R-:W3:Y:S10]  /*1aaa0*/  @P6 LDG.E.U16 R19, desc[UR16][R84.64] ;  /* 0x0000001054136981 */ /* 0x000ef4000c1e1500 */
[----:B--2---:R-:W2:Y:S04]  /*1aab0*/  @P5 LDG.E.U16 R0, desc[UR16][R66.64] ;  /* 0x0000001042005981 */ /* 0x004ea8000c1e1500 */
[----:B----4-:R-:W-:Y:S04]  /*1aac0*/  STL [R1+0xf2c], R162 ;  /* 0x000f2ca201007387 */ /* 0x010fe80000100800 */
[----:B------:R-:W4:Y:S04]  /*1aad0*/  LDL R9, [R1+0x7b0] ;  /* 0x0007b00001097983 */ /* 0x000f280000100800 */
[----:B------:R-:W2:Y:S04]  /*1aae0*/  LDL R8, [R1+0x7ac] ;  /* 0x0007ac0001087983 */ /* 0x000ea80000100800 */
[----:B---3--:R0:W-:Y:S04]  /*1aaf0*/  STL [R1+0xf30], R163 ;  /* 0x000f30a301007387 */ /* 0x0081e80000100800 */
[----:B------:R-:W3:Y:S04]  /*1ab00*/  @P5 LDG.E.U16 R2, desc[UR16][R64.64] ;  /* 0x0000001040025981 */ /* 0x000ee8000c1e1500 */
[----:B0-----:R-:W3:Y:S04]  /*1ab10*/  LDL.LU R163, [R1+0x7a4] ;  /* 0x0007a40001a37983 */ /* 0x001ee80000300800 */
[----:B------:R-:W3:Y:S04]  /*1ab20*/  LDL.LU.64 R90, [R1+0x1308] ;  /* 0x00130800015a7983 */ /* 0x000ee80000300a00 */
[----:B------:R-:W3:Y:S04]  /*1ab30*/  LDL.LU.64 R88, [R1+0x1300] ;  /* 0x0013000001587983 */ /* 0x000ee80000300a00 */
[----:B------:R-:W3:Y:S04]  /*1ab40*/  LDL R165, [R1+0x7a8] ;  /* 0x0007a80001a57983 */ /* 0x000ee80000100800 */
[----:B------:R-:W-:Y:S04]  /*1ab50*/  @P3 STL [R1+0xa78], R160 ;  /* 0x000a78a001003387 */ /* 0x000fe80000100800 */
[----:B------:R0:W-:Y:S01]  /*1ab60*/  @P3 STL [R1+0xa7c], R164 ;  /* 0x000a7ca401003387 */ /* 0x0001e20000100800 */
[----:B------:R-:W-:-:S03]  /*1ab70*/  ISETP.GT.AND P3, PT, R4, 0x24, PT ;  /* 0x000000240400780c */ /* 0x000fc60003f64270 */
[----:B------:R-:W3:Y:S04]  /*1ab80*/  LDL.LU.64 R48, [R1+0x12f8] ;  /* 0x0012f80001307983 */ /* 0x000ee80000300a00 */
[----:B------:R-:W3:Y:S04]  /*1ab90*/  LDL.LU.64 R126, [R1+0x12f0] ;  /* 0x0012f000017e7983 */ /* 0x000ee80000300a00 */
[----:B0-----:R-:W3:Y:S04]  /*1aba0*/  LDL R164, [R1+0xa74] ;  /* 0x000a740001a47983 */ /* 0x001ee80000100800 */
[----:B------:R-:W3:Y:S04]  /*1abb0*/  LDL R160, [R1+0xa70] ;  /* 0x000a700001a07983 */ /* 0x000ee80000100800 */
[----:B------:R-:W-:Y:S04]  /*1abc0*/  @P1 STL [R1+0x7cc], R158 ;  /* 0x0007cc9e01001387 */ /* 0x000fe80000100800 */
[----:B------:R0:W-:Y:S04]  /*1abd0*/  @P1 STL [R1+0x7d0], R161 ;  /* 0x0007d0a101001387 */ /* 0x0001e80000100800 */
[----:B------:R-:W3:Y:S04]  /*1abe0*/  LDL.LU.64 R106, [R1+0x12e8] ;  /* 0x0012e800016a7983 */ /* 0x000ee80000300a00 */
[----:B------:R-:W3:Y:S04]  /*1abf0*/  LDL.LU.64 R104, [R1+0x12e0] ;  /* 0x0012e00001687983 */ /* 0x000ee80000300a00 */
[----:B0-----:R-:W3:Y:S04]  /*1ac00*/  LDL R161, [R1+0xa6c] ;  /* 0x000a6c0001a17983 */ /* 0x001ee80000100800 */
[----:B------:R-:W3:Y:S04]  /*1ac10*/  LDL R158, [R1+0xa68] ;  /* 0x000a6800019e7983 */ /* 0x000ee80000100800 */
[----:B------:R0:W-:Y:S04]  /*1ac20*/  @P4 STL [R1+0x7c8], R159 ;  /* 0x0007c89f01004387 */ /* 0x0001e80000100800 */
[----:B0-----:R-:W3:Y:S04]  /*1ac30*/  LDL R159, [R1+0x7a0] ;  /* 0x0007a000019f7983 */ /* 0x001ee80000100800 */
[----:B------:R0:W-:Y:S04]  /*1ac40*/  @P4 STL [R1+0x7c4], R18 ;  /* 0x0007c41201004387 */ /* 0x0001e80000100800 */
[----:B0-----:R-:W3:Y:S04]  /*1ac50*/  LDL R18, [R1+0x79c] ;  /* 0x00079c0001127983 */ /* 0x001ee80000100800 */
[----:B------:R-:W3:Y:S04]  /*1ac60*/  LDL.LU.64 R86, [R1+0x12d8] ;  /* 0x0012d80001567983 */ /* 0x000ee80000300a00 */
[----:B------:R-:W3:Y:S04]  /*1ac70*/  LDL.LU.64 R84, [R1+0x12d0] ;  /* 0x0012d00001547983 */ /* 0x000ee80000300a00 */
[----:B------:R0:W-:Y:S04]  /*1ac80*/  @P6 STL [R1+0x7c0], R5 ;  /* 0x0007c00501006387 */ /* 0x0001e80000100800 */
[----:B0-----:R-:W3:Y:S04]  /*1ac90*/  LDL R5, [R1+0x798] ;  /* 0x0007980001057983 */ /* 0x001ee80000100800 */
[----:B----4-:R-:W4:Y:S04]  /*1aca0*/  @P3 LDG.E.U16 R9, desc[UR16][R46.64] ;  /* 0x000000102e093981 */ /* 0x010f28000c1e1500 */
[----:B--2---:R-:W2:Y:S01]  /*1acb0*/  @P3 LDG.E.U16 R8, desc[UR16][R44.64] ;  /* 0x000000102c083981 */ /* 0x004ea2000c1e1500 */
[----:B------:R-:W-:-:S03]  /*1acc0*/  ISETP.GT.AND P1, PT, R4, 0x25, PT ;  /* 0x000000250400780c */ /* 0x000fc60003f24270 */
[----:B------:R0:W-:Y:S01]  /*1acd0*/  @P6 STL [R1+0x7bc], R19 ;  /* 0x0007bc1301006387 */ /* 0x0001e20000100800 */
[C---:B------:R-:W-:Y:S02]  /*1ace0*/  ISETP.GT.AND P4, PT, R4.reuse, 0x26, PT ;  /* 0x000000260400780c */ /* 0x040fe40003f84270 */
[C---:B------:R-:W-:Y:S01]  /*1acf0*/  ISETP.GT.AND P6, PT, R4.reuse, 0x27, PT ;  /* 0x000000270400780c */ /* 0x040fe20003fc4270 */
[----:B0-----:R-:W2:Y:S04]  /*1ad00*/  LDL R19, [R1+0x794] ;  /* 0x0007940001137983 */ /* 0x001ea80000100800 */
[----:B------:R-:W2:Y:S04]  /*1ad10*/  LDL.LU.64 R66, [R1+0x12c8] ;  /* 0x0012c80001427983 */ /* 0x000ea80000300a00 */
[----:B------:R0:W-:Y:S04]  /*1ad20*/  @P5 STL [R1+0x7b8], R0 ;  /* 0x0007b80001005387 */ /* 0x0001e80000100800 */
[----:B---3--:R-:W3:Y:S04]  /*1ad30*/  @P1 LDG.E.U16 R163, desc[UR16][R12.64] ;  /* 0x000000100ca31981 */ /* 0x008ee8000c1e1500 */
[----:B------:R-:W3:Y:S04]  /*1ad40*/  @P1 LDG.E.U16 R165, desc[UR16][R14.64] ;  /* 0x000000100ea51981 */ /* 0x000ee8000c1e1500 */
[----:B0-----:R-:W3:Y:S04]  /*1ad50*/  LDL R0, [R1+0x790] ;  /* 0x0007900001007983 */ /* 0x001ee80000100800 */
[----:B------:R-:W3:Y:S04]  /*1ad60*/  LDL.LU.64 R64, [R1+0x12c0] ;  /* 0x0012c00001407983 */ /* 0x000ee80000300a00 */
[----:B------:R0:W-:Y:S01]  /*1ad70*/  @P5 STL [R1+0x7b4], R2 ;  /* 0x0007b40201005387 */ /* 0x0001e20000100800 */
[----:B------:R-:W-:-:S03]  /*1ad80*/  ISETP.GT.AND P5, PT, R4, 0x28, PT ;  /* 0x000000280400780c */ /* 0x000fc60003fa4270 */
[----:B------:R-:W3:Y:S04]  /*1ad90*/  @P4 LDG.E.U16 R164, desc[UR16][R30.64] ;  /* 0x000000101ea44981 */ /* 0x000ee8000c1e1500 */
[----:B0-----:R-:W3:Y:S04]  /*1ada0*/  LDL R2, [R1+0x78c] ;  /* 0x00078c0001027983 */ /* 0x001ee80000100800 */
[----:B------:R-:W3:Y:S04]  /*1adb0*/  LDL.LU R162, [R1+0x778] ;  /* 0x0007780001a27983 */ /* 0x000ee80000300800 */
[----:B------:R-:W3:Y:S04]  /*1adc0*/  LDL.LU R3, [R1+0x774] ;  /* 0x0007740001037983 */ /* 0x000ee80000300800 */
[----:B------:R-:W3:Y:S04]  /*1add0*/  LDL.LU.64 R46, [R1+0x12b8] ;  /* 0x0012b800012e7983 */ /* 0x000ee80000300a00 */
[----:B------:R-:W3:Y:S04]  /*1ade0*/  LDL.LU.64 R44, [R1+0x12b0] ;  /* 0x0012b000012c7983 */ /* 0x000ee80000300a00 */
[----:B------:R-:W3:Y:S04]  /*1adf0*/  @P4 LDG.E.U16 R160, desc[UR16][R28.64] ;  /* 0x000000101ca04981 */ /* 0x000ee8000c1e1500 */
[----:B------:R-:W3:Y:S04]  /*1ae00*/  @P6 LDG.E.U16 R158, desc[UR16][R142.64] ;  /* 0x000000108e9e6981 */ /* 0x000ee8000c1e1500 */
[----:B------:R-:W3:Y:S04]  /*1ae10*/  @P6 LDG.E.U16 R161, desc[UR16][R144.64] ;  /* 0x0000001090a16981 */ /* 0x000ee8000c1e1500 */
[----:B------:R-:W3:Y:S04]  /*1ae20*/  @P5 LDG.E.U16 R159, desc[UR16][R124.64] ;  /* 0x000000107c9f5981 */ /* 0x000ee8000c1e1500 */
[----:B------:R-:W3:Y:S04]  /*1ae30*/  @P5 LDG.E.U16 R18, desc[UR16][R140.64] ;  /* 0x000000108c125981 */ /* 0x000ee8000c1e1500 */
[----:B----4-:R0:W-:Y:S04]  /*1ae40*/  @P3 STL [R1+0x7b0], R9 ;  /* 0x0007b00901003387 */ /* 0x0101e80000100800 */
[----:B0-----:R-:W4:Y:S04]  /*1ae50*/  LDL R9, [R1+0x788] ;  /* 0x0007880001097983 */ /* 0x001f280000100800 */
[----:B--2---:R0:W-:Y:S01]  /*1ae60*/  @P3 STL [R1+0x7ac], R8 ;  /* 0x0007ac0801003387 */ /* 0x0041e20000100800 */
[----:B------:R-:W-:-:S03]  /*1ae70*/  ISETP.GT.AND P3, PT, R4, 0x29, PT ;  /* 0x000000290400780c */ /* 0x000fc60003f64270 */
[----:B0-----:R-:W2:Y:S10]  /*1ae80*/  LDL R8, [R1+0x784] ;  /* 0x0007840001087983 */ /* 0x001eb40000100800 */
[----:B------:R-:W2:Y:S04]  /*1ae90*/  @P3 LDG.E.U16 R5, desc[UR16][R122.64] ;  /* 0x000000107a053981 */ /* 0x000ea8000c1e1500 */
[----:B------:R-:W4:Y:S04]  /*1aea0*/  LDL.LU.64 R14, [R1+0x12a8] ;  /* 0x0012a800010e7983 */ /* 0x000f280000300a00 */
[----:B------:R-:W4:Y:S04]  /*1aeb0*/  LDL.LU.64 R12, [R1+0x12a0] ;  /* 0x0012a000010c7983 */ /* 0x000f280000300a00 */
[----:B---3--:R0:W-:Y:S04]  /*1aec0*/  STL [R1+0xf34], R163 ;  /* 0x000f34a301007387 */ /* 0x0081e80000100800 */
[----:B------:R-:W3:Y:S04]  /*1aed0*/  @P3 LDG.E.U16 R19, desc[UR16][R120.64] ;  /* 0x0000001078133981 */ /* 0x000ee8000c1e1500 */
[----:B0-----:R-:W3:Y:S04]  /*1aee0*/  LDL.LU R163, [R1+0x780] ;  /* 0x0007800001a37983 */ /* 0x001ee80000300800 */
[----:B------:R-:W-:Y:S04]  /*1aef0*/  @P1 STL [R1+0x7a8], R165 ;  /* 0x0007a8a501001387 */ /* 0x000fe80000100800 */
[----:B------:R-:W3:Y:S04]  /*1af00*/  LDL.LU.64 R30, [R1+0x1298] ;  /* 0x00129800011e7983 */ /* 0x000ee80000300a00 */
[----:B------:R-:W3:Y:S04]  /*1af10*/  LDL.LU.64 R28, [R1+0x1290] ;  /* 0x00129000011c7983 */ /* 0x000ee80000300a00 */
[----:B------:R0:W-:Y:S04]  /*1af20*/  @P4 STL [R1+0xa70], R160 ;  /* 0x000a70a001004387 */ /* 0x0001e80000100800 */
[----:B0-----:R-:W3:Y:S04]  /*1af30*/  LDL R160, [R1+0x77c] ;  /* 0x00077c0001a07983 */ /* 0x001ee80000100800 */
[----:B------:R-:W-:Y:S04]  /*1af40*/  @P4 STL [R1+0xa74], R164 ;  /* 0x000a74a401004387 */ /* 0x000fe80000100800 */
[----:B------:R-:W3:Y:S04]  /*1af50*/  LDL.LU.64 R144, [R1+0x1288] ;  /* 0x0012880001907983 */ /* 0x000ee80000300a00 */
[----:B------:R-:W3:Y:S04]  /*1af60*/  LDL.LU.64 R142, [R1+0x1280] ;  /* 0x00128000018e7983 */ /* 0x000ee80000300a00 */
[----:B------:R-:W-:Y:S04]  /*1af70*/  @P6 STL [R1+0xa68], R158 ;  /* 0x000a689e01006387 */ /* 0x000fe80000100800 */
[----:B------:R-:W-:Y:S04]  /*1af80*/  @P6 STL [R1+0xa6c], R161 ;  /* 0x000a6ca101006387 */ /* 0x000fe80000100800 */
[----:B------:R-:W3:Y:S04]  /*1af90*/  LDL.LU.64 R124, [R1+0x1278] ;  /* 0x00127800017c7983 */ /* 0x000ee80000300a00 */
[----:B------:R-:W3:Y:S04]  /*1afa0*/  LDL.LU.64 R140, [R1+0x1270] ;  /* 0x00127000018c7983 */ /* 0x000ee80000300a00 */
[----:B------:R0:W-:Y:S04]  /*1afb0*/  @P5 STL [R1+0x79c], R18 ;  /* 0x00079c1201005387 */ /* 0x0001e80000100800 */
[----:B0-----:R-:W3:Y:S04]  /*1afc0*/  LDL R18, [R1+0xa64] ;  /* 0x000a640001127983 */ /* 0x001ee80000100800 */
[----:B------:R-:W-:Y:S04]  /*1afd0*/  @P5 STL [R1+0x7a0], R159 ;  /* 0x0007a09f01005387 */ /* 0x000fe80000100800 */
[----:B------:R-:W3:Y:S04]  /*1afe0*/  LDL.LU.64 R122, [R1+0x1268] ;  /* 0x00126800017a7983 */ /* 0x000ee80000300a00 */
[----:B--2---:R0:W-:Y:S04]  /*1aff0*/  @P3 STL [R1+0x798], R5 ;  /* 0x0007980501003387 */ /* 0x0041e80000100800 */
[----:B0-----:R-:W2:Y:S01]  /*1b000*/  LDL R5, [R1+0xa60] ;  /* 0x000a600001057983 */ /* 0x001ea20000100800 */
[----:B------:R-:W-:-:S02]  /*1b010*/  ISETP.GT.AND P1, PT, R4, 0x2a, PT ;  /* 0x0000002a0400780c */ /* 0x000fc40003f24270 */
[C---:B------:R-:W-:Y:S01]  /*1b020*/  ISETP.GT.AND P4, PT, R4.reuse, 0x2b, PT ;  /* 0x0000002b0400780c */ /* 0x040fe20003f84270 */
[----:B------:R-:W2:Y:S01]  /*1b030*/  LDL.LU.64 R120, [R1+0x1260] ;  /* 0x0012600001787983 */ /* 0x000ea20000300a00 */
[----:B------:R-:W-:-:S09]  /*1b040*/  ISETP.GT.AND P6, PT, R4, 0x2c, PT ;  /* 0x0000002c0400780c */ /* 0x000fd20003fc4270 */
[----:B------:R-:W2:Y:S04]  /*1b050*/  @P1 LDG.E.U16 R0, desc[UR16][R102.64] ;  /* 0x0000001066001981 */ /* 0x000ea8000c1e1500 */
[----:B------:R-:W2:Y:S04]  /*1b060*/  @P1 LDG.E.U16 R2, desc[UR16][R100.64] ;  /* 0x0000001064021981 */ /* 0x000ea8000c1e1500 */
[----:B----4-:R-:W4:Y:S01]  /*1b070*/  @P4 LDG.E.U16 R9, desc[UR16][R82.64] ;  /* 0x0000001052094981 */ /* 0x010f22000c1e1500 */
[----:B------:R-:W-:-:S03]  /*1b080*/  ISETP.GT.AND P5, PT, R4, 0x2d, PT ;  /* 0x0000002d0400780c */ /* 0x000fc60003fa4270 */
[----:B------:R-:W4:Y:S04]  /*1b090*/  @P4 LDG.E.U16 R8, desc[UR16][R80.64] ;  /* 0x0000001050084981 */ /* 0x000f28000c1e1500 */
[----:B---3--:R0:W-:Y:S01]  /*1b0a0*/  @P3 STL [R1+0x794], R19 ;  /* 0x0007941301003387 */ /* 0x0081e20000100800 */
[----:B------:R-:W-:-:S03]  /*1b0b0*/  ISETP.GT.AND P3, PT, R4, 0x2e, PT ;  /* 0x0000002e0400780c */ /* 0x000fc60003f64270 */
[----:B------:R-:W3:Y:S04]  /*1b0c0*/  LDL.LU.64 R102, [R1+0x1258] ;  /* 0x0012580001667983 */ /* 0x000ee80000300a00 */
[----:B------:R-:W3:Y:S04]  /*1b0d0*/  LDL R158, [R1+0xa58] ;  /* 0x000a5800019e7983 */ /* 0x000ee80000100800 */
[----:B------:R-:W3:Y:S04]  /*1b0e0*/  LDL R161, [R1+0xa5c] ;  /* 0x000a5c0001a17983 */ /* 0x000ee80000100800 */
[----:B------:R-:W3:Y:S04]  /*1b0f0*/  @P6 LDG.E.U16 R163, desc[UR16][R62.64] ;  /* 0x000000103ea36981 */ /* 0x000ee8000c1e1500 */
[----:B------:R-:W3:Y:S04]  /*1b100*/  LDL.LU.64 R100, [R1+0x1250] ;  /* 0x0012500001647983 */ /* 0x000ee80000300a00 */
[----:B0-----:R-:W3:Y:S04]  /*1b110*/  LDL R19, [R1+0x76c] ;  /* 0x00076c0001137983 */ /* 0x001ee80000100800 */
[----:B------:R-:W3:Y:S04]  /*1b120*/  @P6 LDG.E.U16 R160, desc[UR16][R60.64] ;  /* 0x000000103ca06981 */ /* 0x000ee8000c1e1500 */
[----:B------:R-:W3:Y:S04]  /*1b130*/  LDL R159, [R1+0x770] ;  /* 0x00077000019f7983 */ /* 0x000ee80000100800 */
[----:B------:R-:W3:Y:S04]  /*1b140*/  @P5 LDG.E.U16 R162, desc[UR16][R42.64] ;  /* 0x000000102aa25981 */ /* 0x000ee8000c1e1500 */
[----:B------:R-:W3:Y:S04]  /*1b150*/  @P5 LDG.E.U16 R3, desc[UR16][R6.64] ;  /* 0x0000001006035981 */ /* 0x000ee8000c1e1500 */
[----:B------:R-:W3:Y:S04]  /*1b160*/  @P3 LDG.E.U16 R18, desc[UR16][R40.64] ;  /* 0x0000001028123981 */ /* 0x000ee8000c1e1500 */
[----:B--2---:R-:W2:Y:S04]  /*1b170*/  @P3 LDG.E.U16 R5, desc[UR16][R22.64] ;  /* 0x0000001016053981 */ /* 0x004ea8000c1e1500 */
[----:B------:R0:W-:Y:S04]  /*1b180*/  @P1 STL [R1+0x790], R0 ;  /* 0x0007900001001387 */ /* 0x0001e80000100800 */
[----:B0-----:R-:W2:Y:S04]  /*1b190*/  LDL R0, [R1+0x768] ;  /* 0x0007680001007983 */ /* 0x001ea80000100800 */
[----:B------:R0:W-:Y:S01]  /*1b1a0*/  @P1 STL [R1+0x78c], R2 ;  /* 0x00078c0201001387 */ /* 0x0001e20000100800 */
[----:B------:R-:W-:-:S03]  /*1b1b0*/  ISETP.GT.AND P1, PT, R4, 0x2f, PT ;  /* 0x0000002f0400780c */ /* 0x000fc60003f24270 */
[----:B0-----:R-:W2:Y:S04]  /*1b1c0*/  LDL R2, [R1+0x764] ;  /* 0x0007640001027983 */ /* 0x001ea80000100800 */
[----:B------:R-:W2:Y:S04]  /*1b1d0*/  LDL.LU.64 R82, [R1+0x1248] ;  /* 0x0012480001527983 */ /* 0x000ea80000300a00 */
[----:B------:R-:W2:Y:S04]  /*1b1e0*/  LDL.LU.64 R80, [R1+0x1240] ;  /* 0x0012400001507983 */ /* 0x000ea80000300a00 */
[----:B----4-:R0:W-:Y:S04]  /*1b1f0*/  @P4 STL [R1+0x788], R9 ;  /* 0x0007880901004387 */ /* 0x0101e80000100800 */
[----:B---3--:R-:W3:Y:S04]  /*1b200*/  @P1 LDG.E.U16 R158, desc[UR16][R156.64] ;  /* 0x000000109c9e1981 */ /* 0x008ee8000c1e1500 */
[----:B------:R-:W4:Y:S04]  /*1b210*/  @P1 LDG.E.U16 R161, desc[UR16][R20.64] ;  /* 0x0000001014a11981 */ /* 0x000f28000c1e1500 */
[----:B0-----:R-:W4:Y:S04]  /*1b220*/  LDL R9, [R1+0x760] ;  /* 0x0007600001097983 */ /* 0x001f280000100800 */
[----:B------:R-:W4:Y:S04]  /*1b230*/  LDL.LU R165, [R1+0x748] ;  /* 0x0007480001a57983 */ /* 0x000f280000300800 */
[----:B------:R-:W4:Y:S04]  /*1b240*/  LDL.LU R164, [R1+0x744] ;  /* 0x0007440001a47983 */ /* 0x000f280000300800 */
[----:B------:R0:W-:Y:S01]  /*1b250*/  @P4 STL [R1+0x784], R8 ;  /* 0x0007840801004387 */ /* 0x0001e20000100800 */
[----:B------:R-:W-:-:S03]  /*1b260*/  ISETP.GT.AND P4, PT, R4, 0x30, PT ;  /* 0x000000300400780c */ /* 0x000fc60003f84270 */
[----:B------:R-:W4:Y:S04]  /*1b270*/  LDL.LU.64 R62, [R1+0x1238] ;  /* 0x00123800013e7983 */ /* 0x000f280000300a00 */
[----:B0-----:R-:W4:Y:S04]  /*1b280*/  LDL R8, [R1+0x75c] ;  /* 0x00075c0001087983 */ /* 0x001f280000100800 */
[----:B------:R-:W-:Y:S04]  /*1b290*/  STL [R1+0xf94], R163 ;  /* 0x000f94a301007387 */ /* 0x000fe80000100800 */
[----:B------:R-:W4:Y:S04]  /*1b2a0*/  LDL.LU.64 R60, [R1+0x1230] ;  /* 0x00123000013c7983 */ /* 0x000f280000300a00 */
[----:B------:R-:W-:Y:S04]  /*1b2b0*/  @P6 STL [R1+0x77c], R160 ;  /* 0x00077ca001006387 */ /* 0x000fe80000100800 */
[----:B------:R-:W4:Y:S04]  /*1b2c0*/  @P4 LDG.E.U16 R19, desc[UR16][R138.64] ;  /* 0x000000108a134981 */ /* 0x000f28000c1e1500 */
[----:B------:R-:W4:Y:S04]  /*1b2d0*/  LDL.LU.64 R42, [R1+0x1228] ;  /* 0x00122800012a7983 */ /* 0x000f280000300a00 */
[----:B------:R-:W4:Y:S04]  /*1b2e0*/  @P4 LDG.E.U16 R159, desc[UR16][R154.64] ;  /* 0x000000109a9f4981 */ /* 0x000f28000c1e1500 */
[----:B------:R-:W-:Y:S04]  /*1b2f0*/  STL [R1+0xf38], R162 ;  /* 0x000f38a201007387 */ /* 0x000fe80000100800 */
[----:B------:R-:W4:Y:S04]  /*1b300*/  LDL R7, [R1+0x758] ;  /* 0x0007580001077983 */ /* 0x000f280000100800 */
[----:B------:R-:W-:Y:S04]  /*1b310*/  STL [R1+0xf3c], R3 ;  /* 0x000f3c0301007387 */ /* 0x000fe80000100800 */
[----:B------:R-:W4:Y:S04]  /*1b320*/  LDL.LU.64 R40, [R1+0x1220] ;  /* 0x0012200001287983 */ /* 0x000f280000300a00 */
[----:B------:R0:W-:Y:S04]  /*1b330*/  @P3 STL [R1+0xa64], R18 ;  /* 0x000a641201003387 */ /* 0x0001e80000100800 */
[----:B0-----:R-:W4:Y:S04]  /*1b340*/  LDL R18, [R1+0x754] ;  /* 0x0007540001127983 */ /* 0x001f280000100800 */
[----:B------:R-:W4:Y:S04]  /*1b350*/  LDL.LU.64 R22, [R1+0x1218] ;  /* 0x0012180001167983 */ /* 0x000f280000300a00 */
[----:B------:R-:W4:Y:S04]  /*1b360*/  LDL R6, [R1+0x750] ;  /* 0x0007500001067983 */ /* 0x000f280000100800 */
[----:B--2---:R0:W-:Y:S04]  /*1b370*/  @P3 STL [R1+0xa60], R5 ;  /* 0x000a600501003387 */ /* 0x0041e80000100800 */
[----:B0-----:R-:W2:Y:S01]  /*1b380*/  LDL R5, [R1+0x74c] ;  /* 0x00074c0001057983 */ /* 0x001ea20000100800 */
[----:B------:R-:W-:-:S02]  /*1b390*/  ISETP.GT.AND P6, PT, R4, 0x31, PT ;  /* 0x000000310400780c */ /* 0x000fc40003fc4270 */
[C---:B------:R-:W-:Y:S01]  /*1b3a0*/  ISETP.GT.AND P5, PT, R4.reuse, 0x32, PT ;  /* 0x000000320400780c */ /* 0x040fe20003fa4270 */
[----:B------:R-:W2:Y:S01]  /*1b3b0*/  LDL.LU.64 R20, [R1+0x1210] ;  /* 0x0012100001147983 */ /* 0x000ea20000300a00 */
[----:B------:R-:W-:-:S03]  /*1b3c0*/  ISETP.GT.AND P3, PT, R4, 0x33, PT ;  /* 0x000000330400780c */ /* 0x000fc60003f64270 */
[----:B------:R-:W2:Y:S06]  /*1b3d0*/  LDL.LU.64 R156, [R1+0x1208] ;  /* 0x00120800019c7983 */ /* 0x000eac0000300a00 */
[----:B------:R-:W2:Y:S04]  /*1b3e0*/  @P6 LDG.E.U16 R0, desc[UR16][R136.64] ;  /* 0x0000001088006981 */ /* 0x000ea8000c1e1500 */
[----:B------:R-:W2:Y:S04]  /*1b3f0*/  @P6 LDG.E.U16 R2, desc[UR16][R118.64] ;  /* 0x0000001076026981 */ /* 0x000ea8000c1e1500 */
[----:B---3--:R-:W-:Y:S04]  /*1b400*/  @P1 STL [R1+0xa58], R158 ;  /* 0x000a589e01001387 */ /* 0x008fe80000100800 */
[----:B----4-:R-:W-:Y:S01]  /*1b410*/  @P1 STL [R1+0xa5c], R161 ;  /* 0x000a5ca101001387 */ /* 0x010fe20000100800 */
[----:B------:R-:W-:-:S03]  /*1b420*/  ISETP.GT.AND P1, PT, R4, 0x34, PT ;  /* 0x000000340400780c */ /* 0x000fc60003f24270 */
[----:B------:R-:W3:Y:S04]  /*1b430*/  @P5 LDG.E.U16 R9, desc[UR16][R116.64] ;  /* 0x0000001074095981 */ /* 0x000ee8000c1e1500 */
[----:B------:R-:W4:Y:S04]  /*1b440*/  LDL.LU.64 R154, [R1+0x1200] ;  /* 0x00120000019a7983 */ /* 0x000f280000300a00 */
[----:B------:R-:W3:Y:S04]  /*1b450*/  LDL.LU.64 R138, [R1+0x11f8] ;  /* 0x0011f800018a7983 */ /* 0x000ee80000300a00 */
[----:B------:R-:W4:Y:S04]  /*1b460*/  @P5 LDG.E.U16 R8, desc[UR16][R98.64] ;  /* 0x0000001062085981 */ /* 0x000f28000c1e1500 */
[----:B------:R0:W-:Y:S04]  /*1b470*/  @P4 STL [R1+0x76c], R19 ;  /* 0x00076c1301004387 */ /* 0x0001e80000100800 */
[----:B------:R-:W-:Y:S01]  /*1b480*/  @P4 STL [R1+0x770], R159 ;  /* 0x0007709f01004387 */ /* 0x000fe20000100800 */
[----:B------:R-:W-:-:S03]  /*1b490*/  ISETP.GT.AND P4, PT, R4, 0x35, PT ;  /* 0x000000350400780c */ /* 0x000fc60003f84270 */
[----:B------:R-:W4:Y:S04]  /*1b4a0*/  LDL.LU.64 R136, [R1+0x11f0] ;  /* 0x0011f00001887983 */ /* 0x000f280000300a00 */
[----:B------:R-:W4:Y:S04]  /*1b4b0*/  @P3 LDG.E.U16 R7, desc[UR16][R96.64] ;  /* 0x0000001060073981 */ /* 0x000f28000c1e1500 */
[----:B------:R-:W4:Y:S04]  /*1b4c0*/  LDL.LU.64 R118, [R1+0x11e8] ;  /* 0x0011e80001767983 */ /* 0x000f280000300a00 */
[----:B------:R-:W4:Y:S04]  /*1b4d0*/  @P4 LDG.E.U16 R165, desc[UR16][R56.64] ;  /* 0x0000001038a54981 */ /* 0x000f28000c1e1500 */
[----:B------:R-:W4:Y:S04]  /*1b4e0*/  @P4 LDG.E.U16 R164, desc[UR16][R38.64] ;  /* 0x0000001026a44981 */ /* 0x000f28000c1e1500 */
[----:B0-----:R-:W4:Y:S04]  /*1b4f0*/  LDL R19, [R1+0xa54] ;  /* 0x000a540001137983 */ /* 0x001f280000100800 */
[----:B------:R-:W4:Y:S04]  /*1b500*/  @P3 LDG.E.U16 R18, desc[UR16][R78.64] ;  /* 0x000000104e123981 */ /* 0x000f28000c1e1500 */
[----:B------:R-:W4:Y:S04]  /*1b510*/  @P1 LDG.E.U16 R6, desc[UR16][R76.64] ;  /* 0x000000104c061981 */ /* 0x000f28000c1e1500 */
[----:B--2---:R-:W2:Y:S04]  /*1b520*/  @P1 LDG.E.U16 R5, desc[UR16][R58.64] ;  /* 0x000000103a051981 */ /* 0x004ea8000c1e1500 */
[----:B------:R0:W-:Y:S04]  /*1b530*/  @P6 STL [R1+0x768], R0 ;  /* 0x0007680001006387 */ /* 0x0001e80000100800 */
[----:B0-----:R-:W2:Y:S04]  /*1b540*/  LDL R0, [R1+0xa50] ;  /* 0x000a500001007983 */ /* 0x001ea80000100800 */
[----:B------:R0:W-:Y:S04]  /*1b550*/  @P6 STL [R1+0x764], R2 ;  /* 0x0007640201006387 */ /* 0x0001e80000100800 */
[----:B0-----:R-:W2:Y:S04]  /*1b560*/  LDL R2, [R1+0xa4c] ;  /* 0x000a4c0001027983 */ /* 0x001ea80000100800 */
[----:B------:R-:W2:Y:S04]  /*1b570*/  LDL.LU.64 R116, [R1+0x11e0] ;  /* 0x0011e00001747983 */ /* 0x000ea80000300a00 */
[----:B------:R-:W2:Y:S04]  /*1b580*/  LDL R163, [R1+0x740] ;  /* 0x0007400001a37983 */ /* 0x000ea80000100800 */
[----:B------:R-:W2:Y:S04]  /*1b590*/  LDL R158, [R1+0x73c] ;  /* 0x00073c00019e7983 */ /* 0x000ea80000100800 */
[----:B------:R-:W2:Y:S04]  /*1b5a0*/  LDL.LU.64 R98, [R1+0x11d8] ;  /* 0x0011d80001627983 */ /* 0x000ea80000300a00 */
[----:B------:R-:W2:Y:S04]  /*1b5b0*/  LDL R159, [R1+0x738] ;  /* 0x00073800019f7983 */ /* 0x000ea80000100800 */
[----:B---3--:R0:W-:Y:S04]  /*1b5c0*/  @P5 STL [R1+0x760], R9 ;  /* 0x0007600901005387 */ /* 0x0081e80000100800 */
[----:B0-----:R-:W3:Y:S04]  /*1b5d0*/  LDL R9, [R1+0x734] ;  /* 0x0007340001097983 */ /* 0x001ee80000100800 */
[----:B----4-:R0:W-:Y:S04]  /*1b5e0*/  @P5 STL [R1+0x75c], R8 ;  /* 0x00075c0801005387 */ /* 0x0101e80000100800 */
[----:B0-----:R-:W4:Y:S04]  /*1b5f0*/  LDL R8, [R1+0x730] ;  /* 0x0007300001087983 */ /* 0x001f280000100800 */
[----:B------:R-:W4:Y:S04]  /*1b600*/  LDL.LU R3, [R1+0x728] ;  /* 0x0007280001037983 */ /* 0x000f280000300800 */
[----:B------:R-:W4:Y:S04]  /*1b610*/  LDL.LU R162, [R1+0x724] ;  /* 0x0007240001a27983 */ /* 0x000f280000300800 */
[----:B------:R-:W4:Y:S04]  /*1b620*/  LDL.LU.64 R96, [R1+0x11d0] ;  /* 0x0011d00001607983 */ /* 0x000f280000300a00 */
[----:B------:R0:W-:Y:S04]  /*1b630*/  @P3 STL [R1+0x758], R7 ;  /* 0x0007580701003387 */ /* 0x0001e80000100800 */
[----:B0-----:R-:W4:Y:S04]  /*1b640*/  LDL R7, [R1+0x72c] ;  /* 0x00072c0001077983 */ /* 0x001f280000100800 */
[----:B------:R-:W4:Y:S04]  /*1b650*/  LDL.LU R160, [R1+0x718] ;  /* 0x0007180001a07983 */ /* 0x000f280000300800 */
[----:B------:R-:W4:Y:S04]  /*1b660*/  LDL.LU R161, [R1+0x714] ;  /* 0x0007140001a17983 */ /* 0x000f280000300800 */
[----:B------:R-:W4:Y:S04]  /*1b670*/  LDL.LU.64 R78, [R1+0x11c8] ;  /* 0x0011c800014e7983 */ /* 0x000f280000300a00 */
[----:B------:R0:W-:Y:S04]  /*1b680*/  @P3 STL [R1+0x754], R18 ;  /* 0x0007541201003387 */ /* 0x0001e80000100800 */
[----:B0-----:R-:W4:Y:S04]  /*1b690*/  LDL.LU R18, [R1+0x11c0] ;  /* 0x0011c00001127983 */ /* 0x001f280000300800 */
[----:B------:R-:W4:Y:S04]  /*1b6a0*/  LDL.LU.64 R76, [R1+0x11b8] ;  /* 0x0011b800014c7983 */ /* 0x000f280000300a00 */
[----:B------:R-:W4:Y:S04]  /*1b6b0*/  LDL.LU.64 R58, [R1+0x11b0] ;  /* 0x0011b000013a7983 */ /* 0x000f280000300a00 */
[----:B--2---:R-:W-:Y:S04]  /*1b6c0*/  @P1 STL [R1+0x74c], R5 ;  /* 0x00074c0501001387 */ /* 0x004fe80000100800 */
[----:B------:R0:W-:Y:S04]  /*1b6d0*/  @P1 STL [R1+0x750], R6 ;  /* 0x0007500601001387 */ /* 0x0001e80000100800 */
[----:B------:R-:W2:Y:S04]  /*1b6e0*/  LDL.LU.64 R56, [R1+0x11a8] ;  /* 0x0011a80001387983 */ /* 0x000ea80000300a00 */
[----:B------:R-:W-:Y:S04]  /*1b6f0*/  STL [R1+0xf40], R165 ;  /* 0x000f40a501007387 */ /* 0x000fe80000100800 */
[----:B------:R-:W2:Y:S04]  /*1b700*/  LDL.LU.64 R38, [R1+0x11a0] ;  /* 0x0011a00001267983 */ /* 0x000ea80000300a00 */
[----:B0-----:R-:W2:Y:S04]  /*1b710*/  LDL R6, [R1+0x720] ;  /* 0x0007200001067983 */ /* 0x001ea80000100800 */
[----:B------:R-:W2:Y:S04]  /*1b720*/  LDL R5, [R1+0x71c] ;  /* 0x00071c0001057983 */ /* 0x000ea80000100800 */
[----:B------:R0:W-:Y:S04]  /*1b730*/  STL [R1+0xf44], R164 ;  /* 0x000f44a401007387 */ /* 0x0001e80000100800 */
[----:B0-----:R-:W2:Y:S01]  /*1b740*/  LDL R164, [R1+0xa48] ;  /* 0x000a480001a47983 */ /* 0x001ea20000100800 */
[----:B------:R-:W-:-:S02]  /*1b750*/  ISETP.GT.AND P6, PT, R4, 0x36, PT ;  /* 0x000000360400780c */ /* 0x000fc40003fc4270 */
[C---:B------:R-:W-:Y:S02]  /*1b760*/  ISETP.GT.AND P5, PT, R4.reuse, 0x37, PT ;  /* 0x000000370400780c */ /* 0x040fe40003fa4270 */
[C---:B------:R-:W-:Y:S02]  /*1b770*/  ISETP.GT.AND P3, PT, R4.reuse, 0x38, PT ;  /* 0x000000380400780c */ /* 0x040fe40003f64270 */
[----:B------:R-:W-:-:S07]  /*1b780*/  ISETP.GT.AND P1, PT, R4, 0x39, PT ;  /* 0x000000390400780c */ /* 0x000fce0003f24270 */
[----:B------:R-:W2:Y:S04]  /*1b790*/  @P6 LDG.E.U16 R19, desc[UR16][R36.64] ;  /* 0x0000001024136981 */ /* 0x000ea8000c1e1500 */
[----:B------:R-:W2:Y:S04]  /*1b7a0*/  @P6 LDG.E.U16 R0, desc[UR16][R16.64] ;  /* 0x0000001010006981 */ /* 0x000ea8000c1e1500 */
[----:B------:R-:W2:Y:S01]  /*1b7b0*/  @P5 LDG.E.U16 R2, desc[UR16][R152.64] ;  /* 0x0000001098025981 */ /* 0x000ea2000c1e1500 */
[----:B------:R-:W-:-:S03]  /*1b7c0*/  ISETP.GT.AND P4, PT, R4, 0x3a, PT ;  /* 0x0000003a0400780c */ /* 0x000fc60003f84270 */
[----:B------:R-:W2:Y:S04]  /*1b7d0*/  @P3 LDG.E.U16 R158, desc[UR16][R132.64] ;  /* 0x00000010849e3981 */ /* 0x000ea8000c1e1500 */
[----:B------:R-:W2:Y:S04]  /*1b7e0*/  @P3 LDG.E.U16 R163, desc[UR16][R134.64] ;  /* 0x0000001086a33981 */ /* 0x000ea8000c1e1500 */
[----:B------:R-:W2:Y:S04]  /*1b7f0*/  @P1 LDG.E.U16 R159, desc[UR16][R114.64] ;  /* 0x00000010729f1981 */ /* 0x000ea8000c1e1500 */
[----:B---3--:R-:W3:Y:S04]  /*1b800*/  @P1 LDG.E.U16 R9, desc[UR16][R26.64] ;  /* 0x000000101a091981 */ /* 0x008ee8000c1e1500 */
[----:B------:R-:W3:Y:S04]  /*1b810*/  LDL.LU.64 R36, [R1+0x1198] ;  /* 0x0011980001247983 */ /* 0x000ee80000300a00 */
[----:B----4-:R-:W4:Y:S04]  /*1b820*/  @P4 LDG.E.U16 R8, desc[UR16][R24.64] ;  /* 0x0000001018084981 */ /* 0x010f28000c1e1500 */
[----:B------:R-:W3:Y:S04]  /*1b830*/  @P4 LDG.E.U16 R7, desc[UR16][R10.64] ;  /* 0x000000100a074981 */ /* 0x000ee8000c1e1500 */
[----:B--2---:R-:W2:Y:S04]  /*1b840*/  @P5 LDG.E.U16 R164, desc[UR16][R150.64] ;  /* 0x0000001096a45981 */ /* 0x004ea8000c1e1500 */
[----:B------:R0:W-:Y:S04]  /*1b850*/  @P6 STL [R1+0xa54], R19 ;  /* 0x000a541301006387 */ /* 0x0001e80000100800 */
[----:B0-----:R-:W3:Y:S04]  /*1b860*/  LDL.LU R19, [R1+0x1190] ;  /* 0x0011900001137983 */ /* 0x001ee80000300800 */
[----:B------:R-:W3:Y:S04]  /*1b870*/  LDL.LU.64 R16, [R1+0x1188] ;  /* 0x0011880001107983 */ /* 0x000ee80000300a00 */
[----:B------:R0:W-:Y:S01]  /*1b880*/  @P6 STL [R1+0xa50], R0 ;  /* 0x000a500001006387 */ /* 0x0001e20000100800 */
[----:B------:R-:W-:-:S03]  /*1b890*/  ISETP.GT.AND P6, PT, R4, 0x3b, PT ;  /* 0x0000003b0400780c */ /* 0x000fc60003fc4270 */
[----:B0-----:R-:W4:Y:S04]  /*1b8a0*/  LDL.LU R0, [R1+0x1180] ;  /* 0x0011800001007983 */ /* 0x001f280000300800 */
[----:B------:R-:W4:Y:S04]  /*1b8b0*/  LDL.LU.64 R152, [R1+0x1178] ;  /* 0x0011780001987983 */ /* 0x000f280000300a00 */
[----:B------:R0:W-:Y:S04]  /*1b8c0*/  @P5 STL [R1+0xa4c], R2 ;  /* 0x000a4c0201005387 */ /* 0x0001e80000100800 */
[----:B------:R-:W4:Y:S04]  /*1b8d0*/  @P6 LDG.E.U16 R3, desc[UR16][R112.64] ;  /* 0x0000001070036981 */ /* 0x000f28000c1e1500 */
[----:B------:R-:W4:Y:S04]  /*1b8e0*/  @P6 LDG.E.U16 R162, desc[UR16][R94.64] ;  /* 0x000000105ea26981 */ /* 0x000f28000c1e1500 */
[----:B0-----:R-:W4:Y:S04]  /*1b8f0*/  LDL.LU R2, [R1+0x1170] ;  /* 0x0011700001027983 */ /* 0x001f280000300800 */
[----:B------:R-:W4:Y:S04]  /*1b900*/  LDL.LU.64 R150, [R1+0x1168] ;  /* 0x0011680001967983 */ /* 0x000f280000300a00 */
[----:B--2---:R-:W-:Y:S04]  /*1b910*/  @P5 STL [R1+0xa48], R164 ;  /* 0x000a48a401005387 */ /* 0x004fe80000100800 */
[----:B------:R-:W2:Y:S04]  /*1b920*/  LDL.LU.64 R134, [R1+0x1160] ;  /* 0x0011600001867983 */ /* 0x000ea80000300a00 */
[----:B------:R-:W2:Y:S04]  /*1b930*/  LDL.LU.64 R132, [R1+0x1158] ;  /* 0x0011580001847983 */ /* 0x000ea80000300a00 */
[----:B------:R-:W-:Y:S04]  /*1b940*/  @P3 STL [R1+0x73c], R158 ;  /* 0x00073c9e01003387 */ /* 0x000fe80000100800 */
[----:B------:R-:W-:Y:S04]  /*1b950*/  @P3 STL [R1+0x740], R163 ;  /* 0x000740a301003387 */ /* 0x000fe80000100800 */
[----:B------:R-:W2:Y:S01]  /*1b960*/  LDL.LU.64 R114, [R1+0x1150] ;  /* 0x0011500001727983 */ /* 0x000ea20000300a00 */
[----:B------:R-:W-:-:S03]  /*1b970*/  ISETP.GT.AND P5, PT, R4, 0x3c, PT ;  /* 0x0000003c0400780c */ /* 0x000fc60003fa4270 */
[----:B------:R0:W-:Y:S04]  /*1b980*/  @P1 STL [R1+0x738], R159 ;  /* 0x0007389f01001387 */ /* 0x0001e80000100800 */
[----:B------:R-:W2:Y:S04]  /*1b990*/  LDL R27, [R1+0xa40] ;  /* 0x000a4000011b7983 */ /* 0x000ea80000100800 */
[----:B0-----:R-:W2:Y:S04]  /*1b9a0*/  LDL R159, [R1+0xa44] ;  /* 0x000a4400019f7983 */ /* 0x001ea80000100800 */
[----:B---3--:R0:W-:Y:S04]  /*1b9b0*/  @P1 STL [R1+0x734], R9 ;  /* 0x0007340901001387 */ /* 0x0081e80000100800 */
[----:B------:R-:W3:Y:S01]  /*1b9c0*/  LDL R11, [R1+0x70c] ;  /* 0x00070c00010b7983 */ /* 0x000ee20000100800 */
[----:B------:R-:W-:-:S03]  /*1b9d0*/  ISETP.GT.AND P3, PT, R4, 0x3d, PT ;  /* 0x0000003d0400780c */ /* 0x000fc60003f64270 */
[----:B------:R-:W3:Y:S04]  /*1b9e0*/  LDL R10, [R1+0x708] ;  /* 0x00070800010a7983 */ /* 0x000ee80000100800 */
[----:B0-----:R-:W3:Y:S04]  /*1b9f0*/  LDL R9, [R1+0x710] ;  /* 0x0007100001097983 */ /* 0x001ee80000100800 */
[----:B----4-:R0:W-:Y:S04]  /*1ba00*/  @P4 STL [R1+0x730], R8 ;  /* 0x0007300801004387 */ /* 0x0101e80000100800 */
[----:B------:R-:W4:Y:S04]  /*1ba10*/  @P5 LDG.E.U16 R5, desc[UR16][R74.64] ;  /* 0x000000104a055981 */ /* 0x000f28000c1e1500 */
[----:B------:R-:W4:Y:S04]  /*1ba20*/  @P5 LDG.E.U16 R6, desc[UR16][R92.64] ;  /* 0x000000105c065981 */ /* 0x000f28000c1e1500 */
[----:B0-----:R-:W4:Y:S04]  /*1ba30*/  LDL R8, [R1+0x704] ;  /* 0x0007040001087983 */ /* 0x001f280000100800 */
[----:B------:R-:W4:Y:S01]  /*1ba40*/  @P3 LDG.E.U16 R160, desc[UR16][R70.64] ;  /* 0x0000001046a03981 */ /* 0x000f22000c1e1500 */
[----:B------:R-:W-:-:S03]  /*1ba50*/  ISETP.GT.AND P1, PT, R4, 0x3e, PT ;  /* 0x0000003e0400780c */ /* 0x000fc60003f24270 */
[----:B------:R-:W-:Y:S01]  /*1ba60*/  @P4 STL [R1+0x72c], R7 ;  /* 0x00072c0701004387 */ /* 0x000fe20000100800 */
[C---:B------:R-:W-:Y:S02]  /*1ba70*/  ISETP.GT.AND P4, PT, R4.reuse, 0x40, PT ;  /* 0x000000400400780c */ /* 0x040fe40003f84270 */
[C---:B------:R-:W-:Y:S01]  /*1ba80*/  ISETP.GT.AND P6, PT, R4.reuse, 0x41, PT ;  /* 0x000000410400780c */ /* 0x040fe20003fc4270 */
[----:B------:R-:W4:Y:S04]  /*1ba90*/  @P3 LDG.E.U16 R161, desc[UR16][R72.64] ;  /* 0x0000001048a13981 */ /* 0x000f28000c1e1500 */
[----:B------:R-:W4:Y:S04]  /*1baa0*/  LDL.LU.64 R112, [R1+0x1148] ;  /* 0x0011480001707983 */ /* 0x000f280000300a00 */
[----:B------:R0:W-:Y:S04]  /*1bab0*/  STL [R1+0xfc4], R3 ;  /* 0x000fc40301007387 */ /* 0x0001e80000100800 */
[----:B0-----:R-:W4:Y:S04]  /*1bac0*/  LDL.LU R3, [R1+0x700] ;  /* 0x0007000001037983 */ /* 0x001f280000300800 */
[----:B------:R-:W4:Y:S04]  /*1bad0*/  LDL.LU.64 R94, [R1+0x1140] ;  /* 0x00114000015e7983 */ /* 0x000f280000300a00 */
[----:B------:R-:W4:Y:S04]  /*1bae0*/  LDL R26, [R1+0x6fc] ;  /* 0x0006fc00011a7983 */ /* 0x000f280000100800 */
[----:B------:R-:W-:Y:S04]  /*1baf0*/  STL [R1+0xfc8], R162 ;  /* 0x000fc8a201007387 */ /* 0x000fe80000100800 */
[----:B------:R-:W4:Y:S04]  /*1bb00*/  LDL.LU.64 R92, [R1+0x1138] ;  /* 0x00113800015c7983 */ /* 0x000f280000300a00 */
[----:B------:R-:W4:Y:S04]  /*1bb10*/  LDL R7, [R1+0x6e0] ;  /* 0x0006e00001077983 */ /* 0x000f280000100800 */
[----:B------:R-:W4:Y:S04]  /*1bb20*/  LDL.LU.64 R74, [R1+0x1130] ;  /* 0x00113000014a7983 */ /* 0x000f280000300a00 */
[----:B------:R-:W4:Y:S04]  /*1bb30*/  LDL R25, [R1+0x6dc] ;  /* 0x0006dc0001197983 */ /* 0x000f280000100800 */
[----:B------:R-:W4:Y:S04]  /*1bb40*/  LDL R24, [R1+0x6b0] ;  /* 0x0006b00001187983 */ /* 0x000f280000100800 */
[----:B--2---:R-:W2:Y:S04]  /*1bb50*/  @P1 LDG.E.U16 R27, desc[UR16][R52.64] ;  /* 0x00000010341b1981 */ /* 0x004ea8000c1e1500 */
[----:B------:R-:W2:Y:S04]  /*1bb60*/  @P1 LDG.E.U16 R159, desc[UR16][R54.64] ;  /* 0x00000010369f1981 */ /* 0x000ea8000c1e1500 */
[----:B---3--:R-:W3:Y:S04]  /*1bb70*/  @P4 LDG.E.U16 R11, desc[UR16][R32.64] ;  /* 0x00000010200b4981 */ /* 0x008ee8000c1e1500 */
[----:B------:R-:W3:Y:S04]  /*1bb80*/  @P6 LDG.E.U16 R10, desc[UR16][R148.64] ;  /* 0x00000010940a6981 */ /* 0x000ee8000c1e1500 */
[----:B------:R-:W3:Y:S04]  /*1bb90*/  @P4 LDG.E.U16 R9, desc[UR16][R34.64] ;  /* 0x0000001022094981 */ /* 0x000ee8000c1e1500 */
[----:B----4-:R0:W-:Y:S04]  /*1bba0*/  @P5 STL [R1+0x71c], R5 ;  /* 0x00071c0501005387 */ /* 0x0101e80000100800 */
[----:B------:R-:W4:Y:S04]  /*1bbb0*/  @P6 LDG.E.U16 R8, desc[UR16][R146.64] ;  /* 0x0000001092086981 */ /* 0x000f28000c1e1500 */
[----:B0-----:R-:W4:Y:S04]  /*1bbc0*/  LDL R5, [R1+0x6ac] ;  /* 0x0006ac0001057983 */ /* 0x001f280000100800 */
[----:B------:R0:W-:Y:S04]  /*1bbd0*/  @P5 STL [R1+0x720], R6 ;  /* 0x0007200601005387 */ /* 0x0001e80000100800 */
[----:B------:R-:W4:Y:S04]  /*1bbe0*/  LDL R70, [R1+0x680] ;  /* 0x0006800001467983 */ /* 0x000f280000100800 */
[----:B------:R-:W4:Y:S04]  /*1bbf0*/  LDL R71, [R1+0x67c] ;  /* 0x00067c0001477983 */ /* 0x000f280000100800 */
[----:B------:R-:W-:Y:S04]  /*1bc00*/  STL [R1+0xf48], R160 ;  /* 0x000f48a001007387 */ /* 0x000fe80000100800 */
[----:B------:R-:W4:Y:S04]  /*1bc10*/  LDL.LU.64 R72, [R1+0x1128] ;  /* 0x0011280001487983 */ /* 0x000f280000300a00 */
[----:B0-----:R-:W4:Y:S01]  /*1bc20*/  LDL R6, [R1+0x650] ;  /* 0x0006500001067983 */ /* 0x001f220000100800 */
[----:B------:R-:W-:-:S02]  /*1bc30*/  ISETP.GT.AND P5, PT, R4, 0x42, PT ;  /* 0x000000420400780c */ /* 0x000fc40003fa4270 */
[C---:B------:R-:W-:Y:S01]  /*1bc40*/  ISETP.GT.AND P3, PT, R4.reuse, 0x48, PT ;  /* 0x000000480400780c */ /* 0x040fe20003f64270 */
[----:B------:R-:W-:Y:S04]  /*1bc50*/  STL [R1+0xf4c], R161 ;  /* 0x000f4ca101007387 */ /* 0x000fe80000100800 */
[----:B------:R-:W4:Y:S04]  /*1bc60*/  LDL.LU.64 R54, [R1+0x1120] ;  /* 0x0011200001367983 */ /* 0x000f280000300a00 */
[----:B------:R-:W4:Y:S04]  /*1bc70*/  LDL.LU.64 R52, [R1+0x1118] ;  /* 0x0011180001347983 */ /* 0x000f280000300a00 */
[----:B------:R-:W4:Y:S04]  /*1bc80*/  @P5 LDG.E.U16 R3, desc[UR16][R130.64] ;  /* 0x0000001082035981 */ /* 0x000f28000c1e1500 */
[----:B------:R-:W4:Y:S04]  /*1bc90*/  @P5 LDG.E.U16 R26, desc[UR16][R128.64] ;  /* 0x00000010801a5981 */ /* 0x000f28000c1e1500 */
[----:B------:R-:W4:Y:S04]  /*1bca0*/  @P3 LDG.E.U16 R7, desc[UR16][R110.64] ;  /* 0x000000106e073981 */ /* 0x000f28000c1e1500 */
[----:B------:R-:W4:Y:S04]  /*1bcb0*/  @P3 LDG.E.U16 R25, desc[UR16][R108.64] ;  /* 0x000000106c193981 */ /* 0x000f28000c1e1500 */
[----:B--2---:R-:W-:Y:S04]  /*1bcc0*/  @P1 STL [R1+0xa40], R27 ;  /* 0x000a401b01001387 */ /* 0x004fe80000100800 */
[----:B------:R-:W-:Y:S01]  /*1bcd0*/  @P1 STL [R1+0xa44], R159 ;  /* 0x000a449f01001387 */ /* 0x000fe20000100800 */
[----:B------:R-:W-:-:S03]  /*1bce0*/  ISETP.GT.AND P1, PT, R4, 0x50, PT ;  /* 0x000000500400780c */ /* 0x000fc60003f24270 */
[----:B------:R-:W2:Y:S10]  /*1bcf0*/  LDL.LU.64 R34, [R1+0x1110] ;  /* 0x0011100001227983 */ /* 0x000eb40000300a00 */
[----:B------:R-:W2:Y:S04]  /*1bd00*/  @P1 LDG.E.U16 R24, desc[UR16][R90.64] ;  /* 0x000000105a181981 */ /* 0x000ea8000c1e1500 */
[----:B---3--:R0:W-:Y:S04]  /*1bd10*/  @P4 STL [R1+0x710], R9 ;  /* 0x0007100901004387 */ /* 0x0081e80000100800 */
[----:B0-----:R-:W3:Y:S04]  /*1bd20*/  LDL R9, [R1+0x64c] ;  /* 0x00064c0001097983 */ /* 0x001ee80000100800 */
[----:B------:R-:W2:Y:S04]  /*1bd30*/  LDL.LU.64 R32, [R1+0x1108] ;  /* 0x0011080001207983 */ /* 0x000ea80000300a00 */
[----:B------:R0:W-:Y:S01]  /*1bd40*/  @P4 STL [R1+0x70c], R11 ;  /* 0x00070c0b01004387 */ /* 0x0001e20000100800 */
[----:B------:R-:W-:-:S03]  /*1bd50*/  ISETP.GT.AND P4, PT, R4, 0x58, PT ;  /* 0x000000580400780c */ /* 0x000fc60003f84270 */
[----:B------:R-:W2:Y:S04]  /*1bd60*/  LDL.LU.64 R148, [R1+0x1100] ;  /* 0x0011000001947983 */ /* 0x000ea80000300a00 */
[----:B------:R-:W2:Y:S04]  /*1bd70*/  LDL.LU.64 R146, [R1+0x10f8] ;  /* 0x0010f80001927983 */ /* 0x000ea80000300a00 */
[----:B0-----:R-:W2:Y:S04]  /*1bd80*/  LDL.LU R11, [R1+0xadc] ;  /* 0x000adc00010b7983 */ /* 0x001ea80000300800 */
[----:B------:R0:W-:Y:S04]  /*1bd90*/  @P6 STL [R1+0x708], R10 ;  /* 0x0007080a01006387 */ /* 0x0001e80000100800 */
[----:B----4-:R-:W4:Y:S04]  /*1bda0*/  @P1 LDG.E.U16 R5, desc[UR16][R88.64] ;  /* 0x0000001058051981 */ /* 0x010f28000c1e1500 */
[----:B------:R-:W2:Y:S04]  /*1bdb0*/  @P4 LDG.E.U16 R71, desc[UR16][R142.64] ;  /* 0x000000108e474981 */ /* 0x000ea8000c1e1500 */
[----:B0-----:R-:W2:Y:S04]  /*1bdc0*/  LDL.LU R10, [R1+0xaf4] ;  /* 0x000af400010a7983 */ /* 0x001ea80000300800 */
[----:B------:R0:W-:Y:S01]  /*1bdd0*/  @P6 STL [R1+0x704], R8 ;  /* 0x0007040801006387 */ /* 0x0001e20000100800 */
[----:B------:R-:W-:-:S03]  /*1bde0*/  ISETP.GT.AND P6, PT, R4, 0x60, PT ;  /* 0x000000600400780c */ /* 0x000fc60003fc4270 */
[----:B------:R-:W2:Y:S04]  /*1bdf0*/  @P4 LDG.E.U16 R70, desc[UR16][R144.64] ;  /* 0x0000001090464981 */ /* 0x000ea8000c1e1500 */
[----:B0-----:R-:W2:Y:S06]  /*1be00*/  LDL R8, [R1+0x620] ;  /* 0x0006200001087983 */ /* 0x001eac0000100800 */
[----:B------:R-:W2:Y:S04]  /*1be10*/  @P6 LDG.E.U16 R6, desc[UR16][R156.64] ;  /* 0x000000109c066981 */ /* 0x000ea8000c1e1500 */
[----:B------:R-:W2:Y:S04]  /*1be20*/  LDL.LU.64 R130, [R1+0x10f0] ;  /* 0x0010f00001827983 */ /* 0x000ea80000300a00 */
[----:B------:R-:W-:Y:S04]  /*1be30*/  STL [R1+0x1018], R3 ;  /* 0x0010180301007387 */ /* 0x000fe80000100800 */
[----:B------:R-:W2:Y:S04]  /*1be40*/  LDL.LU.64 R128, [R1+0x10e8] ;  /* 0x0010e80001807983 */ /* 0x000ea80000300a00 */
[----:B------:R-:W-:Y:S01]  /*1be50*/  @P5 STL [R1+0x6fc], R26 ;  /* 0x0006fc1a01005387 */ /* 0x000fe20000100800 */
[----:B------:R-:W-:-:S03]  /*1be60*/  ISETP.GT.AND P5, PT, R4, 0x68, PT ;  /* 0x000000680400780c */ /* 0x000fc60003fa4270 */
[----:B------:R-:W2:Y:S04]  /*1be70*/  LDL.LU.64 R110, [R1+0x10e0] ;  /* 0x0010e000016e7983 */ /* 0x000ea80000300a00 */
[----:B------:R0:W-:Y:S04]  /*1be80*/  @P3 STL [R1+0x6e0], R7 ;  /* 0x0006e00701003387 */ /* 0x0001e80000100800 */
[----:B0-----:R-:W2:Y:S04]  /*1be90*/  LDL R7, [R1+0x61c] ;  /* 0x00061c0001077983 */ /* 0x001ea80000100800 */
[----:B------:R-:W2:Y:S04]  /*1bea0*/  LDL.LU.64 R108, [R1+0x10d8] ;  /* 0x0010d800016c7983 */ /* 0x000ea80000300a00 */
[----:B------:R-:W-:Y:S04]  /*1beb0*/  @P3 STL [R1+0x6dc], R25 ;  /* 0x0006dc1901003387 */ /* 0x000fe80000100800 */
[----:B------:R-:W2:Y:S04]  /*1bec0*/  LDL.LU.64 R90, [R1+0x10d0] ;  /* 0x0010d000015a7983 */ /* 0x000ea80000300a00 */
[----:B------:R-:W2:Y:S04]  /*1bed0*/  LDL.LU.64 R88, [R1+0x10c8] ;  /* 0x0010c80001587983 */ /* 0x000ea80000300a00 */
[----:B---3--:R-:W3:Y:S04]  /*1bee0*/  @P6 LDG.E.U16 R9, desc[UR16][R154.64] ;  /* 0x000000109a096981 */ /* 0x008ee8000c1e1500 */
[----:B----4-:R0:W-:Y:S04]  /*1bef0*/  @P1 STL [R1+0x6ac], R5 ;  /* 0x0006ac0501001387 */ /* 0x0101e80000100800 */
[----:B--2---:R-:W-:Y:S04]  /*1bf00*/  @P1 STL [R1+0x6b0], R24 ;  /* 0x0006b01801001387 */ /* 0x004fe80000100800 */
[----:B------:R-:W2:Y:S04]  /*1bf10*/  LDL.LU.64 R144, [R1+0x10c0] ;  /* 0x0010c00001907983 */ /* 0x000ea80000300a00 */
[----:B0-----:R-:W4:Y:S04]  /*1bf20*/  LDL R5, [R1+0x5f0] ;  /* 0x0005f00001057983 */ /* 0x001f280000100800 */
[----:B------:R-:W2:Y:S04]  /*1bf30*/  LDL.LU.64 R142, [R1+0x10b8] ;  /* 0x0010b800018e7983 */ /* 0x000ea80000300a00 */
[----:B------:R-:W2:Y:S04]  /*1bf40*/  @P5 LDG.E.U16 R8, desc[UR16][R152.64] ;  /* 0x0000001098085981 */ /* 0x000ea8000c1e1500 */
[----:B------:R-:W-:Y:S04]  /*1bf50*/  @P4 STL [R1+0x67c], R71 ;  /* 0x00067c4701004387 */ /* 0x000fe80000100800 */
[----:B------:R-:W-:Y:S04]  /*1bf60*/  @P4 STL [R1+0x680], R70 ;  /* 0x0006804601004387 */ /* 0x000fe80000100800 */
[----:B------:R-:W2:Y:S04]  /*1bf70*/  LDL.LU R163, [R1+0x6f8] ;  /* 0x0006f80001a37983 */ /* 0x000ea80000300800 */
[----:B------:R0:W-:Y:S04]  /*1bf80*/  @P6 STL [R1+0x650], R6 ;  /* 0x0006500601006387 */ /* 0x0001e80000100800 */
[----:B0-----:R-:W2:Y:S01]  /*1bf90*/  LDL R6, [R1+0x5ec] ;  /* 0x0005ec0001067983 */ /* 0x001ea20000100800 */
[----:B------:R-:W-:-:S02]  /*1bfa0*/  IMAD.MOV.U32 R70, RZ, RZ, R10 ;  /* 0x000000ffff467224 */ /* 0x000fc400078e000a */
[----:B------:R-:W-:Y:S01]  /*1bfb0*/  IMAD.MOV.U32 R71, RZ, RZ, R11 ;  /* 0x000000ffff477224 */ /* 0x000fe200078e000b */
[----:B------:R-:W-:Y:S01]  /*1bfc0*/  STL [R1+0xdbc], R156 ;  /* 0x000dbc9c01007387 */ /* 0x000fe20000100800 */
[----:B------:R-:W-:-:S03]  /*1bfd0*/  ISETP.GT.AND P3, PT, R4, 0x70, PT ;  /* 0x000000700400780c */ /* 0x000fc60003f64270 */
[----:B------:R-:W-:Y:S04]  /*1bfe0*/  STL.64 [R1+0x160], R70 ;  /* 0x0001604601007387 */ /* 0x000fe80000100a00 */
[----:B------:R-:W-:Y:S04]  /*1bff0*/  STL [R1+0xf50], R156 ;  /* 0x000f509c01007387 */ /* 0x000fe80000100800 */
[----:B------:R-:W-:Y:S04]  /*1c000*/  STL [R1+0xdb8], R157 ;  /* 0x000db89d01007387 */ /* 0x000fe80000100800 */
[----:B------:R-:W-:Y:S04]  /*1c010*/  STL [R1+0xf54], R157 ;  /* 0x000f549d01007387 */ /* 0x000fe80000100800 */
[----:B------:R-:W-:Y:S04]  /*1c020*/  STL [R1+0xdc4], R154 ;  /* 0x000dc49a01007387 */ /* 0x000fe80000100800 */
[----:B------:R-:W-:Y:S04]  /*1c030*/  STL [R1+0xf58], R154 ;  /* 0x000f589a01007387 */ /* 0x000fe80000100800 */
[----:B------:R-:W-:Y:S04]  /*1c040*/  STL [R1+0xdc0], R155 ;  /* 0x000dc09b01007387 */ /* 0x000fe80000100800 */
[----:B------:R-:W-:Y:S04]  /*1c050*/  STL [R1+0xf5c], R155 ;  /* 0x000f5c9b01007387 */ /* 0x000fe80000100800 */
[----:B------:R-:W2:Y:S04]  /*1c060*/  @P5 LDG.E.U16 R7, desc[UR16][R150.64] ;  /* 0x0000001096075981 */ /* 0x000ea8000c1e1500 */
[----:B---3--:R-:W-:Y:S04]  /*1c070*/  @P6 STL [R1+0x64c], R9 ;  /* 0x00064c0901006387 */ /* 0x008fe80000100800 */
[----:B------:R-:W3:Y:S04]  /*1c080*/  LDL R10, [R1+0x5c0] ;  /* 0x0005c000010a7983 */ /* 0x000ee80000100800 */
[----:B------:R-:W-:Y:S04]  /*1c090*/  STL [R1+0xdcc], R152 ;  /* 0x000dcc9801007387 */ /* 0x000fe80000100800 */
[----:B------:R-:W-:Y:S04]  /*1c0a0*/  STL [R1+0xf60], R152 ;  /* 0x000f609801007387 */ /* 0x000fe80000100800 */
[----:B------:R-:W-:Y:S04]  /*1c0b0*/  STL [R1+0xdc8], R153 ;  /* 0x000dc89901007387 */ /* 0x000fe80000100800 */
[----:B------:R-:W-:Y:S04]  /*1c0c0*/  STL [R1+0xf64], R153 ;  /* 0x000f649901007387 */ /* 0x000fe80000100800 */
[----:B----4-:R-:W4:Y:S04]  /*1c0d0*/  @P3 LDG.E.U16 R5, desc[UR16][R148.64] ;  /* 0x0000001094053981 */ /* 0x010f28000c1e1500 */
[----:B--2---:R0:W-:Y:S04]  /*1c0e0*/  @P5 STL [R1+0x620], R8 ;  /* 0x0006200801005387 */ /* 0x0041e80000100800 */
[----:B0-----:R-:W2:Y:S04]  /*1c0f0*/  LDL R8, [R1+0x5bc] ;  /* 0x0005bc0001087983 */ /* 0x001ea80000100800 */
[----:B------:R-:W2:Y:S01]  /*1c100*/  @P3 LDG.E.U16 R6, desc[UR16][R146.64] ;  /* 0x0000001092063981 */ /* 0x000ea2000c1e1500 */
[----:B------:R-:W-:-:S03]  /*1c110*/  ISETP.GT.AND P1, PT, R4, 0x78, PT ;  /* 0x000000780400780c */ /* 0x000fc60003f24270 */
[----:B------:R-:W-:Y:S04]  /*1c120*/  STL [R1+0xdd4], R150 ;  /* 0x000dd49601007387 */ /* 0x000fe80000100800 */
[----:B------:R-:W-:Y:S04]  /*1c130*/  STL [R1+0xf68], R150 ;  /* 0x000f689601007387 */ /* 0x000fe80000100800 */
[----:B------:R-:W-:Y:S04]  /*1c140*/  STL [R1+0xdd0], R151 ;  /* 0x000dd09701007387 */ /* 0x000fe80000100800 */
[----:B------:R-:W-:Y:S04]  /*1c150*/  STL [R1+0xf6c], R151 ;  /* 0x000f6c9701007387 */ /* 0x000fe80000100800 */
[----:B------:R-:W-:Y:S04]  /*1c160*/  @P5 STL [R1+0x61c], R7 ;  /* 0x00061c0701005387 */ /* 0x000fe80000100800 */
[----:B------:R-:W2:Y:S04]  /*1c170*/  LDL R159, [R1+0x6f4] ;  /* 0x0006f400019f7983 */ /* 0x000ea80000100800 */
[----:B------:R-:W2:Y:S04]  /*1c180*/  LDL.LU R27, [R1+0xb20] ;  /* 0x000b2000011b7983 */ /* 0x000ea80000300800 */
[----:B---3--:R-:W3:Y:S04]  /*1c190*/  @P1 LDG.E.U16 R10, desc[UR16][R144.64] ;  /* 0x00000010900a1981 */ /* 0x008ee8000c1e1500 */
[----:B----4-:R0:W-:Y:S04]  /*1c1a0*/  @P3 STL [R1+0x5f0], R5 ;  /* 0x0005f00501003387 */ /* 0x0101e80000100800 */
[----:B0-----:R-:W4:Y:S04]  /*1c1b0*/  LDL.LU R5, [R1+0xb28] ;  /* 0x000b280001057983 */ /* 0x001f280000300800 */
[----:B------:R-:W-:Y:S04]  /*1c1c0*/  STL [R1+0xddc], R148 ;  /* 0x000ddc9401007387 */ /* 0x000fe80000100800 */
[----:B------:R-:W-:Y:S04]  /*1c1d0*/  STL [R1+0xf70], R148 ;  /* 0x000f709401007387 */ /* 0x000fe80000100800 */
[----:B--2---:R-:W2:Y:S04]  /*1c1e0*/  @P1 LDG.E.U16 R8, desc[UR16][R142.64] ;  /* 0x000000108e081981 */ /* 0x004ea8000c1e1500 */
[----:B------:R-:W-:Y:S04]  /*1c1f0*/  STL [R1+0xdd8], R149 ;  /* 0x000dd89501007387 */ /* 0x000fe80000100800 */
[----:B------:R-:W-:Y:S04]  /*1c200*/  STL [R1+0xf74], R149 ;  /* 0x000f749501007387 */ /* 0x000fe80000100800 */
[----:B------:R-:W4:Y:S04]  /*1c210*/  LDL R26, [R1+0x6d8] ;  /* 0x0006d800011a7983 */ /* 0x000f280000100800 */
[----:B------:R-:W4:Y:S04]  /*1c220*/  LDL R25, [R1+0x6d4] ;  /* 0x0006d40001197983 */ /* 0x000f280000100800 */
[----:B------:R-:W4:Y:S04]  /*1c230*/  LDL.LU R7, [R1+0xb5c] ;  /* 0x000b5c0001077983 */ /* 0x000f280000300800 */
[----:B------:R0:W-:Y:S04]  /*1c240*/  @P3 STL [R1+0x5ec], R6 ;  /* 0x0005ec0601003387 */ /* 0x0001e80000100800 */
[----:B0-----:R-:W4:Y:S04]  /*1c250*/  LDL.LU R6, [R1+0xcc4] ;  /* 0x000cc40001067983 */ /* 0x001f280000300800 */
[----:B------:R-:W4:Y:S04]  /*1c260*/  LDL R11, [R1+0x6a4] ;  /* 0x0006a400010b7983 */ /* 0x000f280000100800 */
[----:B------:R-:W4:Y:S01]  /*1c270*/  LDL R24, [R1+0x6a8] ;  /* 0x0006a80001187983 */ /* 0x000f220000100800 */
[----:B------:R-:W-:-:S03]  /*1c280*/  ISETP.GT.AND P4, PT, R4, 0x43, PT ;  /* 0x000000430400780c */ /* 0x000fc60003f84270 */
[----:B------:R-:W4:Y:S04]  /*1c290*/  LDL R9, [R1+0x678] ;  /* 0x0006780001097983 */ /* 0x000f280000100800 */
[----:B------:R-:W-:Y:S04]  /*1c2a0*/  STL [R1+0xde4], R146 ;  /* 0x000de49201007387 */ /* 0x000fe80000100800 */
[----:B------:R-:W-:Y:S04]  /*1c2b0*/  STL [R1+0xf78], R146 ;  /* 0x000f789201007387 */ /* 0x000fe80000100800 */
[----:B------:R-:W-:Y:S04]  /*1c2c0*/  STL [R1+0xde0], R147 ;  /* 0x000de09301007387 */ /* 0x000fe80000100800 */
[----:B------:R-:W-:Y:S01]  /*1c2d0*/  STL [R1+0xf7c], R147 ;  /* 0x000f7c9301007387 */ /* 0x000fe20000100800 */
[----:B------:R-:W-:-:S03]  /*1c2e0*/  ISETP.GT.AND P5, PT, R4, 0x51, PT ;  /* 0x000000510400780c */ /* 0x000fc60003fa4270 */
[----:B------:R-:W4:Y:S01]  /*1c2f0*/  @P4 LDG.E.U16 R163, desc[UR16][R70.64] ;  /* 0x0000001046a34981 */ /* 0x000f22000c1e1500 */
[----:B------:R-:W-:-:S03]  /*1c300*/  ISETP.GT.AND P6, PT, R4, 0x49, PT ;  /* 0x000000490400780c */ /* 0x000fc60003fc4270 */
[----:B------:R-:W4:Y:S04]  /*1c310*/  @P4 LDG.E.U16 R159, desc[UR16][R68.64] ;  /* 0x00000010449f4981 */ /* 0x000f28000c1e1500 */
[----:B---3--:R0:W-:Y:S04]  /*1c320*/  @P1 STL [R1+0x5c0], R10 ;  /* 0x0005c00a01001387 */ /* 0x0081e80000100800 */
[----:B0-----:R-:W3:Y:S04]  /*1c330*/  LDL.LU R10, [R1+0xb34] ;  /* 0x000b3400010a7983 */ /* 0x001ee80000300800 */
[----:B------:R-:W3:Y:S04]  /*1c340*/  LDL.LU R3, [R1+0xb3c] ;  /* 0x000b3c0001037983 */ /* 0x000ee80000300800 */
[----:B------:R-:W-:Y:S04]  /*1c350*/  STL [R1+0xdec], R144 ;  /* 0x000dec9001007387 */ /* 0x000fe80000100800 */
[----:B------:R-:W-:Y:S04]  /*1c360*/  STL [R1+0xf80], R144 ;  /* 0x000f809001007387 */ /* 0x000fe80000100800 */
[----:B------:R-:W-:Y:S04]  /*1c370*/  STL [R1+0xde8], R145 ;  /* 0x000de89101007387 */ /* 0x000fe80000100800 */
[----:B------:R-:W-:Y:S04]  /*1c380*/  STL [R1+0xf84], R145 ;  /* 0x000f849101007387 */ /* 0x000fe80000100800 */
[----:B--2---:R0:W-:Y:S04]  /*1c390*/  @P1 STL [R1+0x5bc], R8 ;  /* 0x0005bc0801001387 */ /* 0x0041e80000100800 */
[----:B0-----:R-:W2:Y:S04]  /*1c3a0*/  LDL R8, [R1+0x674] ;  /* 0x0006740001087983 */ /* 0x001ea80000100800 */
[----:B------:R-:W-:Y:S04]  /*1c3b0*/  STL [R1+0xdf4], R142 ;  /* 0x000df48e01007387 */ /* 0x000fe80000100800 */
[----:B------:R4:W-:Y:S04]  /*1c3c0*/  STL [R1+0xf88], R142 ;  /* 0x000f888e01007387 */ /* 0x0009e80000100800 */
[----:B------:R-:W-:Y:S04]  /*1c3d0*/  STL [R1+0xdf0], R143 ;  /* 0x000df08f01007387 */ /* 0x000fe80000100800 */
[----:B------:R0:W-:Y:S01]  /*1c3e0*/  STL [R1+0xf8c], R143 ;  /* 0x000f8c8f01007387 */ /* 0x0001e20000100800 */
[----:B----4-:R-:W-:-:S03]  /*1c3f0*/  IMAD.MOV.U32 R142, RZ, RZ, R5 ;  /* 0x000000ffff8e7224 */ /* 0x010fc600078e0005 */
[----:B------:R-:W4:Y:S01]  /*1c400*/  LDL.LU.64 R70, [R1+0x10b0] ;  /* 0x0010b00001467983 */ /* 0x000f220000300a00 */
[----:B------:R-:W-:-:S03]  /*1c410*/  ISETP.GT.AND P3, PT, R4, 0x59, PT ;  /* 0x000000590400780c */ /* 0x000fc60003f64270 */
[----:B------:R-:W3:Y:S01]  /*1c420*/  @P6 LDG.E.U16 R25, desc[UR16][R50.64] ;  /* 0x0000001032196981 */ /* 0x000ee2000c1e1500 */
[----:B0-----:R-:W-:-:S03]  /*1c430*/  IMAD.MOV.U32 R143, RZ, RZ, R27 ;  /* 0x000000ffff8f7224 */ /* 0x001fc600078e001b */
[----:B------:R-:W3:Y:S04]  /*1c440*/  @P5 LDG.E.U16 R11, desc[UR16][R126.64] ;  /* 0x000000107e0b5981 */ /* 0x000ee8000c1e1500 */
[----:B------:R-:W4:Y:S04]  /*1c450*/  @P5 LDG.E.U16 R24, desc[UR16][R48.64] ;  /* 0x0000001030185981 */ /* 0x000f28000c1e1500 */
[----:B------:R-:W4:Y:S04]  /*1c460*/  @P6 LDG.E.U16 R26, desc[UR16][R142.64] ;  /* 0x000000108e1a6981 */ /* 0x000f28000c1e1500 */
[----:B------:R-:W4:Y:S04]  /*1c470*/  @P3 LDG.E.U16 R9, desc[UR16][R124.64] ;  /* 0x000000107c093981 */ /* 0x000f28000c1e1500 */
[----:B------:R0:W-:Y:S04]  /*1c480*/  STL [R1+0xfcc], R163 ;  /* 0x000fcca301007387 */ /* 0x0001e80000100800 */
[----:B------:R-:W4:Y:S04]  /*1c490*/  LDL.LU.64 R68, [R1+0x10a8] ;  /* 0x0010a80001447983 */ /* 0x000f280000300a00 */
[----:B------:R-:W4:Y:S04]  /*1c4a0*/  LDL R5, [R1+0x648] ;  /* 0x0006480001057983 */ /* 0x000f280000100800 */
[----:B------:R1:W-:Y:S04]  /*1c4b0*/  STL.64 [R1+0x100], R142 ;  /* 0x0001008e01007387 */ /* 0x0003e80000100a00 */
[----:B------:R-:W4:Y:S04]  /*1c4c0*/  LDL.LU.64 R50, [R1+0x10a0] ;  /* 0x0010a00001327983 */ /* 0x000f280000300a00 */
[----:B------:R-:W-:Y:S04]  /*1c4d0*/  @P4 STL [R1+0x6f4], R159 ;  /* 0x0006f49f01004387 */ /* 0x000fe80000100800 */
[----:B------:R-:W4:Y:S04]  /*1c4e0*/  LDL.LU.64 R48, [R1+0x1098] ;  /* 0x0010980001307983 */ /* 0x000f280000300a00 */
[----:B------:R-:W4:Y:S04]  /*1c4f0*/  LDL.LU.64 R126, [R1+0x1090] ;  /* 0x00109000017e7983 */ /* 0x000f280000300a00 */
[----:B------:R-:W4:Y:S04]  /*1c500*/  LDL R161, [R1+0x644] ;  /* 0x0006440001a17983 */ /* 0x000f280000100800 */
[----:B0-----:R-:W4:Y:S04]  /*1c510*/  LDL.LU R163, [R1+0x614] ;  /* 0x0006140001a37983 */ /* 0x001f280000300800 */
[----:B------:R-:W-:Y:S04]  /*1c520*/  STL.64 [R1+0x98], R6 ;  /* 0x0000980601007387 */ /* 0x000fe80000100a00 */
[----:B--2---:R-:W2:Y:S04]  /*1c530*/  @P3 LDG.E.U16 R8, desc[UR16][R140.64] ;  /* 0x000000108c083981 */ /* 0x004ea8000c1e1500 */
[----:B---3--:R-:W-:Y:S04]  /*1c540*/  @P5 STL [R1+0x6a4], R11 ;  /* 0x0006a40b01005387 */ /* 0x008fe80000100800 */
[----:B----4-:R-:W-:Y:S04]  /*1c550*/  @P5 STL [R1+0x6a8], R24 ;  /* 0x0006a81801005387 */ /* 0x010fe80000100800 */
[----:B------:R0:W-:Y:S04]  /*1c560*/  @P6 STL [R1+0x6d8], R26 ;  /* 0x0006d81a01006387 */ /* 0x0001e80000100800 */
[----:B------:R-:W3:Y:S04]  /*1c570*/  LDL.LU.64 R124, [R1+0x1088] ;  /* 0x00108800017c7983 */ /* 0x000ee80000300a00 */
[----:B-1----:R-:W4:Y:S04]  /*1c580*/  LDL.LU R143, [R1+0xb00] ;  /* 0x000b0000018f7983 */ /* 0x002f280000300800 */
[----:B------:R-:W3:Y:S04]  /*1c590*/  LDL.LU R142, [R1+0xb10] ;  /* 0x000b1000018e7983 */ /* 0x000ee80000300800 */
[----:B------:R-:W3:Y:S01]  /*1c5a0*/  LDL R164, [R1+0x618] ;  /* 0x0006180001a47983 */ /* 0x000ee20000100800 */
[C---:B------:R-:W-:Y:S01]  /*1c5b0*/  ISETP.GT.AND P1, PT, R4.reuse, 0x61, PT ;  /* 0x000000610400780c */ /* 0x040fe20003f24270 */
[----:B0-----:R-:W-:Y:S01]  /*1c5c0*/  IMAD.MOV.U32 R26, RZ, RZ, R3 ;  /* 0x000000ffff1a7224 */ /* 0x001fe200078e0003 */
[----:B------:R-:W-:Y:S01]  /*1c5d0*/  MOV R27, R10 ;  /* 0x0000000a001b7202 */ /* 0x000fe20000000f00 */
[----:B------:R-:W4:Y:S01]  /*1c5e0*/  LDL.LU R162, [R1+0x5e8] ;  /* 0x0005e80001a27983 */ /* 0x000f220000300800 */
[----:B------:R-:W-:-:S03]  /*1c5f0*/  ISETP.GT.AND P4, PT, R4, 0x69, PT ;  /* 0x000000690400780c */ /* 0x000fc60003f84270 */
[----:B------:R-:W4:Y:S06]  /*1c600*/  LDL.LU R3, [R1+0x5b4] ;  /* 0x0005b40001037983 */ /* 0x000f2c0000300800 */
[----:B------:R-:W4:Y:S04]  /*1c610*/  @P1 LDG.E.U16 R5, desc[UR16][R138.64] ;  /* 0x000000108a051981 */ /* 0x000f28000c1e1500 */
[----:B------:R-:W-:Y:S04]  /*1c620*/  STL.64 [R1+0xe8], R26 ;  /* 0x0000e81a01007387 */ /* 0x000fe80000100a00 */
[----:B------:R-:W4:Y:S04]  /*1c630*/  LDL.LU R147, [R1+0x6f0] ;  /* 0x0006f00001937983 */ /* 0x000f280000300800 */
[----:B------:R-:W4:Y:S04]  /*1c640*/  LDL.LU R146, [R1+0x6ec] ;  /* 0x0006ec0001927983 */ /* 0x000f280000300800 */
[----:B------:R-:W4:Y:S04]  /*1c650*/  LDL.LU R158, [R1+0x6e8] ;  /* 0x0006e800019e7983 */ /* 0x000f280000300800 */
[----:B------:R-:W4:Y:S04]  /*1c660*/  LDL.LU R159, [R1+0x6e4] ;  /* 0x0006e400019f7983 */ /* 0x000f280000300800 */
[----:B------:R-:W4:Y:S04]  /*1c670*/  @P1 LDG.E.U16 R161, desc[UR16][R136.64] ;  /* 0x0000001088a11981 */ /* 0x000f28000c1e1500 */
[----:B------:R0:W-:Y:S01]  /*1c680*/  @P6 STL [R1+0x6d4], R25 ;  /* 0x0006d41901006387 */ /* 0x0001e20000100800 */
[----:B------:R-:W-:-:S03]  /*1c690*/  ISETP.GT.AND P5, PT, R4, 0x71, PT ;  /* 0x000000710400780c */ /* 0x000fc60003fa4270 */
[----:B------:R-:W4:Y:S04]  /*1c6a0*/  @P4 LDG.E.U16 R163, desc[UR16][R132.64] ;  /* 0x0000001084a34981 */ /* 0x000f28000c1e1500 */
[----:B0-----:R-:W4:Y:S04]  /*1c6b0*/  LDL.LU R25, [R1+0xb04] ;  /* 0x000b040001197983 */ /* 0x001f280000300800 */
[----:B------:R-:W4:Y:S04]  /*1c6c0*/  LDL.LU R24, [R1+0xb14] ;  /* 0x000b140001187983 */ /* 0x000f280000300800 */
[----:B------:R-:W-:Y:S04]  /*1c6d0*/  STL [R1+0xdfc], R140 ;  /* 0x000dfc8c01007387 */ /* 0x000fe80000100800 */
[----:B------:R-:W-:Y:S04]  /*1c6e0*/  STL [R1+0xf90], R140 ;  /* 0x000f908c01007387 */ /* 0x000fe80000100800 */
[----:B------:R-:W-:Y:S04]  /*1c6f0*/  STL [R1+0xdf8], R141 ;  /* 0x000df88d01007387 */ /* 0x000fe80000100800 */
[----:B------:R-:W-:Y:S04]  /*1c700*/  STL [R1+0xf98], R141 ;  /* 0x000f988d01007387 */ /* 0x000fe80000100800 */
[----:B--2---:R-:W-:Y:S04]  /*1c710*/  @P3 STL [R1+0x674], R8 ;  /* 0x0006740801003387 */ /* 0x004fe80000100800 */
[----:B------:R0:W-:Y:S04]  /*1c720*/  @P3 STL [R1+0x678], R9 ;  /* 0x0006780901003387 */ /* 0x0001e80000100800 */
[----:B------:R-:W2:Y:S04]  /*1c730*/  LDL R11, [R1+0x5e4] ;  /* 0x0005e400010b7983 */ /* 0x000ea80000100800 */
[----:B------:R-:W2:Y:S04]  /*1c740*/  LDL.LU R10, [R1+0xb08] ;  /* 0x000b0800010a7983 */ /* 0x000ea80000300800 */
[----:B0-----:R-:W2:Y:S04]  /*1c750*/  LDL.LU R9, [R1+0xb18] ;  /* 0x000b180001097983 */ /* 0x001ea80000300800 */
[----:B------:R-:W2:Y:S04]  /*1c760*/  LDL.LU R8, [R1+0xb0c] ;  /* 0x000b0c0001087983 */ /* 0x000ea80000300800 */
[----:B---3--:R-:W3:Y:S01]  /*1c770*/  @P4 LDG.E.U16 R164, desc[UR16][R134.64] ;  /* 0x0000001086a44981 */ /* 0x008ee2000c1e1500 */
[----:B------:R-:W-:-:S03]  /*1c780*/  ISETP.GT.AND P6, PT, R4, 0x4a, PT ;  /* 0x0000004a0400780c */ /* 0x000fc60003fc4270 */
[----:B----4-:R-:W4:Y:S04]  /*1c790*/  @P5 LDG.E.U16 R162, desc[UR16][R130.64] ;  /* 0x0000001082a25981 */ /* 0x010f28000c1e1500 */
[----:B------:R0:W-:Y:S04]  /*1c7a0*/  @P1 STL [R1+0x648], R5 ;  /* 0x0006480501001387 */ /* 0x0001e80000100800 */
[----:B0-----:R-:W4:Y:S04]  /*1c7b0*/  LDL.LU R5, [R1+0xb1c] ;  /* 0x000b1c0001057983 */ /* 0x001f280000300800 */
[----:B------:R-:W-:Y:S04]  /*1c7c0*/  STL [R1+0xe04], R138 ;  /* 0x000e048a01007387 */ /* 0x000fe80000100800 */
[----:B------:R0:W-:Y:S04]  /*1c7d0*/  STL [R1+0xf9c], R138 ;  /* 0x000f9c8a01007387 */ /* 0x0001e80000100800 */
[----:B------:R-:W-:Y:S04]  /*1c7e0*/  STL [R1+0xe00], R139 ;  /* 0x000e008b01007387 */ /* 0x000fe80000100800 */
[----:B------:R1:W-:Y:S04]  /*1c7f0*/  STL [R1+0xfa0], R139 ;  /* 0x000fa08b01007387 */ /* 0x0003e80000100800 */
[----:B------:R-:W-:Y:S01]  /*1c800*/  STL [R1+0xe0c], R136 ;  /* 0x000e0c8801007387 */ /* 0x000fe20000100800 */
[----:B0-----:R-:W-:-:S03]  /*1c810*/  IMAD.MOV.U32 R138, RZ, RZ, R142 ;  /* 0x000000ffff8a7224 */ /* 0x001fc600078e008e */
[----:B------:R-:W-:Y:S01]  /*1c820*/  STL [R1+0xfa4], R136 ;  /* 0x000fa48801007387 */ /* 0x000fe20000100800 */
[----:B-1----:R-:W-:-:S03]  /*1c830*/  IMAD.MOV.U32 R139, RZ, RZ, R143 ;  /* 0x000000ffff8b7224 */ /* 0x002fc600078e008f */
[----:B------:R-:W-:Y:S04]  /*1c840*/  STL [R1+0xe08], R137 ;  /* 0x000e088901007387 */ /* 0x000fe80000100800 */
[----:B------:R-:W-:Y:S04]  /*1c850*/  STL [R1+0xfa8], R137 ;  /* 0x000fa88901007387 */ /* 0x000fe80000100800 */
[----:B------:R0:W-:Y:S01]  /*1c860*/  @P1 STL [R1+0x644], R161 ;  /* 0x000644a101001387 */ /* 0x0001e20000100800 */
[----:B------:R-:W-:Y:S02]  /*1c870*/  IMAD.MOV.U32 R140, RZ, RZ, R24 ;  /* 0x000000ffff8c7224 */ /* 0x000fe400078e0018 */
[----:B------:R-:W-:Y:S01]  /*1c880*/  IMAD.MOV.U32 R141, RZ, RZ, R25 ;  /* 0x000000ffff8d7224 */ /* 0x000fe200078e0019 */
[----:B0-----:R-:W4:Y:S04]  /*1c890*/  LDL R161, [R1+0x5b8] ;  /* 0x0005b80001a17983 */ /* 0x001f280000100800 */
[----:B------:R-:W-:Y:S04]  /*1c8a0*/  STL [R1+0xe18], R134 ;  /* 0x000e188601007387 */ /* 0x000fe80000100800 */
[----:B------:R-:W-:Y:S04]  /*1c8b0*/  STL [R1+0xe10], R135 ;  /* 0x000e108701007387 */ /* 0x000fe80000100800 */
[----:B------:R-:W-:Y:S04]  /*1c8c0*/  STL.64 [R1+0x138], R138 ;  /* 0x0001388a01007387 */ /* 0x000fe80000100a00 */
[----:B------:R-:W-:Y:S04]  /*1c8d0*/  STL [R1+0xfac], R135 ;  /* 0x000fac8701007387 */ /* 0x000fe80000100800 */
[----:B------:R-:W-:Y:S04]  /*1c8e0*/  STL [R1+0xe20], R132 ;  /* 0x000e208401007387 */ /* 0x000fe80000100800 */
[----:B------:R-:W-:Y:S04]  /*1c8f0*/  STL [R1+0xe1c], R133 ;  /* 0x000e1c8501007387 */ /* 0x000fe80000100800 */
[----:B--2---:R-:W2:Y:S01]  /*1c900*/  @P5 LDG.E.U16 R11, desc[UR16][R128.64] ;  /* 0x00000010800b5981 */ /* 0x004ea2000c1e1500 */
[----:B------:R-:W-:-:S02]  /*1c910*/  IMAD.MOV.U32 R143, RZ, RZ, R10 ;  /* 0x000000ffff8f7224 */ /* 0x000fc400078e000a */
[----:B------:R-:W-:Y:S01]  /*1c920*/  IMAD.MOV.U32 R142, RZ, RZ, R9 ;  /* 0x000000ffff8e7224 */ /* 0x000fe200078e0009 */
[----:B---3--:R0:W-:Y:S04]  /*1c930*/  @P4 STL [R1+0x618], R164 ;  /* 0x000618a401004387 */ /* 0x0081e80000100800 */
[----:B------:R-:W-:Y:S04]  /*1c940*/  STL [R1+0xe28], R130 ;  /* 0x000e288201007387 */ /* 0x000fe80000100800 */
[----:B------:R-:W-:Y:S04]  /*1c950*/  STL [R1+0xe24], R131 ;  /* 0x000e248301007387 */ /* 0x000fe80000100800 */
[----:B------:R-:W-:Y:S04]  /*1c960*/  STL.64 [R1+0x140], R140 ;  /* 0x0001408c01007387 */ /* 0x000fe80000100a00 */
[----:B0-----:R-:W3:Y:S04]  /*1c970*/  LDL R164, [R1+0x6d0] ;  /* 0x0006d00001a47983 */ /* 0x001ee80000100800 */
[----:B------:R-:W-:Y:S04]  /*1c980*/  STL [R1+0xe30], R128 ;  /* 0x000e308001007387 */ /* 0x000fe80000100800 */
[----:B------:R-:W-:Y:S04]  /*1c990*/  STL [R1+0xe2c], R129 ;  /* 0x000e2c8101007387 */ /* 0x000fe80000100800 */
[----:B------:R-:W3:Y:S04]  /*1c9a0*/  LDL R25, [R1+0x6cc] ;  /* 0x0006cc0001197983 */ /* 0x000ee80000100800 */
[----:B------:R-:W3:Y:S04]  /*1c9b0*/  LDL.LU R136, [R1+0xb38] ;  /* 0x000b380001887983 */ /* 0x000ee80000300800 */
[----:B------:R-:W-:Y:S04]  /*1c9c0*/  STL.64 [R1+0x148], R142 ;  /* 0x0001488e01007387 */ /* 0x000fe80000100a00 */
[----:B------:R-:W3:Y:S01]  /*1c9d0*/  LDL.LU R135, [R1+0xb40] ;  /* 0x000b400001877983 */ /* 0x000ee20000300800 */
[C---:B------:R-:W-:Y:S01]  /*1c9e0*/  ISETP.GT.AND P3, PT, R4.reuse, 0x44, PT ;  /* 0x000000440400780c */ /* 0x040fe20003f64270 */
[----:B----4-:R-:W-:Y:S01]  /*1c9f0*/  IMAD.MOV.U32 R144, RZ, RZ, R5 ;  /* 0x000000ffff907224 */ /* 0x010fe200078e0005 */
[C---:B------:R-:W-:Y:S01]  /*1ca00*/  ISETP.GT.AND P1, PT, R4.reuse, 0x79, PT ;  /* 0x000000790400780c */ /* 0x040fe20003f24270 */
[----:B------:R-:W-:Y:S01]  /*1ca10*/  IMAD.MOV.U32 R145, RZ, RZ, R8 ;  /* 0x000000ffff917224 */ /* 0x000fe200078e0008 */
[----:B------:R-:W-:-:S09]  /*1ca20*/  ISETP.GT.AND P4, PT, R4, 0x45, PT ;  /* 0x000000450400780c */ /* 0x000fd20003f84270 */
[----:B------:R-:W4:Y:S04]  /*1ca30*/  @P3 LDG.E.U16 R147, desc[UR16][R144.64] ;  /* 0x0000001090933981 */ /* 0x000f28000c1e1500 */
[----:B------:R-:W4:Y:S04]  /*1ca40*/  @P3 LDG.E.U16 R146, desc[UR16][R142.64] ;  /* 0x000000108e923981 */ /* 0x000f28000c1e1500 */
[----:B------:R-:W4:Y:S04]  /*1ca50*/  @P4 LDG.E.U16 R158, desc[UR16][R140.64] ;  /* 0x000000108c9e4981 */ /* 0x000f28000c1e1500 */
[----:B------:R-:W4:Y:S04]  /*1ca60*/  @P4 LDG.E.U16 R159, desc[UR16][R138.64] ;  /* 0x000000108a9f4981 */ /* 0x000f28000c1e1500 */
[----:B------:R-:W4:Y:S04]  /*1ca70*/  @P1 LDG.E.U16 R161, desc[UR16][R126.64] ;  /* 0x000000107ea11981 */ /* 0x000f28000c1e1500 */
[----:B------:R-:W-:Y:S04]  /*1ca80*/  STL.64 [R1+0x150], R144 ;  /* 0x0001509001007387 */ /* 0x000fe80000100a00 */
[----:B------:R-:W4:Y:S04]  /*1ca90*/  LDL.LU R9, [R1+0xb60] ;  /* 0x000b600001097983 */ /* 0x000f280000300800 */
[----:B------:R-:W4:Y:S04]  /*1caa0*/  LDL.LU R8, [R1+0xcc8] ;  /* 0x000cc80001087983 */ /* 0x000f280000300800 */
[----:B------:R-:W4:Y:S04]  /*1cab0*/  @P1 LDG.E.U16 R3, desc[UR16][R124.64] ;  /* 0x000000107c031981 */ /* 0x000f28000c1e1500 */
[----:B--2---:R0:W-:Y:S04]  /*1cac0*/  @P5 STL [R1+0x5e4], R11 ;  /* 0x0005e40b01005387 */ /* 0x0041e80000100800 */
[----:B0-----:R-:W2:Y:S04]  /*1cad0*/  LDL.LU R11, [R1+0xb64] ;  /* 0x000b6400010b7983 */ /* 0x001ea80000300800 */
[----:B------:R-:W2:Y:S04]  /*1cae0*/  LDL.LU R10, [R1+0xccc] ;  /* 0x000ccc00010a7983 */ /* 0x000ea80000300800 */
[----:B------:R-:W2:Y:S04]  /*1caf0*/  LDL R24, [R1+0x6a0] ;  /* 0x0006a00001187983 */ /* 0x000ea80000100800 */
[----:B------:R-:W2:Y:S04]  /*1cb00*/  LDL R5, [R1+0x69c] ;  /* 0x00069c0001057983 */ /* 0x000ea80000100800 */
[----:B---3--:R-:W3:Y:S01]  /*1cb10*/  @P6 LDG.E.U16 R25, desc[UR16][R26.64] ;  /* 0x000000101a196981 */ /* 0x008ee2000c1e1500 */
[----:B------:R-:W-:-:S02]  /*1cb20*/  IMAD.MOV.U32 R137, RZ, RZ, R136 ;  /* 0x000000ffff897224 */ /* 0x000fc400078e0088 */
[----:B------:R-:W-:-:S05]  /*1cb30*/  IMAD.MOV.U32 R136, RZ, RZ, R135 ;  /* 0x000000ffff887224 */ /* 0x000fca00078e0087 */
[----:B------:R-:W3:Y:S04]  /*1cb40*/  @P6 LDG.E.U16 R164, desc[UR16][R136.64] ;  /* 0x0000001088a46981 */ /* 0x000ee8000c1e1500 */
[----:B----4-:R-:W-:Y:S04]  /*1cb50*/  STL [R1+0xfb0], R147 ;  /* 0x000fb09301007387 */ /* 0x010fe80000100800 */
[----:B------:R-:W-:Y:S04]  /*1cb60*/  STL [R1+0xe38], R126 ;  /* 0x000e387e01007387 */ /* 0x000fe80000100800 */
[----:B------:R-:W-:Y:S04]  /*1cb70*/  STL [R1+0xe34], R127 ;  /* 0x000e347f01007387 */ /* 0x000fe80000100800 */
[----:B------:R-:W-:Y:S04]  /*1cb80*/  STL [R1+0xe40], R124 ;  /* 0x000e407c01007387 */ /* 0x000fe80000100800 */
[----:B------:R-:W-:Y:S04]  /*1cb90*/  STL [R1+0xe3c], R125 ;  /* 0x000e3c7d01007387 */ /* 0x000fe80000100800 */
[----:B------:R-:W4:Y:S04]  /*1cba0*/  LDL R154, [R1+0x670] ;  /* 0x00067000019a7983 */ /* 0x000f280000100800 */
[----:B------:R-:W-:Y:S04]  /*1cbb0*/  STL [R1+0xfb4], R146 ;  /* 0x000fb49201007387 */ /* 0x000fe80000100800 */
[----:B------:R-:W-:Y:S04]  /*1cbc0*/  @P1 STL [R1+0x5b8], R161 ;  /* 0x0005b8a101001387 */ /* 0x000fe80000100800 */
[----:B------:R-:W4:Y:S04]  /*1cbd0*/  LDL R157, [R1+0x66c] ;  /* 0x00066c00019d7983 */ /* 0x000f280000100800 */
[----:B------:R-:W-:Y:S04]  /*1cbe0*/  STL [R1+0xfb8], R158 ;  /* 0x000fb89e01007387 */ /* 0x000fe80000100800 */
[----:B------:R-:W4:Y:S04]  /*1cbf0*/  LDL R156, [R1+0x640] ;  /* 0x00064000019c7983 */ /* 0x000f280000100800 */
[----:B------:R-:W-:Y:S04]  /*1cc00*/  STL [R1+0xfbc], R159 ;  /* 0x000fbc9f01007387 */ /* 0x000fe80000100800 */
[----:B------:R-:W-:Y:S01]  /*1cc10*/  STL.64 [R1+0xf0], R136 ;  /* 0x0000f08801007387 */ /* 0x000fe20000100a00 */
[----:B------:R-:W-:-:S13]  /*1cc20*/  ISETP.GT.AND P5, PT, R4, 0x52, PT ;  /* 0x000000520400780c */ /* 0x000fda0003fa4270 */
[----:B--2---:R-:W2:Y:S04]  /*1cc30*/  @P5 LDG.E.U16 R24, desc[UR16][R106.64] ;  /* 0x000000106a185981 */ /* 0x004ea8000c1e1500 */
[----:B------:R-:W2:Y:S04]  /*1cc40*/  @P5 LDG.E.U16 R5, desc[UR16][R104.64] ;  /* 0x0000001068055981 */ /* 0x000ea8000c1e1500 */
[----:B---3--:R0:W-:Y:S04]  /*1cc50*/  @P6 STL [R1+0x6d0], R164 ;  /* 0x0006d0a401006387 */ /* 0x0081e80000100800 */
[----:B0-----:R-:W3:Y:S04]  /*1cc60*/  LDL R164, [R1+0x63c] ;  /* 0x00063c0001a47983 */ /* 0x001ee80000100800 */
[----:B------:R-:W3:Y:S04]  /*1cc70*/  LDL.LU R136, [R1+0xb4c] ;  /* 0x000b4c0001887983 */ /* 0x000ee80000300800 */
[----:B------:R-:W3:Y:S04]  /*1cc80*/  LDL.LU R135, [R1+0xb74] ;  /* 0x000b740001877983 */ /* 0x000ee80000300800 */
[----:B------:R-:W3:Y:S04]  /*1cc90*/  LDL.LU.64 R106, [R1+0x1080] ;  /* 0x00108000016a7983 */ /* 0x000ee80000300a00 */
[----:B------:R-:W3:Y:S04]  /*1cca0*/  LDL R161, [R1+0x610] ;  /* 0x0006100001a17983 */ /* 0x000ee80000100800 */
[----:B------:R-:W3:Y:S04]  /*1ccb0*/  LDL.LU.64 R104, [R1+0x1078] ;  /* 0x0010780001687983 */ /* 0x000ee80000300a00 */
[----:B------:R-:W3:Y:S01]  /*1ccc0*/  LDL R27, [R1+0x60c] ;  /* 0x00060c00011b7983 */ /* 0x000ee20000100800 */
[----:B------:R-:W-:-:S02]  /*1ccd0*/  ISETP.GT.AND P1, PT, R4, 0x5a, PT ;  /* 0x0000005a0400780c */ /* 0x000fc40003f24270 */
[C---:B------:R-:W-:Y:S01]  /*1cce0*/  ISETP.GT.AND P3, PT, R4.reuse, 0x62, PT ;  /* 0x000000620400780c */ /* 0x040fe20003f64270 */
[----:B------:R-:W3:Y:S10]  /*1ccf0*/  LDL.LU R26, [R1+0xb44] ;  /* 0x000b4400011a7983 */ /* 0x000ef40000300800 */
[----:B----4-:R-:W4:Y:S04]  /*1cd00*/  @P1 LDG.E.U16 R157, desc[UR16][R120.64] ;  /* 0x00000010789d1981 */ /* 0x010f28000c1e1500 */
[----:B------:R-:W4:Y:S04]  /*1cd10*/  @P1 LDG.E.U16 R154, desc[UR16][R122.64] ;  /* 0x000000107a9a1981 */ /* 0x000f28000c1e1500 */
[----:B------:R-:W4:Y:S01]  /*1cd20*/  @P3 LDG.E.U16 R156, desc[UR16][R118.64] ;  /* 0x00000010769c3981 */ /* 0x000f22000c1e1500 */
[----:B------:R-:W-:-:S03]  /*1cd30*/  ISETP.GT.AND P4, PT, R4, 0x6a, PT ;  /* 0x0000006a0400780c */ /* 0x000fc60003f84270 */
[----:B------:R0:W-:Y:S04]  /*1cd40*/  @P6 STL [R1+0x6cc], R25 ;  /* 0x0006cc1901006387 */ /* 0x0001e80000100800 */
[----:B0-----:R-:W4:Y:S04]  /*1cd50*/  LDL.LU R25, [R1+0xb54] ;  /* 0x000b540001197983 */ /* 0x001f280000300800 */
[----:B--2---:R0:W-:Y:S04]  /*1cd60*/  @P5 STL [R1+0x6a0], R24 ;  /* 0x0006a01801005387 */ /* 0x0041e80000100800 */
[----:B0-----:R-:W2:Y:S04]  /*1cd70*/  LDL.LU R24, [R1+0xb48] ;  /* 0x000b480001187983 */ /* 0x001ea80000300800 */
[----:B------:R0:W-:Y:S04]  /*1cd80*/  @P5 STL [R1+0x69c], R5 ;  /* 0x00069c0501005387 */ /* 0x0001e80000100800 */
[----:B0-----:R-:W2:Y:S04]  /*1cd90*/  LDL.LU R5, [R1+0xb58] ;  /* 0x000b580001057983 */ /* 0x001ea80000300800 */
[----:B------:R-:W-:Y:S04]  /*1cda0*/  STL.64 [R1+0xa0], R8 ;  /* 0x0000a00801007387 */ /* 0x000fe80000100a00 */
[----:B------:R-:W-:Y:S04]  /*1cdb0*/  STL.64 [R1+0xa8], R10 ;  /* 0x0000a80a01007387 */ /* 0x000fe80000100a00 */
[----:B------:R-:W2:Y:S04]  /*1cdc0*/  LDL.LU R139, [R1+0x5e0] ;  /* 0x0005e000018b7983 */ /* 0x000ea80000300800 */
[----:B------:R-:W2:Y:S04]  /*1cdd0*/  LDL.LU R149, [R1+0x6c0] ;  /* 0x0006c00001957983 */ /* 0x000ea80000300800 */
[----:B------:R-:W2:Y:S04]  /*1cde0*/  LDL.LU R148, [R1+0x6bc] ;  /* 0x0006bc0001947983 */ /* 0x000ea80000300800 */
[----:B---3--:R-:W3:Y:S04]  /*1cdf0*/  @P3 LDG.E.U16 R164, desc[UR16][R116.64] ;  /* 0x0000001074a43981 */ /* 0x008ee8000c1e1500 */
[----:B------:R-:W3:Y:S04]  /*1ce00*/  @P4 LDG.E.U16 R161, desc[UR16][R114.64] ;  /* 0x0000001072a14981 */ /* 0x000ee8000c1e1500 */
[----:B------:R-:W3:Y:S04]  /*1ce10*/  @P4 LDG.E.U16 R27, desc[UR16][R112.64] ;  /* 0x00000010701b4981 */ /* 0x000ee8000c1e1500 */
[----:B------:R-:W-:Y:S04]  /*1ce20*/  STL [R1+0xe48], R122 ;  /* 0x000e487a01007387 */ /* 0x000fe80000100800 */
[----:B------:R-:W-:Y:S04]  /*1ce30*/  STL [R1+0xe44], R123 ;  /* 0x000e447b01007387 */ /* 0x000fe80000100800 */
[----:B------:R-:W-:Y:S04]  /*1ce40*/  STL [R1+0xe50], R120 ;  /* 0x000e507801007387 */ /* 0x000fe80000100800 */
[----:B------:R-:W-:Y:S04]  /*1ce50*/  STL [R1+0xe4c], R121 ;  /* 0x000e4c7901007387 */ /* 0x000fe80000100800 */
[----:B----4-:R-:W-:Y:S04]  /*1ce60*/  @P1 STL [R1+0x66c], R157 ;  /* 0x00066c9d01001387 */ /* 0x010fe80000100800 */
[----:B------:R-:W-:Y:S04]  /*1ce70*/  @P1 STL [R1+0x670], R154 ;  /* 0x0006709a01001387 */ /* 0x000fe80000100800 */
[----:B------:R-:W-:Y:S04]  /*1ce80*/  STL [R1+0xe58], R118 ;  /* 0x000e587601007387 */ /* 0x000fe80000100800 */
[----:B------:R-:W-:Y:S04]  /*1ce90*/  STL [R1+0xe54], R119 ;  /* 0x000e547701007387 */ /* 0x000fe80000100800 */
[----:B------:R-:W-:Y:S04]  /*1cea0*/  STL [R1+0xe60], R116 ;  /* 0x000e607401007387 */ /* 0x000fe80000100800 */
[----:B------:R-:W-:Y:S01]  /*1ceb0*/  STL [R1+0xe5c], R117 ;  /* 0x000e5c7501007387 */ /* 0x000fe20000100800 */
[----:B------:R-:W-:Y:S01]  /*1cec0*/  ISETP.GT.AND P5, PT, R4, 0x72, PT ;  /* 0x000000720400780c */ /* 0x000fe20003fa4270 */
[----:B------:R-:W-:-:S02]  /*1ced0*/  IMAD.MOV.U32 R137, RZ, RZ, R136 ;  /* 0x000000ffff897224 */ /* 0x000fc400078e0088 */
[----:B------:R-:W-:-:S10]  /*1cee0*/  IMAD.MOV.U32 R136, RZ, RZ, R135 ;  /* 0x000000ffff887224 */ /* 0x000fd400078e0087 */
[----:B--2---:R-:W2:Y:S04]  /*1cef0*/  @P5 LDG.E.U16 R139, desc[UR16][R110.64] ;  /* 0x000000106e8b5981 */ /* 0x004ea8000c1e1500 */
[----:B---3--:R0:W-:Y:S04]  /*1cf00*/  @P3 STL [R1+0x63c], R164 ;  /* 0x00063ca401003387 */ /* 0x0081e80000100800 */
[----:B------:R-:W-:Y:S04]  /*1cf10*/  @P3 STL [R1+0x640], R156 ;  /* 0x0006409c01003387 */ /* 0x000fe80000100800 */
[----:B0-----:R-:W3:Y:S04]  /*1cf20*/  LDL R164, [R1+0x5dc] ;  /* 0x0005dc0001a47983 */ /* 0x001ee80000100800 */
[----:B------:R-:W4:Y:S04]  /*1cf30*/  LDL.LU R159, [R1+0x6c8] ;  /* 0x0006c800019f7983 */ /* 0x000f280000300800 */
[----:B------:R-:W4:Y:S04]  /*1cf40*/  LDL.LU R158, [R1+0x6c4] ;  /* 0x0006c400019e7983 */ /* 0x000f280000300800 */
[----:B------:R-:W-:Y:S04]  /*1cf50*/  STL.64 [R1+0xc8], R136 ;  /* 0x0000c88801007387 */ /* 0x000fe80000100a00 */
[----:B------:R-:W-:Y:S04]  /*1cf60*/  STL [R1+0xe68], R114 ;  /* 0x000e687201007387 */ /* 0x000fe80000100800 */
[----:B------:R-:W-:Y:S04]  /*1cf70*/  STL [R1+0xe64], R115 ;  /* 0x000e647301007387 */ /* 0x000fe80000100800 */
[----:B------:R0:W-:Y:S04]  /*1cf80*/  STL [R1+0xe70], R112 ;  /* 0x000e707001007387 */ /* 0x0001e80000100800 */
[----:B------:R-:W-:Y:S04]  /*1cf90*/  STL [R1+0xe6c], R113 ;  /* 0x000e6c7101007387 */ /* 0x000fe80000100800 */
[----:B------:R1:W-:Y:S04]  /*1cfa0*/  @P4 STL [R1+0x60c], R27 ;  /* 0x00060c1b01004387 */ /* 0x0003e80000100800 */
[----:B------:R-:W-:Y:S04]  /*1cfb0*/  @P4 STL [R1+0x610], R161 ;  /* 0x000610a101004387 */ /* 0x000fe80000100800 */
[----:B0-----:R-:W4:Y:S04]  /*1cfc0*/  LDL.LU R112, [R1+0xb50] ;  /* 0x000b500001707983 */ /* 0x001f280000300800 */
[----:B-1----:R-:W4:Y:S01]  /*1cfd0*/  LDL.LU R27, [R1+0xb78] ;  /* 0x000b7800011b7983 */ /* 0x002f220000300800 */
[----:B------:R-:W-:-:S02]  /*1cfe0*/  IMAD.MOV.U32 R114, RZ, RZ, R25 ;  /* 0x000000ffff727224 */ /* 0x000fc400078e0019 */
[----:B------:R-:W-:Y:S01]  /*1cff0*/  IMAD.MOV.U32 R115, RZ, RZ, R26 ;  /* 0x000000ffff737224 */ /* 0x000fe200078e001a */
[C---:B------:R-:W-:Y:S01]  /*1d000*/  ISETP.GT.AND P1, PT, R4.reuse, 0x7a, PT ;  /* 0x0000007a0400780c */ /* 0x040fe20003f24270 */
[----:B------:R-:W-:Y:S02]  /*1d010*/  IMAD.MOV.U32 R150, RZ, RZ, R5 ;  /* 0x000000ffff967224 */ /* 0x000fe400078e0005 */
[----:B------:R-:W-:Y:S01]  /*1d020*/  IMAD.MOV.U32 R151, RZ, RZ, R24 ;  /* 0x000000ffff977224 */ /* 0x000fe200078e0018 */
[----:B------:R-:W-:Y:S04]  /*1d030*/  STL.64 [R1+0xd8], R114 ;  /* 0x0000d87201007387 */ /* 0x000fe80000100a00 */
[----:B------:R-:W-:Y:S01]  /*1d040*/  STL.64 [R1+0xe0], R150 ;  /* 0x0000e09601007387 */ /* 0x000fe20000100a00 */
[----:B------:R-:W-:-:S03]  /*1d050*/  ISETP.GT.AND P3, PT, R4, 0x4b, PT ;  /* 0x0000004b0400780c */ /* 0x000fc60003f64270 */
[----:B------:R-:W4:Y:S04]  /*1d060*/  LDL.LU R25, [R1+0xb68] ;  /* 0x000b680001197983 */ /* 0x000f280000300800 */
[----:B------:R-:W4:Y:S04]  /*1d070*/  LDL.LU R24, [R1+0xcd0] ;  /* 0x000cd00001187983 */ /* 0x000f280000300800 */
[----:B------:R-:W4:Y:S01]  /*1d080*/  LDL.LU R26, [R1+0xb6c] ;  /* 0x000b6c00011a7983 */ /* 0x000f220000300800 */
[----:B------:R-:W-:-:S03]  /*1d090*/  ISETP.GT.AND P4, PT, R4, 0x4c, PT ;  /* 0x0000004c0400780c */ /* 0x000fc60003f84270 */
[----:B------:R-:W4:Y:S04]  /*1d0a0*/  LDL.LU R5, [R1+0xcd4] ;  /* 0x000cd40001057983 */ /* 0x000f280000300800 */
[----:B------:R-:W4:Y:S04]  /*1d0b0*/  LDL.LU R146, [R1+0x698] ;  /* 0x0006980001927983 */ /* 0x000f280000300800 */
[----:B------:R-:W4:Y:S04]  /*1d0c0*/  LDL.LU R147, [R1+0x694] ;  /* 0x0006940001937983 */ /* 0x000f280000300800 */
[----:B------:R-:W4:Y:S04]  /*1d0d0*/  LDL.LU R140, [R1+0x668] ;  /* 0x00066800018c7983 */ /* 0x000f280000300800 */
[----:B------:R-:W4:Y:S04]  /*1d0e0*/  LDL.LU R143, [R1+0x664] ;  /* 0x00066400018f7983 */ /* 0x000f280000300800 */
[----:B------:R-:W4:Y:S04]  /*1d0f0*/  @P1 LDG.E.U16 R2, desc[UR16][R106.64] ;  /* 0x000000106a021981 */ /* 0x000f28000c1e1500 */
[----:B------:R-:W4:Y:S04]  /*1d100*/  LDL.LU R142, [R1+0x638] ;  /* 0x00063800018e7983 */ /* 0x000f280000300800 */
[----:B------:R-:W4:Y:S04]  /*1d110*/  LDL.LU R145, [R1+0x634] ;  /* 0x0006340001917983 */ /* 0x000f280000300800 */
[----:B------:R-:W4:Y:S04]  /*1d120*/  @P1 LDG.E.U16 R0, desc[UR16][R104.64] ;  /* 0x0000001068001981 */ /* 0x000f28000c1e1500 */
[----:B------:R-:W4:Y:S04]  /*1d130*/  @P4 LDG.E.U16 R148, desc[UR16][R136.64] ;  /* 0x0000001088944981 */ /* 0x000f28000c1e1500 */
[----:B--2---:R-:W-:Y:S04]  /*1d140*/  STL [R1+0xff0], R139 ;  /* 0x000ff08b01007387 */ /* 0x004fe80000100800 */
[----:B------:R-:W-:Y:S04]  /*1d150*/  STL [R1+0xe78], R110 ;  /* 0x000e786e01007387 */ /* 0x000fe80000100800 */
[----:B------:R0:W-:Y:S04]  /*1d160*/  STL [R1+0xe74], R111 ;  /* 0x000e746f01007387 */ /* 0x0001e80000100800 */
[----:B---3--:R-:W2:Y:S04]  /*1d170*/  @P5 LDG.E.U16 R164, desc[UR16][R108.64] ;  /* 0x000000106ca45981 */ /* 0x008ea8000c1e1500 */
[----:B----4-:R-:W3:Y:S04]  /*1d180*/  @P3 LDG.E.U16 R159, desc[UR16][R150.64] ;  /* 0x00000010969f3981 */ /* 0x010ee8000c1e1500 */
[----:B------:R-:W4:Y:S01]  /*1d190*/  @P3 LDG.E.U16 R158, desc[UR16][R114.64] ;  /* 0x00000010729e3981 */ /* 0x000f22000c1e1500 */
[----:B0-----:R-:W-:-:S02]  /*1d1a0*/  IMAD.MOV.U32 R111, RZ, RZ, R112 ;  /* 0x000000ffff6f7224 */ /* 0x001fc400078e0070 */
[----:B------:R-:W-:-:S05]  /*1d1b0*/  IMAD.MOV.U32 R110, RZ, RZ, R27 ;  /* 0x000000ffff6e7224 */ /* 0x000fca00078e001b */
[----:B------:R-:W3:Y:S04]  /*1d1c0*/  @P4 LDG.E.U16 R149, desc[UR16][R110.64] ;  /* 0x000000106e954981 */ /* 0x000ee8000c1e1500 */
[----:B------:R-:W-:Y:S04]  /*1d1d0*/  STL [R1+0xe80], R108 ;  /* 0x000e806c01007387 */ /* 0x000fe80000100800 */
[----:B------:R-:W-:Y:S01]  /*1d1e0*/  STL [R1+0xe7c], R109 ;  /* 0x000e7c6d01007387 */ /* 0x000fe20000100800 */
[C---:B------:R-:W-:Y:S02]  /*1d1f0*/  ISETP.GT.AND P6, PT, R4.reuse, 0x5b, PT ;  /* 0x0000005b0400780c */ /* 0x040fe40003fc4270 */
[----:B------:R-:W-:-:S11]  /*1d200*/  ISETP.GT.AND P1, PT, R4, 0x63, PT ;  /* 0x000000630400780c */ /* 0x000fd60003f24270 */
[----:B------:R-:W4:Y:S04]  /*1d210*/  @P6 LDG.E.U16 R140, desc[UR16][R102.64] ;  /* 0x00000010668c6981 */ /* 0x000f28000c1e1500 */
[----:B------:R-:W4:Y:S04]  /*1d220*/  @P6 LDG.E.U16 R143, desc[UR16][R100.64] ;  /* 0x00000010648f6981 */ /* 0x000f28000c1e1500 */
[----:B------:R-:W4:Y:S04]  /*1d230*/  @P1 LDG.E.U16 R142, desc[UR16][R98.64] ;  /* 0x00000010628e1981 */ /* 0x000f28000c1e1500 */
[----:B------:R-:W4:Y:S04]  /*1d240*/  @P1 LDG.E.U16 R145, desc[UR16][R96.64] ;  /* 0x0000001060911981 */ /* 0x000f28000c1e1500 */
[----:B--2---:R-:W-:Y:S01]  /*1d250*/  @P5 STL [R1+0x5dc], R164 ;  /* 0x0005dca401005387 */ /* 0x004fe20000100800 */
[----:B------:R-:W-:-:S03]  /*1d260*/  ISETP.GT.AND P5, PT, R4, 0x53, PT ;  /* 0x000000530400780c */ /* 0x000fc60003fa4270 */
[----:B------:R0:W-:Y:S10]  /*1d270*/  STL [R1+0x5b0], R2 ;  /* 0x0005b00201007387 */ /* 0x0001f40000100800 */
[----:B------:R-:W2:Y:S04]  /*1d280*/  @P5 LDG.E.U16 R146, desc[UR16][R86.64] ;  /* 0x0000001056925981 */ /* 0x000ea8000c1e1500 */
[----:B0-----:R-:W2:Y:S04]  /*1d290*/  LDL.LU R2, [R1+0x1074] ;  /* 0x0010740001027983 */ /* 0x001ea80000300800 */
[----:B------:R-:W-:Y:S04]  /*1d2a0*/  STL [R1+0xe88], R106 ;  /* 0x000e886a01007387 */ /* 0x000fe80000100800 */
[----:B------:R-:W-:Y:S04]  /*1d2b0*/  STL [R1+0xe84], R107 ;  /* 0x000e846b01007387 */ /* 0x000fe80000100800 */
[----:B------:R0:W-:Y:S04]  /*1d2c0*/  STL [R1+0x5ac], R0 ;  /* 0x0005ac0001007387 */ /* 0x0001e80000100800 */
[----:B------:R-:W2:Y:S04]  /*1d2d0*/  @P5 LDG.E.U16 R147, desc[UR16][R84.64] ;  /* 0x0000001054935981 */ /* 0x000ea8000c1e1500 */
[----:B0-----:R-:W2:Y:S04]  /*1d2e0*/  LDL.LU R0, [R1+0x1070] ;  /* 0x0010700001007983 */ /* 0x001ea80000300800 */
[----:B------:R-:W-:Y:S04]  /*1d2f0*/  STL [R1+0xe90], R104 ;  /* 0x000e906801007387 */ /* 0x000fe80000100800 */
[----:B------:R-:W-:Y:S04]  /*1d300*/  STL [R1+0xe8c], R105 ;  /* 0x000e8c6901007387 */ /* 0x000fe80000100800 */
[----:B---3--:R-:W-:Y:S04]  /*1d310*/  STL [R1+0xfc0], R159 ;  /* 0x000fc09f01007387 */ /* 0x008fe80000100800 */
[----:B----4-:R-:W-:Y:S04]  /*1d320*/  STL [R1+0xfd0], R158 ;  /* 0x000fd09e01007387 */ /* 0x010fe80000100800 */
[----:B------:R-:W-:Y:S04]  /*1d330*/  STL.64 [R1+0xd0], R110 ;  /* 0x0000d06e01007387 */ /* 0x000fe80000100a00 */
[----:B------:R0:W-:Y:S04]  /*1d340*/  STL [R1+0xfd4], R149 ;  /* 0x000fd49501007387 */ /* 0x0001e80000100800 */
[----:B------:R1:W-:Y:S04]  /*1d350*/  STL [R1+0xfd8], R148 ;  /* 0x000fd89401007387 */ /* 0x0003e80000100800 */
[----:B------:R-:W3:Y:S04]  /*1d360*/  LDL.LU R144, [R1+0x608] ;  /* 0x0006080001907983 */ /* 0x000ee80000300800 */
[----:B------:R-:W4:Y:S01]  /*1d370*/  LDL.LU R135, [R1+0x604] ;  /* 0x0006040001877983 */ /* 0x000f220000300800 */
[----:B0-----:R-:W-:Y:S01]  /*1d380*/  MOV R149, R26 ;  /* 0x0000001a00957202 */ /* 0x001fe20000000f00 */
[----:B-1----:R-:W-:-:S02]  /*1d390*/  IMAD.MOV.U32 R148, RZ, RZ, R5 ;  /* 0x000000ffff947224 */ /* 0x002fc400078e0005 */
[----:B------:R-:W3:Y:S04]  /*1d3a0*/  LDL.LU.64 R86, [R1+0x1068] ;  /* 0x0010680001567983 */ /* 0x000ee80000300a00 */
[----:B------:R-:W-:Y:S04]  /*1d3b0*/  STL.64 [R1+0xb0], R24 ;  /* 0x0000b01801007387 */ /* 0x000fe80000100a00 */
[----:B------:R-:W-:Y:S01]  /*1d3c0*/  STL.64 [R1+0xb8], R148 ;  /* 0x0000b89401007387 */ /* 0x000fe20000100a00 */
[----:B------:R-:W-:-:S03]  /*1d3d0*/  ISETP.GT.AND P3, PT, R4, 0x6b, PT ;  /* 0x0000006b0400780c */ /* 0x000fc60003f64270 */
[----:B--2---:R-:W-:Y:S04]  /*1d3e0*/  STL [R1+0xfdc], R146 ;  /* 0x000fdc9201007387 */ /* 0x004fe80000100800 */
[----:B------:R-:W2:Y:S04]  /*1d3f0*/  LDL.LU.64 R84, [R1+0x1060] ;  /* 0x0010600001547983 */ /* 0x000ea80000300a00 */
[----:B------:R-:W2:Y:S04]  /*1d400*/  LDL.LU R113, [R1+0xb70] ;  /* 0x000b700001717983 */ /* 0x000ea80000300800 */
[----:B------:R-:W2:Y:S04]  /*1d410*/  LDL.LU R112, [R1+0xcd8] ;  /* 0x000cd80001707983 */ /* 0x000ea80000300800 */
[----:B------:R-:W2:Y:S04]  /*1d420*/  LDL.LU R27, [R1+0xb7c] ;  /* 0x000b7c00011b7983 */ /* 0x000ea80000300800 */
[----:B------:R-:W2:Y:S04]  /*1d430*/  LDL.LU R26, [R1+0xcdc] ;  /* 0x000cdc00011a7983 */ /* 0x000ea80000300800 */
[----:B------:R-:W2:Y:S04]  /*1d440*/  LDL.LU R111, [R1+0xb80] ;  /* 0x000b8000016f7983 */ /* 0x000ea80000300800 */
[----:B------:R-:W2:Y:S04]  /*1d450*/  LDL.LU R110, [R1+0xce0] ;  /* 0x000ce000016e7983 */ /* 0x000ea80000300800 */
[----:B------:R-:W2:Y:S04]  /*1d460*/  LDL.LU R109, [R1+0xb84] ;  /* 0x000b8400016d7983 */ /* 0x000ea80000300800 */
[----:B------:R-:W2:Y:S04]  /*1d470*/  LDL.LU R5, [R1+0xce4] ;  /* 0x000ce40001057983 */ /* 0x000ea80000300800 */
[----:B------:R-:W-:Y:S04]  /*1d480*/  STL [R1+0xfe0], R147 ;  /* 0x000fe09301007387 */ /* 0x000fe80000100800 */
[----:B------:R-:W2:Y:S04]  /*1d490*/  LDL.LU R164, [R1+0x5d8] ;  /* 0x0005d80001a47983 */ /* 0x000ea80000300800 */
[----:B------:R-:W2:Y:S04]  /*1d4a0*/  LDL.LU R137, [R1+0x5d4] ;  /* 0x0005d40001897983 */ /* 0x000ea80000300800 */
[----:B------:R-:W2:Y:S04]  /*1d4b0*/  LDL.LU R136, [R1+0x5a8] ;  /* 0x0005a80001887983 */ /* 0x000ea80000300800 */
[----:B------:R-:W2:Y:S04]  /*1d4c0*/  LDL.LU R114, [R1+0x6b8] ;  /* 0x0006b80001727983 */ /* 0x000ea80000300800 */
[----:B------:R-:W2:Y:S04]  /*1d4d0*/  LDL.LU R116, [R1+0x6b4] ;  /* 0x0006b40001747983 */ /* 0x000ea80000300800 */
[----:B------:R0:W-:Y:S04]  /*1d4e0*/  STL [R1+0xfe4], R140 ;  /* 0x000fe48c01007387 */ /* 0x0001e80000100800 */
[----:B------:R-:W-:Y:S04]  /*1d4f0*/  STL [R1+0xe98], R102 ;  /* 0x000e986601007387 */ /* 0x000fe80000100800 */
[----:B---3--:R-:W3:Y:S04]  /*1d500*/  @P3 LDG.E.U16 R144, desc[UR16][R94.64] ;  /* 0x000000105e903981 */ /* 0x008ee8000c1e1500 */
[----:B------:R-:W-:Y:S04]  /*1d510*/  STL [R1+0xe94], R103 ;  /* 0x000e946701007387 */ /* 0x000fe80000100800 */
[----:B------:R-:W-:Y:S04]  /*1d520*/  STL [R1+0xfe8], R143 ;  /* 0x000fe88f01007387 */ /* 0x000fe80000100800 */
[----:B------:R-:W-:Y:S04]  /*1d530*/  STL [R1+0xea0], R100 ;  /* 0x000ea06401007387 */ /* 0x000fe80000100800 */
[----:B----4-:R-:W4:Y:S04]  /*1d540*/  @P3 LDG.E.U16 R135, desc[UR16][R92.64] ;  /* 0x000000105c873981 */ /* 0x010f28000c1e1500 */
[----:B------:R-:W-:Y:S04]  /*1d550*/  STL [R1+0xe9c], R101 ;  /* 0x000e9c6501007387 */ /* 0x000fe80000100800 */
[----:B------:R-:W-:Y:S04]  /*1d560*/  STL [R1+0xfec], R142 ;  /* 0x000fec8e01007387 */ /* 0x000fe80000100800 */
[----:B------:R-:W-:Y:S04]  /*1d570*/  STL [R1+0xea8], R98 ;  /* 0x000ea86201007387 */ /* 0x000fe80000100800 */
[----:B------:R-:W-:Y:S04]  /*1d580*/  STL [R1+0xea4], R99 ;  /* 0x000ea46301007387 */ /* 0x000fe80000100800 */
[----:B------:R-:W-:Y:S04]  /*1d590*/  STL [R1+0xff4], R145 ;  /* 0x000ff49101007387 */ /* 0x000fe80000100800 */
[----:B------:R-:W-:Y:S04]  /*1d5a0*/  STL [R1+0xeb0], R96 ;  /* 0x000eb06001007387 */ /* 0x000fe80000100800 */
[----:B------:R-:W-:Y:S04]  /*1d5b0*/  STL [R1+0xeac], R97 ;  /* 0x000eac6101007387 */ /* 0x000fe80000100800 */
[----:B------:R-:W4:Y:S01]  /*1d5c0*/  LDL.LU R138, [R1+0x5a4] ;  /* 0x0005a400018a7983 */ /* 0x000f220000300800 */
[----:B------:R-:W-:-:S02]  /*1d5d0*/  ISETP.GT.AND P4, PT, R4, 0x73, PT ;  /* 0x000000730400780c */ /* 0x000fc40003f84270 */
[C---:B------:R-:W-:Y:S01]  /*1d5e0*/  ISETP.GT.AND P5, PT, R4.reuse, 0x4d, PT ;  /* 0x0000004d0400780c */ /* 0x040fe20003fa4270 */
[----:B------:R-:W4:Y:S01]  /*1d5f0*/  LDL.LU R151, [R1+0x690] ;  /* 0x0006900001977983 */ /* 0x000f220000300800 */
[----:B------:R-:W-:-:S03]  /*1d600*/  ISETP.GT.AND P1, PT, R4, 0x7b, PT ;  /* 0x0000007b0400780c */ /* 0x000fc60003f24270 */
[----:B------:R-:W4:Y:S01]  /*1d610*/  LDL.LU R150, [R1+0x68c] ;  /* 0x00068c0001967983 */ /* 0x000f220000300800 */
[----:B--2---:R-:W-:Y:S02]  /*1d620*/  IMAD.MOV.U32 R159, RZ, RZ, R113 ;  /* 0x000000ffff9f7224 */ /* 0x004fe400078e0071 */
[----:B------:R-:W-:-:S05]  /*1d630*/  IMAD.MOV.U32 R158, RZ, RZ, R112 ;  /* 0x000000ffff9e7224 */ /* 0x000fca00078e0070 */
[----:B------:R-:W-:Y:S04]  /*1d640*/  STL.64 [R1+0xc0], R158 ;  /* 0x0000c09e01007387 */ /* 0x000fe80000100a00 */
[----:B------:R-:W2:Y:S01]  /*1d650*/  LDL.LU R153, [R1+0x660] ;  /* 0x0006600001997983 */ /* 0x000ea20000300800 */
[----:B------:R-:W-:-:S03]  /*1d660*/  IMAD.MOV.U32 R113, RZ, RZ, R109 ;  /* 0x000000ffff717224 */ /* 0x000fc600078e006d */
[----:B------:R-:W2:Y:S04]  /*1d670*/  @P4 LDG.E.U16 R164, desc[UR16][R90.64] ;  /* 0x000000105aa44981 */ /* 0x000ea8000c1e1500 */
[----:B------:R-:W2:Y:S01]  /*1d680*/  @P4 LDG.E.U16 R137, desc[UR16][R88.64] ;  /* 0x0000001058894981 */ /* 0x000ea2000c1e1500 */
[----:B------:R-:W-:-:S03]  /*1d690*/  IMAD.MOV.U32 R112, RZ, RZ, R5 ;  /* 0x000000ffff707224 */ /* 0x000fc600078e0005 */
[----:B------:R-:W2:Y:S04]  /*1d6a0*/  @P1 LDG.E.U16 R136, desc[UR16][R86.64] ;  /* 0x0000001056881981 */ /* 0x000ea8000c1e1500 */
[----:B------:R-:W2:Y:S01]  /*1d6b0*/  @P5 LDG.E.U16 R114, desc[UR16][R158.64] ;  /* 0x000000109e725981 */ /* 0x000ea2000c1e1500 */
[C---:B------:R-:W-:Y:S02]  /*1d6c0*/  ISETP.GT.AND P3, PT, R4.reuse, 0x54, PT ;  /* 0x000000540400780c */ /* 0x040fe40003f64270 */
[----:B------:R-:W-:Y:S01]  /*1d6d0*/  PRMT R108, RZ, 0x7610, R108 ;  /* 0x00007610ff6c7816 */ /* 0x000fe2000000006c */
[----:B------:R-:W2:Y:S04]  /*1d6e0*/  @P5 LDG.E.U16 R116, desc[UR16][R148.64] ;  /* 0x0000001094745981 */ /* 0x000ea8000c1e1500 */
[----:B---3--:R-:W-:Y:S04]  /*1d6f0*/  STL [R1+0xff8], R144 ;  /* 0x000ff89001007387 */ /* 0x008fe80000100800 */
[----:B------:R-:W-:Y:S04]  /*1d700*/  STL [R1+0xeb8], R94 ;  /* 0x000eb85e01007387 */ /* 0x000fe80000100800 */
[----:B------:R-:W-:Y:S04]  /*1d710*/  STL [R1+0xeb4], R95 ;  /* 0x000eb45f01007387 */ /* 0x000fe80000100800 */
[----:B----4-:R1:W-:Y:S04]  /*1d720*/  STL [R1+0xffc], R135 ;  /* 0x000ffc8701007387 */ /* 0x0103e80000100800 */
[----:B------:R-:W-:Y:S04]  /*1d730*/  STL [R1+0xec0], R92 ;  /* 0x000ec05c01007387 */ /* 0x000fe80000100800 */
[----:B------:R-:W-:Y:S04]  /*1d740*/  STL [R1+0xebc], R93 ;  /* 0x000ebc5d01007387 */ /* 0x000fe80000100800 */
[----:B------:R-:W3:Y:S04]  /*1d750*/  LDL.LU R152, [R1+0x65c] ;  /* 0x00065c0001987983 */ /* 0x000ee80000300800 */
[----:B0-----:R-:W4:Y:S04]  /*1d760*/  LDL.LU R140, [R1+0xb88] ;  /* 0x000b8800018c7983 */ /* 0x001f280000300800 */
[----:B------:R-:W4:Y:S04]  /*1d770*/  LDL.LU R115, [R1+0xce8] ;  /* 0x000ce80001737983 */ /* 0x000f280000300800 */
[----:B------:R-:W4:Y:S04]  /*1d780*/  LDL.LU R139, [R1+0xb8c] ;  /* 0x000b8c00018b7983 */ /* 0x000f280000300800 */
[----:B-1----:R-:W4:Y:S04]  /*1d790*/  LDL.LU R135, [R1+0xcec] ;  /* 0x000cec0001877983 */ /* 0x002f280000300800 */
[----:B------:R-:W4:Y:S04]  /*1d7a0*/  LDL.LU R109, [R1+0xb90] ;  /* 0x000b9000016d7983 */ /* 0x000f280000300800 */
[----:B------:R-:W4:Y:S04]  /*1d7b0*/  @P1 LDG.E.U16 R138, desc[UR16][R84.64] ;  /* 0x00000010548a1981 */ /* 0x000f28000c1e1500 */
[----:B------:R-:W4:Y:S04]  /*1d7c0*/  LDL.LU R5, [R1+0xcf0] ;  /* 0x000cf00001057983 */ /* 0x000f280000300800 */
[----:B------:R-:W-:Y:S04]  /*1d7d0*/  STL.64 [R1+0x118], R26 ;  /* 0x0001181a01007387 */ /* 0x000fe80000100a00 */
[----:B------:R-:W4:Y:S04]  /*1d7e0*/  LDL.LU R155, [R1+0x630] ;  /* 0x00063000019b7983 */ /* 0x000f280000300800 */
[----:B------:R-:W-:Y:S04]  /*1d7f0*/  STL.64 [R1+0x120], R110 ;  /* 0x0001206e01007387 */ /* 0x000fe80000100a00 */
[----:B------:R-:W-:Y:S04]  /*1d800*/  STL.64 [R1+0x128], R112 ;  /* 0x0001287001007387 */ /* 0x000fe80000100a00 */
[----:B------:R-:W4:Y:S04]  /*1d810*/  LDL.LU R154, [R1+0x62c] ;  /* 0x00062c00019a7983 */ /* 0x000f280000300800 */
[----:B------:R-:W4:Y:S04]  /*1d820*/  LDL.LU R157, [R1+0x600] ;  /* 0x00060000019d7983 */ /* 0x000f280000300800 */
[----:B------:R-:W4:Y:S04]  /*1d830*/  LDL.LU R156, [R1+0x5fc] ;  /* 0x0005fc00019c7983 */ /* 0x000f280000300800 */
[----:B------:R-:W4:Y:S01]  /*1d840*/  LDL.LU R161, [R1+0x5cc] ;  /* 0x0005cc0001a17983 */ /* 0x000f220000300800 */
[----:B------:R-:W-:-:S03]  /*1d850*/  ISETP.GT.AND P4, PT, R4, 0x5c, PT ;  /* 0x0000005c0400780c */ /* 0x000fc60003f84270 */
[----:B------:R-:W4:Y:S04]  /*1d860*/  @P3 LDG.E.U16 R151, desc[UR16][R66.64] ;  /* 0x0000001042973981 */ /* 0x000f28000c1e1500 */
[----:B------:R-:W4:Y:S01]  /*1d870*/  @P3 LDG.E.U16 R150, desc[UR16][R64.64] ;  /* 0x0000001040963981 */ /* 0x000f22000c1e1500 */
[----:B------:R-:W-:-:S05]  /*1d880*/  PRMT R107, RZ, 0x7610, R107 ;  /* 0x00007610ff6b7816 */ /* 0x000fca000000006b */
[----:B--2---:R0:W2:Y:S04]  /*1d890*/  @P4 LDG.E.U16 R153, desc[UR16][R82.64] ;  /* 0x0000001052994981 */ /* 0x0040a8000c1e1500 */
[----:B------:R-:W-:Y:S04]  /*1d8a0*/  STL [R1+0x1000], R164 ;  /* 0x001000a401007387 */ /* 0x000fe80000100800 */
[----:B------:R-:W-:Y:S04]  /*1d8b0*/  STL [R1+0xec8], R90 ;  /* 0x000ec85a01007387 */ /* 0x000fe80000100800 */
[----:B------:R-:W-:Y:S04]  /*1d8c0*/  STL [R1+0xec4], R91 ;  /* 0x000ec45b01007387 */ /* 0x000fe80000100800 */
[----:B------:R-:W-:Y:S04]  /*1d8d0*/  STL [R1+0x1004], R137 ;  /* 0x0010048901007387 */ /* 0x000fe80000100800 */
[----:B------:R-:W-:Y:S04]  /*1d8e0*/  STL [R1+0xed0], R88 ;  /* 0x000ed05801007387 */ /* 0x000fe80000100800 */
[----:B------:R-:W-:Y:S04]  /*1d8f0*/  STL [R1+0xecc], R89 ;  /* 0x000ecc5901007387 */ /* 0x000fe80000100800 */
[----:B------:R4:W-:Y:S04]  /*1d900*/  STL [R1+0x1008], R114 ;  /* 0x0010087201007387 */ /* 0x0009e80000100800 */
[----:B------:R1:W-:Y:S04]  /*1d910*/  STL [R1+0x1010], R136 ;  /* 0x0010108801007387 */ /* 0x0003e80000100800 */
[----:B------:R-:W-:Y:S04]  /*1d920*/  STL [R1+0x100c], R86 ;  /* 0x00100c5601007387 */ /* 0x000fe80000100800 */
[----:B------:R-:W-:Y:S04]  /*1d930*/  STL [R1+0xed4], R87 ;  /* 0x000ed45701007387 */ /* 0x000fe80000100800 */
[----:B---3--:R3:W2:Y:S01]  /*1d940*/  @P4 LDG.E.U16 R152, desc[UR16][R80.64] ;  /* 0x0000001050984981 */ /* 0x0086a2000c1e1500 */
[----:B----4-:R-:W-:-:S02]  /*1d950*/  IMAD.MOV.U32 R114, RZ, RZ, R115 ;  /* 0x000000ffff727224 */ /* 0x010fc400078e0073 */
[----:B------:R-:W-:Y:S02]  /*1d960*/  IMAD.MOV.U32 R115, RZ, RZ, R140 ;  /* 0x000000ffff737224 */ /* 0x000fe400078e008c */
[----:B------:R-:W-:Y:S02]  /*1d970*/  IMAD.MOV.U32 R137, RZ, RZ, R139 ;  /* 0x000000ffff897224 */ /* 0x000fe400078e008b */
[----:B-1----:R-:W-:Y:S02]  /*1d980*/  IMAD.MOV.U32 R136, RZ, RZ, R135 ;  /* 0x000000ffff887224 */ /* 0x002fe400078e0087 */
[----:B------:R-:W-:Y:S01]  /*1d990*/  IMAD.MOV.U32 R139, RZ, RZ, R109 ;  /* 0x000000ffff8b7224 */ /* 0x000fe200078e006d */
[----:B------:R1:W-:Y:S04]  /*1d9a0*/  STL [R1+0x1014], R138 ;  /* 0x0010148a01007387 */ /* 0x0003e80000100800 */
[----:B------:R-:W-:Y:S04]  /*1d9b0*/  STL.64 [R1+0xed8], R84 ;  /* 0x000ed85401007387 */ /* 0x000fe80000100a00 */
[----:B------:R-:W4:Y:S01]  /*1d9c0*/  LDL.LU.64 R66, [R1+0x1058] ;  /* 0x0010580001427983 */ /* 0x000f220000300a00 */
[----:B-1----:R-:W-:-:S03]  /*1d9d0*/  IMAD.MOV.U32 R138, RZ, RZ, R5 ;  /* 0x000000ffff8a7224 */ /* 0x002fc600078e0005 */
[----:B------:R-:W2:Y:S04]  /*1d9e0*/  LDL.LU.64 R64, [R1+0x1050] ;  /* 0x0010500001407983 */ /* 0x000ea80000300a00 */
[----:B------:R-:W-:Y:S04]  /*1d9f0*/  STL.64 [R1+0x130], R114 ;  /* 0x0001307201007387 */ /* 0x000fe80000100a00 */
[----:B------:R-:W-:Y:S04]  /*1da00*/  STL.64 [R1+0x198], R136 ;  /* 0x0001988801007387 */ /* 0x000fe80000100a00 */
[----:B------:R-:W-:Y:S04]  /*1da10*/  STL.64 [R1+0x1a0], R138 ;  /* 0x0001a08a01007387 */ /* 0x000fe80000100a00 */
[----:B------:R-:W-:Y:S04]  /*1da20*/  STL.64 [R1+0xee0], R82 ;  /* 0x000ee05201007387 */ /* 0x000fe80000100a00 */
[----:B------:R1:W-:Y:S04]  /*1da30*/  STL.64 [R1+0xee8], R80 ;  /* 0x000ee85001007387 */ /* 0x0003e80000100a00 */
[----:B-1----:R-:W2:Y:S01]  /*1da40*/  LDL.LU R81, [R1+0x5d0] ;  /* 0x0005d00001517983 */ /* 0x002ea20000300800 */
[----:B------:R-:W-:-:S13]  /*1da50*/  ISETP.GT.AND P4, PT, R4, 0x55, PT ;  /* 0x000000550400780c */ /* 0x000fda0003f84270 */
[----:B------:R-:W4:Y:S04]  /*1da60*/  @P4 LDG.E.U16 R108, desc[UR16][R46.64] ;  /* 0x000000102e6c4981 */ /* 0x000f28000c1e1500 */
[----:B------:R-:W4:Y:S04]  /*1da70*/  @P4 LDG.E.U16 R107, desc[UR16][R44.64] ;  /* 0x000000102c6b4981 */ /* 0x000f28000c1e1500 */
[----:B------:R-:W4:Y:S04]  /*1da80*/  LDL.LU.64 R46, [R1+0x1048] ;  /* 0x00104800012e7983 */ /* 0x000f280000300a00 */
[----:B------:R-:W4:Y:S01]  /*1da90*/  LDL.LU.64 R44, [R1+0x1040] ;  /* 0x00104000012c7983 */ /* 0x000f220000300a00 */
[----:B------:R-:W-:-:S02]  /*1daa0*/  ISETP.GT.AND P1, PT, R4, 0x6c, PT ;  /* 0x0000006c0400780c */ /* 0x000fc40003f24270 */
[----:B------:R-:W-:Y:S02]  /*1dab0*/  ISETP.GT.AND P3, PT, R4, 0x74, PT ;  /* 0x000000740400780c */ /* 0x000fe40003f64270 */
[----:B------:R-:W-:-:S09]  /*1dac0*/  PRMT R106, RZ, 0x7610, R106 ;  /* 0x00007610ff6a7816 */ /* 0x000fd2000000006a */
[----:B------:R-:W4:Y:S04]  /*1dad0*/  @P1 LDG.E.U16 R157, desc[UR16][R74.64] ;  /* 0x000000104a9d1981 */ /* 0x000f28000c1e1500 */
[----:B------:R-:W4:Y:S01]  /*1dae0*/  @P1 LDG.E.U16 R156, desc[UR16][R72.64] ;  /* 0x00000010489c1981 */ /* 0x000f22000c1e1500 */
[C---:B------:R-:W-:Y:S02]  /*1daf0*/  ISETP.GT.AND P1, PT, R4.reuse, 0x5d, PT ;  /* 0x0000005d0400780c */ /* 0x040fe40003f24270 */
[----:B------:R-:W-:Y:S01]  /*1db00*/  PRMT R84, RZ, 0x7610, R84 ;  /* 0x00007610ff547816 */ /* 0x000fe20000000054 */
[----:B------:R-:W4:Y:S01]  /*1db10*/  @P3 LDG.E.U16 R161, desc[UR16][R68.64] ;  /* 0x0000001044a13981 */ /* 0x000f22000c1e1500 */
[----:B------:R-:W-:-:S09]  /*1db20*/  ISETP.GT.AND P6, PT, R4, 0x64, PT ;  /* 0x000000640400780c */ /* 0x000fd20003fc4270 */
[----:B------:R-:W4:Y:S04]  /*1db30*/  @P1 LDG.E.U16 R106, desc[UR16][R62.64] ;  /* 0x000000103e6a1981 */ /* 0x000f28000c1e1500 */
[----:B------:R-:W4:Y:S01]  /*1db40*/  @P1 LDG.E.U16 R84, desc[UR16][R60.64] ;  /* 0x000000103c541981 */ /* 0x000f22000c1e1500 */
[----:B------:R-:W-:Y:S02]  /*1db50*/  ISETP.GT.AND P1, PT, R4, 0x75, PT ;  /* 0x000000750400780c */ /* 0x000fe40003f24270 */
[----:B------:R-:W-:Y:S01]  /*1db60*/  PRMT R101, RZ, 0x7610, R101 ;  /* 0x00007610ff657816 */ /* 0x000fe20000000065 */
[----:B------:R-:W4:Y:S01]  /*1db70*/  @P6 LDG.E.U16 R155, desc[UR16][R78.64] ;  /* 0x000000104e9b6981 */ /* 0x000f22000c1e1500 */
[----:B0-----:R-:W-:Y:S02]  /*1db80*/  PRMT R83, RZ, 0x7610, R83 ;  /* 0x00007610ff537816 */ /* 0x001fe40000000053 */
[----:B------:R-:W-:Y:S01]  /*1db90*/  PRMT R85, RZ, 0x7610, R85 ;  /* 0x00007610ff557816 */ /* 0x000fe20000000055 */
[----:B------:R-:W4:Y:S01]  /*1dba0*/  @P6 LDG.E.U16 R154, desc[UR16][R76.64] ;  /* 0x000000104c9a6981 */ /* 0x000f22000c1e1500 */
[----:B------:R-:W-:-:S02]  /*1dbb0*/  PRMT R105, RZ, 0x7610, R105 ;  /* 0x00007610ff697816 */ /* 0x000fc40000000069 */
[----:B------:R-:W-:-:S03]  /*1dbc0*/  ISETP.GT.AND P4, PT, R4, 0x3f, PT ;  /* 0x0000003f0400780c */ /* 0x000fc60003f84270 */
[----:B------:R-:W4:Y:S04]  /*1dbd0*/  @P1 LDG.E.U16 R101, desc[UR16][R50.64] ;  /* 0x0000001032651981 */ /* 0x000f28000c1e1500 */
[----:B------:R-:W4:Y:S01]  /*1dbe0*/  @P1 LDG.E.U16 R83, desc[UR16][R48.64] ;  /* 0x0000001030531981 */ /* 0x000f22000c1e1500 */
[C---:B------:R-:W-:Y:S02]  /*1dbf0*/  ISETP.GT.AND P1, PT, R4.reuse, 0x47, PT ;  /* 0x000000470400780c */ /* 0x040fe40003f24270 */
[----:B------:R-:W-:Y:S02]  /*1dc00*/  PRMT R117, RZ, 0x7610, R117 ;  /* 0x00007610ff757816 */ /* 0x000fe40000000075 */
[----:B------:R-:W-:Y:S02]  /*1dc10*/  PRMT R118, RZ, 0x7610, R118 ;  /* 0x00007610ff767816 */ /* 0x000fe40000000076 */
[----:B------:R-:W-:-:S02]  /*1dc20*/  ISETP.GT.AND P6, PT, R4, 0x6d, PT ;  /* 0x0000006d0400780c */ /* 0x000fc40003fc4270 */
[----:B------:R-:W-:Y:S01]  /*1dc30*/  PRMT R119, RZ, 0x7610, R119 ;  /* 0x00007610ff777816 */ /* 0x000fe20000000077 */
[----:B------:R0:W4:Y:S01]  /*1dc40*/  @P4 LDG.E.U16 R117, desc[UR16][R138.64] ;  /* 0x000000108a754981 */ /* 0x000122000c1e1500 */
[----:B------:R-:W-:Y:S02]  /*1dc50*/  PRMT R120, RZ, 0x7610, R120 ;  /* 0x00007610ff787816 */ /* 0x000fe40000000078 */
[----:B------:R-:W-:Y:S01]  /*1dc60*/  PRMT R82, RZ, 0x7610, R82 ;  /* 0x00007610ff527816 */ /* 0x000fe20000000052 */
[----:B------:R1:W4:Y:S01]  /*1dc70*/  @P4 LDG.E.U16 R118, desc[UR16][R136.64] ;  /* 0x0000001088764981 */ /* 0x000322000c1e1500 */
[----:B---3--:R-:W-:Y:S02]  /*1dc80*/  PRMT R80, RZ, 0x7610, R80 ;  /* 0x00007610ff507816 */ /* 0x008fe40000000050 */
[----:B------:R-:W-:Y:S01]  /*1dc90*/  ISETP.GT.AND P4, PT, R4, 0x56, PT ;  /* 0x000000560400780c */ /* 0x000fe20003f84270 */
[----:B------:R-:W3:Y:S01]  /*1dca0*/  @P1 LDG.E.U16 R119, desc[UR16][R110.64] ;  /* 0x000000106e771981 */ /* 0x000ee2000c1e1500 */
[----:B------:R-:W-:-:S02]  /*1dcb0*/  PRMT R104, RZ, 0x7610, R104 ;  /* 0x00007610ff687816 */ /* 0x000fc40000000068 */
[----:B------:R-:W-:Y:S01]  /*1dcc0*/  PRMT R103, RZ, 0x7610, R103 ;  /* 0x00007610ff677816 */ /* 0x000fe20000000067 */
[----:B------:R-:W3:Y:S01]  /*1dcd0*/  @P1 LDG.E.U16 R120, desc[UR16][R26.64] ;  /* 0x000000101a781981 */ /* 0x000ee2000c1e1500 */
[----:B------:R-:W-:Y:S02]  /*1dce0*/  ISETP.GT.AND P1, PT, R4, 0x57, PT ;  /* 0x000000570400780c */ /* 0x000fe40003f24270 */
[----:B------:R-:W-:Y:S01]  /*1dcf0*/  PRMT R91, RZ, 0x7610, R91 ;  /* 0x00007610ff5b7816 */ /* 0x000fe2000000005b */
[----:B------:R-:W3:Y:S01]  /*1dd00*/  @P6 LDG.E.U16 R104, desc[UR16][R54.64] ;  /* 0x0000001036686981 */ /* 0x000ee2000c1e1500 */
[----:B------:R-:W-:-:S03]  /*1dd10*/  PRMT R92, RZ, 0x7610, R92 ;  /* 0x00007610ff5c7816 */ /* 0x000fc6000000005c */
[----:B------:R-:W3:Y:S01]  /*1dd20*/  @P6 LDG.E.U16 R103, desc[UR16][R52.64] ;  /* 0x0000001034676981 */ /* 0x000ee2000c1e1500 */
[----:B------:R-:W-:Y:S02]  /*1dd30*/  ISETP.GT.AND P6, PT, R4, 0x4e, PT ;  /* 0x0000004e0400780c */ /* 0x000fe40003fc4270 */
[----:B------:R-:W-:Y:S01]  /*1dd40*/  PRMT R123, RZ, 0x7610, R123 ;  /* 0x00007610ff7b7816 */ /* 0x000fe2000000007b */
[----:B------:R-:W3:Y:S01]  /*1dd50*/  @P4 LDG.E.U16 R91, desc[UR16][R14.64] ;  /* 0x000000100e5b4981 */ /* 0x000ee2000c1e1500 */
[----:B------:R-:W-:Y:S02]  /*1dd60*/  PRMT R124, RZ, 0x7610, R124 ;  /* 0x00007610ff7c7816 */ /* 0x000fe4000000007c */
[----:B------:R-:W-:Y:S01]  /*1dd70*/  PRMT R122, RZ, 0x7610, R122 ;  /* 0x00007610ff7a7816 */ /* 0x000fe2000000007a */
[----:B------:R-:W3:Y:S01]  /*1dd80*/  @P4 LDG.E.U16 R92, desc[UR16][R12.64] ;  /* 0x000000100c5c4981 */ /* 0x000ee2000c1e1500 */
[----:B------:R-:W-:-:S03]  /*1dd90*/  PRMT R89, RZ, 0x7610, R89 ;  /* 0x00007610ff597816 */ /* 0x000fc60000000059 */
[----:B------:R-:W3:Y:S04]  /*1dda0*/  @P1 LDG.E.U16 R123, desc[UR16][R30.64] ;  /* 0x000000101e7b1981 */ /* 0x000ee8000c1e1500 */
[----:B------:R-:W3:Y:S04]  /*1ddb0*/  LDL.LU.64 R14, [R1+0x1038] ;  /* 0x00103800010e7983 */ /* 0x000ee80000300a00 */
[----:B------:R-:W3:Y:S01]  /*1ddc0*/  LDL.LU.64 R12, [R1+0x1030] ;  /* 0x00103000010c7983 */ /* 0x000ee20000300a00 */
[----:B------:R-:W-:-:S03]  /*1ddd0*/  PRMT R121, RZ, 0x7610, R121 ;  /* 0x00007610ff797816 */ /* 0x000fc60000000079 */
[----:B------:R-:W3:Y:S04]  /*1dde0*/  LDL.LU.64 R30, [R1+0x1028] ;  /* 0x00102800011e7983 */ /* 0x000ee80000300a00 */
[----:B------:R-:W3:Y:S01]  /*1ddf0*/  @P1 LDG.E.U16 R124, desc[UR16][R28.64] ;  /* 0x000000101c7c1981 */ /* 0x000ee2000c1e1500 */
[----:B------:R-:W-:-:S03]  /*1de00*/  PRMT R90, RZ, 0x7610, R90 ;  /* 0x00007610ff5a7816 */ /* 0x000fc6000000005a */
[----:B------:R-:W3:Y:S04]  /*1de10*/  @P6 LDG.E.U16 R89, desc[UR16][R24.64] ;  /* 0x0000001018596981 */ /* 0x000ee8000c1e1500 */
[----:B------:R-:W3:Y:S04]  /*1de20*/  @P6 LDG.E.U16 R90, desc[UR16][R10.64] ;  /* 0x000000100a5a6981 */ /* 0x000ee8000c1e1500 */
[----:B------:R-:W3:Y:S04]  /*1de30*/  LDL.LU.64 R28, [R1+0x1020] ;  /* 0x00102000011c7983 */ /* 0x000ee80000300a00 */
[----:B------:R-:W3:Y:S04]  /*1de40*/  LDL.LU R86, [R1+0xd2c] ;  /* 0x000d2c0001567983 */ /* 0x000ee80000300800 */
[----:B------:R-:W3:Y:S04]  /*1de50*/  LDL.LU R5, [R1+0xd3c] ;  /* 0x000d3c0001057983 */ /* 0x000ee80000300800 */
[----:B--2---:R-:W2:Y:S01]  /*1de60*/  @P3 LDG.E.U16 R81, desc[UR16][R70.64] ;  /* 0x0000001046513981 */ /* 0x004ea2000c1e1500 */
[----:B------:R-:W-:-:S13]  /*1de70*/  ISETP.GT.AND P3, PT, R4, 0x65, PT ;  /* 0x000000650400780c */ /* 0x000fda0003f64270 */
[----:B------:R-:W2:Y:S04]  /*1de80*/  @P3 LDG.E.U16 R85, desc[UR16][R58.64] ;  /* 0x000000103a553981 */ /* 0x000ea8000c1e1500 */
[----:B------:R-:W2:Y:S01]  /*1de90*/  @P3 LDG.E.U16 R105, desc[UR16][R56.64] ;  /* 0x0000001038693981 */ /* 0x000ea2000c1e1500 */
[----:B------:R-:W-:-:S13]  /*1dea0*/  ISETP.GT.AND P3, PT, R4, 0x7d, PT ;  /* 0x0000007d0400780c */ /* 0x000fda0003f64270 */
[----:B----4-:R-:W4:Y:S04]  /*1deb0*/  @P3 LDG.E.U16 R82, desc[UR16][R46.64] ;  /* 0x000000102e523981 */ /* 0x010f28000c1e1500 */
[----:B------:R-:W2:Y:S01]  /*1dec0*/  @P3 LDG.E.U16 R80, desc[UR16][R44.64] ;  /* 0x000000102c503981 */ /* 0x000ea2000c1e1500 */
[----:B------:R-:W-:-:S13]  /*1ded0*/  ISETP.GT.AND P3, PT, R4, 0x4f, PT ;  /* 0x0000004f0400780c */ /* 0x000fda0003f64270 */
[----:B------:R-:W2:Y:S04]  /*1dee0*/  @P3 LDG.E.U16 R122, desc[UR16][R6.64] ;  /* 0x00000010067a3981 */ /* 0x000ea8000c1e1500 */
[----:B------:R-:W2:Y:S04]  /*1def0*/  @P3 LDG.E.U16 R121, desc[UR16][R8.64] ;  /* 0x0000001008793981 */ /* 0x000ea8000c1e1500 */
[----:B------:R-:W2:Y:S04]  /*1df00*/  LDL.LU R7, [R1+0xd30] ;  /* 0x000d300001077983 */ /* 0x000ea80000300800 */
[----:B------:R-:W2:Y:S04]  /*1df10*/  LDL.LU R6, [R1+0xd40] ;  /* 0x000d400001067983 */ /* 0x000ea80000300800 */
[----:B------:R-:W4:Y:S04]  /*1df20*/  LDL.LU R25, [R1+0xd34] ;  /* 0x000d340001197983 */ /* 0x000f280000300800 */
        /* <DEDUP_REMOVED lines=16> */
[----:B------:R-:W4:Y:S01]  /*1e030*/  LDL.LU R139, [R1+0x7cc] ;  /* 0x0007cc00018b7983 */ /* 0x000f220000300800 */
[----:B------:R-:W-:-:S02]  /*1e040*/  ISETP.GT.AND P5, PT, R4, 0x7c, PT ;  /* 0x0000007c0400780c */ /* 0x000fc40003fa4270 */
[----:B------:R-:W-:Y:S02]  /*1e050*/  PRMT R160, RZ, 0x7610, R160 ;  /* 0x00007610ffa07816 */ /* 0x000fe400000000a0 */
[----:B------:R-:W-:-:S09]  /*1e060*/  PRMT R165, RZ, 0x7610, R165 ;  /* 0x00007610ffa57816 */ /* 0x000fd200000000a5 */
[----:B------:R-:W4:Y:S04]  /*1e070*/  @P5 LDG.E.U16 R160, desc[UR16][R66.64] ;  /* 0x0000001042a05981 */ /* 0x000f28000c1e1500 */
[----:B------:R-:W4:Y:S01]  /*1e080*/  @P5 LDG.E.U16 R165, desc[UR16][R64.64] ;  /* 0x0000001040a55981 */ /* 0x000f22000c1e1500 */
[C---:B------:R-:W-:Y:S02]  /*1e090*/  ISETP.GT.AND P5, PT, R4.reuse, 0x46, PT ;  /* 0x000000460400780c */ /* 0x040fe40003fa4270 */
[----:B------:R-:W-:Y:S02]  /*1e0a0*/  PRMT R87, RZ, 0x7610, R87 ;  /* 0x00007610ff577816 */ /* 0x000fe40000000057 */
[----:B------:R-:W-:Y:S01]  /*1e0b0*/  PRMT R88, RZ, 0x7610, R88 ;  /* 0x00007610ff587816 */ /* 0x000fe20000000058 */
[----:B------:R-:W0:Y:S01]  /*1e0c0*/  S2R R141, SR_TID.X ;  /* 0x00000000008d7919 */ /* 0x000e220000002100 */
[----:B------:R-:W-:-:S07]  /*1e0d0*/  ISETP.GT.AND P3, PT, R4, 0x5f, PT ;  /* 0x0000005f0400780c */ /* 0x000fce0003f64270 */
[----:B------:R-:W4:Y:S04]  /*1e0e0*/  @P5 LDG.E.U16 R87, desc[UR16][R114.64] ;  /* 0x0000001072575981 */ /* 0x000f28000c1e1500 */
[----:B------:R-:W4:Y:S01]  /*1e0f0*/  @P5 LDG.E.U16 R88, desc[UR16][R112.64] ;  /* 0x0000001070585981 */ /* 0x000f22000c1e1500 */
[C---:B------:R-:W-:Y:S02]  /*1e100*/  ISETP.GT.AND P5, PT, R4.reuse, 0x5e, PT ;  /* 0x0000005e0400780c */ /* 0x040fe40003fa4270 */
[----:B------:R-:W-:Y:S02]  /*1e110*/  ISETP.GT.AND P4, PT, R4, 0x66, PT ;  /* 0x000000660400780c */ /* 0x000fe40003f84270 */
[----:B------:R-:W-:Y:S02]  /*1e120*/  PRMT R93, RZ, 0x7610, R93 ;  /* 0x00007610ff5d7816 */ /* 0x000fe4000000005d */
[----:B------:R-:W-:-:S02]  /*1e130*/  PRMT R94, RZ, 0x7610, R94 ;  /* 0x00007610ff5e7816 */ /* 0x000fc4000000005e */
[----:B------:R-:W-:Y:S01]  /*1e140*/  PRMT R125, RZ, 0x7610, R125 ;  /* 0x00007610ff7d7816 */ /* 0x000fe2000000007d */
[----:B------:R-:W4:Y:S01]  /*1e150*/  LDL.LU R113, [R1+0x7a0] ;  /* 0x0007a00001717983 */ /* 0x000f220000300800 */
[----:B------:R-:W-:Y:S02]  /*1e160*/  PRMT R126, RZ, 0x7610, R126 ;  /* 0x00007610ff7e7816 */ /* 0x000fe4000000007e */
[----:B------:R-:W-:Y:S01]  /*1e170*/  PRMT R95, RZ, 0x7610, R95 ;  /* 0x00007610ff5f7816 */ /* 0x000fe2000000005f */
[----:B------:R-:W4:Y:S01]  /*1e180*/  @P5 LDG.E.U16 R93, desc[UR16][R42.64] ;  /* 0x000000102a5d5981 */ /* 0x000f22000c1e1500 */
[----:B------:R-:W-:Y:S02]  /*1e190*/  PRMT R96, RZ, 0x7610, R96 ;  /* 0x00007610ff607816 */ /* 0x000fe40000000060 */
[C---:B------:R-:W-:Y:S01]  /*1e1a0*/  ISETP.GT.AND P1, PT, R4.reuse, 0x67, PT ;  /* 0x000000670400780c */ /* 0x040fe20003f24270 */
[----:B------:R-:W4:Y:S01]  /*1e1b0*/  @P5 LDG.E.U16 R94, desc[UR16][R40.64] ;  /* 0x00000010285e5981 */ /* 0x000f22000c1e1500 */
[----:B------:R-:W-:-:S03]  /*1e1c0*/  ISETP.GT.AND P5, PT, R4, 0x6e, PT ;  /* 0x0000006e0400780c */ /* 0x000fc60003fa4270 */
[----:B------:R-:W4:Y:S04]  /*1e1d0*/  @P3 LDG.E.U16 R125, desc[UR16][R22.64] ;  /* 0x00000010167d3981 */ /* 0x000f28000c1e1500 */
[----:B------:R-:W4:Y:S01]  /*1e1e0*/  @P3 LDG.E.U16 R126, desc[UR16][R20.64] ;  /* 0x00000010147e3981 */ /* 0x000f22000c1e1500 */
[----:B------:R-:W-:-:S03]  /*1e1f0*/  ISETP.GT.AND P3, PT, R4, 0x6f, PT ;  /* 0x0000006f0400780c */ /* 0x000fc60003f64270 */
[----:B------:R-:W4:Y:S01]  /*1e200*/  @P4 LDG.E.U16 R95, desc[UR16][R38.64] ;  /* 0x00000010265f4981 */ /* 0x000f22000c1e1500 */
[----:B------:R-:W-:-:S03]  /*1e210*/  PRMT R127, RZ, 0x7610, R127 ;  /* 0x00007610ff7f7816 */ /* 0x000fc6000000007f */
[----:B------:R-:W4:Y:S01]  /*1e220*/  @P4 LDG.E.U16 R96, desc[UR16][R36.64] ;  /* 0x0000001024604981 */ /* 0x000f22000c1e1500 */
[----:B------:R-:W-:Y:S02]  /*1e230*/  ISETP.GT.AND P4, PT, R4, 0x76, PT ;  /* 0x000000760400780c */ /* 0x000fe40003f84270 */
[----:B------:R-:W-:Y:S01]  /*1e240*/  PRMT R128, RZ, 0x7610, R128 ;  /* 0x00007610ff807816 */ /* 0x000fe20000000080 */
[----:B------:R-:W4:Y:S01]  /*1e250*/  @P1 LDG.E.U16 R127, desc[UR16][R18.64] ;  /* 0x00000010127f1981 */ /* 0x000f22000c1e1500 */
[----:B------:R-:W-:Y:S02]  /*1e260*/  PRMT R97, RZ, 0x7610, R97 ;  /* 0x00007610ff617816 */ /* 0x000fe40000000061 */
[----:B------:R-:W-:Y:S01]  /*1e270*/  PRMT R98, RZ, 0x7610, R98 ;  /* 0x00007610ff627816 */ /* 0x000fe20000000062 */
[----:B------:R-:W4:Y:S01]  /*1e280*/  LDL.LU R112, [R1+0x79c] ;  /* 0x00079c0001707983 */ /* 0x000f220000300800 */
[----:B------:R-:W-:Y:S02]  /*1e290*/  PRMT R129, RZ, 0x7610, R129 ;  /* 0x00007610ff817816 */ /* 0x000fe40000000081 */
[----:B------:R-:W-:Y:S01]  /*1e2a0*/  PRMT R130, RZ, 0x7610, R130 ;  /* 0x00007610ff827816 */ /* 0x000fe20000000082 */
[----:B------:R-:W4:Y:S01]  /*1e2b0*/  @P1 LDG.E.U16 R128, desc[UR16][R16.64] ;  /* 0x0000001010801981 */ /* 0x000f22000c1e1500 */
[----:B------:R-:W-:-:S02]  /*1e2c0*/  PRMT R134, RZ, 0x7610, R134 ;  /* 0x00007610ff867816 */ /* 0x000fc40000000086 */
[----:B------:R-:W-:Y:S01]  /*1e2d0*/  PRMT R99, RZ, 0x7610, R99 ;  /* 0x00007610ff637816 */ /* 0x000fe20000000063 */
[----:B------:R-:W4:Y:S01]  /*1e2e0*/  @P5 LDG.E.U16 R97, desc[UR16][R34.64] ;  /* 0x0000001022615981 */ /* 0x000f22000c1e1500 */
[----:B------:R-:W-:-:S03]  /*1e2f0*/  ISETP.GT.AND P1, PT, R4, 0x77, PT ;  /* 0x000000770400780c */ /* 0x000fc60003f24270 */
[----:B------:R-:W4:Y:S01]  /*1e300*/  @P5 LDG.E.U16 R98, desc[UR16][R32.64] ;  /* 0x0000001020625981 */ /* 0x000f22000c1e1500 */
[----:B------:R-:W-:-:S03]  /*1e310*/  ISETP.GT.AND P5, PT, R4, 0x7e, PT ;  /* 0x0000007e0400780c */ /* 0x000fc60003fa4270 */
[----:B---3--:R-:W3:Y:S01]  /*1e320*/  @P3 LDG.E.U16 R129, desc[UR16][R14.64] ;  /* 0x000000100e813981 */ /* 0x008ee2000c1e1500 */
[----:B0-----:R-:W-:-:S03]  /*1e330*/  LOP3.LUT R109, R141, 0x7f, RZ, 0xc0, !PT ;  /* 0x0000007f8d6d7812 */ /* 0x001fc600078ec0ff */
[----:B------:R-:W3:Y:S01]  /*1e340*/  @P3 LDG.E.U16 R130, desc[UR16][R12.64] ;  /* 0x000000100c823981 */ /* 0x000ee2000c1e1500 */
[----:B------:R-:W-:-:S03]  /*1e350*/  ISETP.GT.AND P3, PT, R4, 0x7f, PT ;  /* 0x0000007f0400780c */ /* 0x000fc60003f64270 */
[----:B------:R-:W3:Y:S01]  /*1e360*/  LDL.LU R115, [R1+0x770] ;  /* 0x0007700001737983 */ /* 0x000ee20000300800 */
[----:B------:R-:W-:-:S03]  /*1e370*/  PRMT R131, RZ, 0x7610, R131 ;  /* 0x00007610ff837816 */ /* 0x000fc60000000083 */
[----:B------:R-:W3:Y:S01]  /*1e380*/  LDL.LU R148, [R1+0x76c] ;  /* 0x00076c0001947983 */ /* 0x000ee20000300800 */
[----:B------:R-:W-:-:S03]  /*1e390*/  PRMT R132, RZ, 0x7610, R132 ;  /* 0x00007610ff847816 */ /* 0x000fc60000000084 */
[----:B------:R-:W3:Y:S01]  /*1e3a0*/  @P4 LDG.E.U16 R134, desc[UR16][R30.64] ;  /* 0x000000101e864981 */ /* 0x000ee2000c1e1500 */
[----:B------:R-:W-:-:S03]  /*1e3b0*/  PRMT R100, RZ, 0x7610, R100 ;  /* 0x00007610ff647816 */ /* 0x000fc60000000064 */
[----:B------:R-:W3:Y:S01]  /*1e3c0*/  @P4 LDG.E.U16 R99, desc[UR16][R28.64] ;  /* 0x000000101c634981 */ /* 0x000ee2000c1e1500 */
[----:B------:R-:W-:Y:S01]  /*1e3d0*/  ISETP.GE.AND P4, PT, R109, R4, PT ;  /* 0x000000046d00720c */ /* 0x000fe20003f86270 */
[----:B------:R-:W-:Y:S02]  /*1e3e0*/  IMAD.MOV.U32 R4, RZ, RZ, R5 ;  /* 0x000000ffff047224 */ /* 0x000fe400078e0005 */
[----:B------:R-:W3:Y:S01]  /*1e3f0*/  LDL.LU R149, [R1+0x740] ;  /* 0x0007400001957983 */ /* 0x000ee20000300800 */
[----:B------:R-:W-:Y:S01]  /*1e400*/  PRMT R102, RZ, 0x7610, R102 ;  /* 0x00007610ff667816 */ /* 0x000fe20000000066 */
[----:B------:R-:W-:Y:S01]  /*1e410*/  IMAD.MOV.U32 R5, RZ, RZ, R86 ;  /* 0x000000ffff057224 */ /* 0x000fe200078e0056 */
[----:B------:R-:W-:Y:S01]  /*1e420*/  PRMT R133, RZ, 0x7610, R133 ;  /* 0x00007610ff857816 */ /* 0x000fe20000000085 */
[----:B------:R-:W3:Y:S01]  /*1e430*/  LDL.LU R158, [R1+0x73c] ;  /* 0x00073c00019e7983 */ /* 0x000ee20000300800 */
[----:B------:R-:W-:-:S03]  /*1e440*/  PRMT R2, RZ, 0x7610, R2 ;  /* 0x00007610ff027816 */ /* 0x000fc60000000002 */
[----:B------:R-:W3:Y:S04]  /*1e450*/  LDL.LU R159, [R1+0x710] ;  /* 0x00071000019f7983 */ /* 0x000ee80000300800 */
[----:B------:R-:W3:Y:S04]  /*1e460*/  LDL.LU R109, [R1+0x70c] ;  /* 0x00070c00016d7983 */ /* 0x000ee80000300800 */
[----:B------:R-:W3:Y:S04]  /*1e470*/  LDL.LU R141, [R1+0x6e0] ;  /* 0x0006e000018d7983 */ /* 0x000ee80000300800 */
[----:B------:R-:W3:Y:S04]  /*1e480*/  @P3 LDG.E.U16 R2, desc[UR16][R4.64] ;  /* 0x0000001004023981 */ /* 0x000ee8000c1e1500 */
[----:B------:R-:W3:Y:S04]  /*1e490*/  LDL.LU R111, [R1+0x6dc] ;  /* 0x0006dc00016f7983 */ /* 0x000ee80000300800 */
[----:B------:R-:W3:Y:S04]  /*1e4a0*/  LDL.LU R136, [R1+0x6b0] ;  /* 0x0006b00001887983 */ /* 0x000ee80000300800 */
[----:B------:R-:W3:Y:S04]  /*1e4b0*/  LDL.LU R114, [R1+0x6ac] ;  /* 0x0006ac0001727983 */ /* 0x000ee80000300800 */
[----:B------:R-:W3:Y:S04]  /*1e4c0*/  LDL.LU R137, [R1+0x680] ;  /* 0x0006800001897983 */ /* 0x000ee80000300800 */
[----:B------:R-:W3:Y:S04]  /*1e4d0*/  LDL.LU R164, [R1+0x67c] ;  /* 0x00067c0001a47983 */ /* 0x000ee80000300800 */
[----:B--2---:R-:W2:Y:S04]  /*1e4e0*/  @P3 LDG.E.U16 R133, desc[UR16][R6.64] ;  /* 0x0000001006853981 */ /* 0x004ea8000c1e1500 */
[----:B----4-:R-:W4:Y:S04]  /*1e4f0*/  @P5 LDG.E.U16 R102, desc[UR16][R24.64] ;  /* 0x0000001018665981 */ /* 0x010f28000c1e1500 */
[----:B------:R-:W2:Y:S04]  /*1e500*/  @P5 LDG.E.U16 R100, desc[UR16][R26.64] ;  /* 0x000000101a645981 */ /* 0x000ea8000c1e1500 */
[----:B------:R-:W2:Y:S04]  /*1e510*/  @P1 LDG.E.U16 R132, desc[UR16][R8.64] ;  /* 0x0000001008841981 */ /* 0x000ea8000c1e1500 */
[----:B------:R-:W2:Y:S01]  /*1e520*/  @P1 LDG.E.U16 R131, desc[UR16][R10.64] ;  /* 0x000000100a831981 */ /* 0x000ea2000c1e1500 */
[----:B------:R-:W-:Y:S06]  /*1e530*/  BAR.SYNC.DEFER_BLOCKING 0x0 ;  /* 0x0000000000007b1d */ /* 0x000fec0000010000 */
[----:B------:R0:W-:Y:S04]  /*1e540*/  STS.U16 [R0+UR5+0x11000], R110 ;  /* 0x0110006e00007988 */ /* 0x0001e80008000405 */
[----:B------:R1:W-:Y:S04]  /*1e550*/  STS.U16 [R0+UR5+0x19000], R139 ;  /* 0x0190008b00007988 */ /* 0x0003e80008000405 */
[----:B0-----:R-:W2:Y:S04]  /*1e560*/  LDL.LU R110, [R1+0x650] ;  /* 0x00065000016e7983 */ /* 0x001ea80000300800 */
[----:B-1----:R-:W4:Y:S04]  /*1e570*/  LDL.LU R139, [R1+0x64c] ;  /* 0x00064c00018b7983 */ /* 0x002f280000300800 */
[----:B------:R-:W-:Y:S04]  /*1e580*/  STS.U16 [R0+UR5+0x10000], R135 ;  /* 0x0100008700007988 */ /* 0x000fe80008000405 */
[----:B------:R-:W-:Y:S04]  /*1e590*/  STS.U16 [R0+UR5+0x18000], R144 ;  /* 0x0180009000007988 */ /* 0x000fe80008000405 */
[----:B------:R-:W-:Y:S04]  /*1e5a0*/  STS.U16 [R0+UR5+0x10400], R145 ;  /* 0x0104009100007988 */ /* 0x000fe80008000405 */
[----:B------:R-:W-:Y:S04]  /*1e5b0*/  STS.U16 [R0+UR5+0x18400], R142 ;  /* 0x0184008e00007988 */ /* 0x000fe80008000405 */
[----:B------:R-:W-:Y:S04]  /*1e5c0*/  STS.U16 [R0+UR5+0x10800], R143 ;  /* 0x0108008f00007988 */ /* 0x000fe80008000405 */
[----:B------:R-:W-:Y:S04]  /*1e5d0*/  STS.U16 [R0+UR5+0x18800], R140 ;  /* 0x0188008c00007988 */ /* 0x000fe80008000405 */
[----:B------:R0:W-:Y:S04]  /*1e5e0*/  STS.U16 [R0+UR5+0x11400], R113 ;  /* 0x0114007100007988 */ /* 0x0001e80008000405 */
[----:B0-----:R-:W4:Y:S04]  /*1e5f0*/  LDL.LU R113, [R1+0x620] ;  /* 0x0006200001717983 */ /* 0x001f280000300800 */
[----:B------:R0:W-:Y:S04]  /*1e600*/  STS.U16 [R0+UR5+0x19400], R112 ;  /* 0x0194007000007988 */ /* 0x0001e80008000405 */
[----:B0-----:R-:W4:Y:S04]  /*1e610*/  LDL.LU R112, [R1+0x61c] ;  /* 0x00061c0001707983 */ /* 0x001f280000300800 */
[----:B---3--:R0:W-:Y:S04]  /*1e620*/  STS.U16 [R0+UR5+0x11800], R115 ;  /* 0x0118007300007988 */ /* 0x0081e80008000405 */
[----:B0-----:R-:W3:Y:S04]  /*1e630*/  LDL.LU R115, [R1+0x5f0] ;  /* 0x0005f00001737983 */ /* 0x001ee80000300800 */
[----:B------:R0:W-:Y:S04]  /*1e640*/  STS.U16 [R0+UR5+0x12400], R141 ;  /* 0x0124008d00007988 */ /* 0x0001e80008000405 */
[----:B0-----:R-:W3:Y:S04]  /*1e650*/  LDL.LU R141, [R1+0x5ec] ;  /* 0x0005ec00018d7983 */ /* 0x001ee80000300800 */
[----:B------:R-:W3:Y:S04]  /*1e660*/  LDL.LU R135, [R1+0x5c0] ;  /* 0x0005c00001877983 */ /* 0x000ee80000300800 */
[----:B------:R-:W3:Y:S04]  /*1e670*/  LDL.LU R144, [R1+0x5bc] ;  /* 0x0005bc0001907983 */ /* 0x000ee80000300800 */
[----:B------:R-:W3:Y:S04]  /*1e680*/  LDL.LU R145, [R1+0x8a0] ;  /* 0x0008a00001917983 */ /* 0x000ee80000300800 */
[----:B------:R-:W3:Y:S04]  /*1e690*/  LDL.LU R142, [R1+0x89c] ;  /* 0x00089c00018e7983 */ /* 0x000ee80000300800 */
[----:B------:R-:W3:Y:S04]  /*1e6a0*/  LDL.LU R143, [R1+0x868] ;  /* 0x00086800018f7983 */ /* 0x000ee80000300800 */
[----:B------:R-:W3:Y:S04]  /*1e6b0*/  LDL.LU R140, [R1+0x864] ;  /* 0x00086400018c7983 */ /* 0x000ee80000300800 */
[----:B------:R0:W-:Y:S04]  /*1e6c0*/  STS.U16 [R0+UR5+0x10c00], R147 ;  /* 0x010c009300007988 */ /* 0x0001e80008000405 */
[----:B------:R1:W-:Y:S04]  /*1e6d0*/  STS.U16 [R0+UR5+0x18c00], R146 ;  /* 0x018c009200007988 */ /* 0x0003e80008000405 */
[----:B------:R1:W-:Y:S04]  /*1e6e0*/  STS.U16 [R0+UR5+0x19800], R148 ;  /* 0x0198009400007988 */ /* 0x0003e80008000405 */
[----:B0-----:R-:W3:Y:S04]  /*1e6f0*/  LDL.LU R147, [R1+0x830] ;  /* 0x0008300001937983 */ /* 0x001ee80000300800 */
[----:B-1----:R-:W3:Y:S04]  /*1e700*/  LDL.LU R146, [R1+0x82c] ;  /* 0x00082c0001927983 */ /* 0x002ee80000300800 */
[----:B------:R0:W-:Y:S04]  /*1e710*/  STS.U16 [R0+UR5+0x11c00], R149 ;  /* 0x011c009500007988 */ /* 0x0001e80008000405 */
[----:B------:R-:W3:Y:S04]  /*1e720*/  LDL.LU R148, [R1+0x7f8] ;  /* 0x0007f80001947983 */ /* 0x000ee80000300800 */
[----:B------:R1:W-:Y:S04]  /*1e730*/  STS.U16 [R0+UR5+0x19c00], R158 ;  /* 0x019c009e00007988 */ /* 0x0003e80008000405 */
[----:B0-----:R-:W3:Y:S04]  /*1e740*/  LDL.LU R149, [R1+0x7f4] ;  /* 0x0007f40001957983 */ /* 0x001ee80000300800 */
[----:B------:R0:W-:Y:S04]  /*1e750*/  STS.U16 [R0+UR5+0x12000], R159 ;  /* 0x0120009f00007988 */ /* 0x0001e80008000405 */
[----:B-1----:R-:W3:Y:S04]  /*1e760*/  LDL.LU R158, [R1+0x7c8] ;  /* 0x0007c800019e7983 */ /* 0x002ee80000300800 */
[----:B------:R1:W-:Y:S04]  /*1e770*/  STS.U16 [R0+UR5+0x1a000], R109 ;  /* 0x01a0006d00007988 */ /* 0x0003e80008000405 */
[----:B0-----:R-:W3:Y:S04]  /*1e780*/  LDL.LU R159, [R1+0x7c4] ;  /* 0x0007c400019f7983 */ /* 0x001ee80000300800 */
[----:B------:R0:W-:Y:S04]  /*1e790*/  STS.U16 [R0+UR5+0x1a400], R111 ;  /* 0x01a4006f00007988 */ /* 0x0001e80008000405 */
[----:B-1----:R-:W3:Y:S04]  /*1e7a0*/  LDL.LU R109, [R1+0x798] ;  /* 0x00079800016d7983 */ /* 0x002ee80000300800 */
[----:B0-----:R-:W3:Y:S04]  /*1e7b0*/  LDL.LU R111, [R1+0x794] ;  /* 0x00079400016f7983 */ /* 0x001ee80000300800 */
[----:B--2---:R0:W-:Y:S04]  /*1e7c0*/  STS.U16 [R0+UR5+0x13000], R110 ;  /* 0x0130006e00007988 */ /* 0x0041e80008000405 */
[----:B----4-:R1:W-:Y:S04]  /*1e7d0*/  STS.U16 [R0+UR5+0x1b000], R139 ;  /* 0x01b0008b00007988 */ /* 0x0103e80008000405 */
[----:B0-----:R-:W2:Y:S04]  /*1e7e0*/  LDL.LU R110, [R1+0x768] ;  /* 0x00076800016e7983 */ /* 0x001ea80000300800 */
[----:B-1----:R-:W4:Y:S01]  /*1e7f0*/  LDL.LU R139, [R1+0x764] ;  /* 0x00076400018b7983 */ /* 0x002f220000300800 */
[----:B------:R-:W-:-:S03]  /*1e800*/  LOP3.LUT R86, R0, 0x10, RZ, 0x3c, !PT ;  /* 0x0000001000567812 */ /* 0x000fc600078e3cff */
        /* <DEDUP_REMOVED lines=11> */
[----:B------:R1:W-:Y:S04]  /*1e8c0*/  STS.U16 [R0+UR5+0x13c00], R135 ;  /* 0x013c008700007988 */ /* 0x0003e80008000405 */
[----:B0-----:R-:W3:Y:S04]  /*1e8d0*/  LDL.LU R141, [R1+0x704] ;  /* 0x00070400018d7983 */ /* 0x001ee80000300800 */
[----:B------:R-:W3:Y:S04]  /*1e8e0*/  LDL.LU R138, [R1+0x6d8] ;  /* 0x0006d800018a7983 */ /* 0x000ee80000300800 */
[----:B------:R-:W3:Y:S04]  /*1e8f0*/  LDL.LU R136, [R1+0x6d4] ;  /* 0x0006d40001887983 */ /* 0x000ee80000300800 */
[----:B------:R-:W3:Y:S04]  /*1e900*/  LDL.LU R114, [R1+0x6a8] ;  /* 0x0006a80001727983 */ /* 0x000ee80000300800 */
[----:B------:R0:W-:Y:S04]  /*1e910*/  STS.U16 [R0+UR5+0x1bc00], R144 ;  /* 0x01bc009000007988 */ /* 0x0001e80008000405 */
[----:B------:R-:W3:Y:S04]  /*1e920*/  LDL.LU R137, [R1+0x6a4] ;  /* 0x0006a40001897983 */ /* 0x000ee80000300800 */
[----:B------:R0:W-:Y:S04]  /*1e930*/  STS.U16 [R86+UR5+0x10080], R145 ;  /* 0x0100809156007988 */ /* 0x0001e80008000405 */
[----:B------:R-:W3:Y:S04]  /*1e940*/  LDL.LU R164, [R1+0x678] ;  /* 0x0006780001a47983 */ /* 0x000ee80000300800 */
[----:B------:R-:W-:Y:S04]  /*1e950*/  STS.U16 [R86+UR5+0x18080], R142 ;  /* 0x0180808e56007988 */ /* 0x000fe80008000405 */
[----:B-1----:R-:W3:Y:S04]  /*1e960*/  LDL.LU R135, [R1+0x674] ;  /* 0x0006740001877983 */ /* 0x002ee80000300800 */
[----:B------:R-:W-:Y:S04]  /*1e970*/  STS.U16 [R86+UR5+0x10480], R143 ;  /* 0x0104808f56007988 */ /* 0x000fe80008000405 */
[----:B0-----:R-:W3:Y:S04]  /*1e980*/  LDL.LU R144, [R1+0x648] ;  /* 0x0006480001907983 */ /* 0x001ee80000300800 */
[----:B------:R0:W-:Y:S04]  /*1e990*/  STS.U16 [R86+UR5+0x18480], R140 ;  /* 0x0184808c56007988 */ /* 0x0001e80008000405 */
[----:B------:R-:W3:Y:S04]  /*1e9a0*/  LDL.LU R145, [R1+0x644] ;  /* 0x0006440001917983 */ /* 0x000ee80000300800 */
[----:B0-----:R-:W3:Y:S04]  /*1e9b0*/  LDL.LU R140, [R1+0x618] ;  /* 0x00061800018c7983 */ /* 0x001ee80000300800 */
        /* <DEDUP_REMOVED lines=21> */
[----:B-1----:R-:W4:Y:S04]  /*1eb10*/  LDL.LU R139, [R1+0x7bc] ;  /* 0x0007bc00018b7983 */ /* 0x002f280000300800 */
[----:B------:R0:W-:Y:S04]  /*1eb20*/  STS.U16 [R86+UR5+0x11c80], R113 ;  /* 0x011c807156007988 */ /* 0x0001e80008000405 */
[----:B0-----:R-:W4:Y:S04]  /*1eb30*/  LDL.LU R113, [R1+0x790] ;  /* 0x0007900001717983 */ /* 0x001f280000300800 */
[----:B------:R0:W-:Y:S04]  /*1eb40*/  STS.U16 [R86+UR5+0x19c80], R112 ;  /* 0x019c807056007988 */ /* 0x0001e80008000405 */
[----:B0-----:R-:W4:Y:S04]  /*1eb50*/  LDL.LU R112, [R1+0x78c] ;  /* 0x00078c0001707983 */ /* 0x001f280000300800 */
[----:B---3--:R0:W-:Y:S04]  /*1eb60*/  STS.U16 [R86+UR5+0x12080], R115 ;  /* 0x0120807356007988 */ /* 0x0081e80008000405 */
[----:B0-----:R-:W3:Y:S04]  /*1eb70*/  LDL.LU R115, [R1+0x760] ;  /* 0x0007600001737983 */ /* 0x001ee80000300800 */
[----:B------:R0:W-:Y:S04]  /*1eb80*/  STS.U16 [R86+UR5+0x1a080], R141 ;  /* 0x01a0808d56007988 */ /* 0x0001e80008000405 */
[----:B------:R-:W-:Y:S04]  /*1eb90*/  STS.U16 [R86+UR5+0x12480], R138 ;  /* 0x0124808a56007988 */ /* 0x000fe80008000405 */
[----:B------:R-:W-:Y:S04]  /*1eba0*/  STS.U16 [R86+UR5+0x1a480], R136 ;  /* 0x01a4808856007988 */ /* 0x000fe80008000405 */
[----:B------:R-:W-:Y:S04]  /*1ebb0*/  STS.U16 [R86+UR5+0x12880], R114 ;  /* 0x0128807256007988 */ /* 0x000fe80008000405 */
[----:B0-----:R-:W3:Y:S04]  /*1ebc0*/  LDL.LU R141, [R1+0x75c] ;  /* 0x00075c00018d7983 */ /* 0x001ee80000300800 */
        /* <DEDUP_REMOVED lines=8> */
[----:B------:R-:W-:Y:S04]  /*1ec50*/  STS.U16 [R86+UR5+0x1b880], R142 ;  /* 0x01b8808e56007988 */ /* 0x000fe80008000405 */
[----:B0-----:R-:W3:Y:S04]  /*1ec60*/  LDL.LU R163, [R1+0x730] ;  /* 0x0007300001a37983 */ /* 0x001ee80000300800 */
[----:B------:R-:W-:Y:S01]  /*1ec70*/  STS.U16 [R86+UR5+0x13c80], R143 ;  /* 0x013c808f56007988 */ /* 0x000fe20008000405 */
[----:B------:R-:W-:-:S03]  /*1ec80*/  LOP3.LUT R140, R0, 0x20, RZ, 0x3c, !PT ;  /* 0x00000020008c7812 */ /* 0x000fc600078e3cff */
[----:B-1----:R-:W3:Y:S04]  /*1ec90*/  LDL.LU R162, [R1+0x72c] ;  /* 0x00072c0001a27983 */ /* 0x002ee80000300800 */
[----:B------:R0:W-:Y:S04]  /*1eca0*/  STS.U16 [R86+UR5+0x1bc80], R3 ;  /* 0x01bc800356007988 */ /* 0x0001e80008000405 */
[----:B0-----:R-:W3:Y:S04]  /*1ecb0*/  LDL.LU R3, [R1+0x1018] ;  /* 0x0010180001037983 */ /* 0x001ee80000300800 */
[----:B------:R-:W-:Y:S04]  /*1ecc0*/  STS.U16 [R140+UR5+0x10100], R147 ;  /* 0x010100938c007988 */ /* 0x000fe80008000405 */
[----:B------:R-:W-:Y:S04]  /*1ecd0*/  STS.U16 [R140+UR5+0x18100], R146 ;  /* 0x018100928c007988 */ /* 0x000fe80008000405 */
[----:B------:R-:W3:Y:S04]  /*1ece0*/  LDL.LU R138, [R1+0x6fc] ;  /* 0x0006fc00018a7983 */ /* 0x000ee80000300800 */
        /* <DEDUP_REMOVED lines=12> */
[----:B------:R-:W3:Y:S04]  /*1edb0*/  LDL.LU R144, [R1+0x640] ;  /* 0x0006400001907983 */ /* 0x000ee80000300800 */
[----:B------:R-:W3:Y:S04]  /*1edc0*/  LDL.LU R145, [R1+0x63c] ;  /* 0x00063c0001917983 */ /* 0x000ee80000300800 */
[----:B--2---:R-:W-:Y:S04]  /*1edd0*/  STS.U16 [R140+UR5+0x11100], R110 ;  /* 0x0111006e8c007988 */ /* 0x004fe80008000405 */
[----:B----4-:R0:W-:Y:S04]  /*1ede0*/  STS.U16 [R140+UR5+0x19100], R139 ;  /* 0x0191008b8c007988 */ /* 0x0101e80008000405 */
[----:B0-----:R-:W2:Y:S04]  /*1edf0*/  LDL.LU R139, [R1+0x610] ;  /* 0x00061000018b7983 */ /* 0x001ea80000300800 */
[----:B------:R-:W4:Y:S04]  /*1ee00*/  LDL.LU R159, [R1+0x60c] ;  /* 0x00060c00019f7983 */ /* 0x000f280000300800 */
[----:B------:R-:W2:Y:S04]  /*1ee10*/  LDL.LU R142, [R1+0x5dc] ;  /* 0x0005dc00018e7983 */ /* 0x000ea80000300800 */
[----:B------:R-:W2:Y:S04]  /*1ee20*/  LDL.LU R143, [R1+0x5b0] ;  /* 0x0005b000018f7983 */ /* 0x000ea80000300800 */
[----:B------:R-:W2:Y:S04]  /*1ee30*/  LDL.LU R147, [R1+0x5ac] ;  /* 0x0005ac0001937983 */ /* 0x000ea80000300800 */
[----:B------:R-:W2:Y:S04]  /*1ee40*/  LDL.LU R146, [R1+0x890] ;  /* 0x0008900001927983 */ /* 0x000ea80000300800 */
[----:B------:R-:W2:Y:S04]  /*1ee50*/  LDL.LU R148, [R1+0x88c] ;  /* 0x00088c0001947983 */ /* 0x000ea80000300800 */
[----:B------:R-:W4:Y:S04]  /*1ee60*/  LDL.LU R149, [R1+0x858] ;  /* 0x0008580001957983 */ /* 0x000f280000300800 */
[----:B------:R-:W4:Y:S04]  /*1ee70*/  LDL.LU R158, [R1+0x854] ;  /* 0x00085400019e7983 */ /* 0x000f280000300800 */
[----:B------:R-:W-:Y:S04]  /*1ee80*/  STS.U16 [R140+UR5+0x11500], R113 ;  /* 0x011500718c007988 */ /* 0x000fe80008000405 */
[----:B------:R-:W-:Y:S04]  /*1ee90*/  STS.U16 [R140+UR5+0x19500], R112 ;  /* 0x019500708c007988 */ /* 0x000fe80008000405 */
[----:B---3--:R-:W-:Y:S04]  /*1eea0*/  STS.U16 [R140+UR5+0x11900], R115 ;  /* 0x011900738c007988 */ /* 0x008fe80008000405 */
[----:B------:R-:W-:Y:S04]  /*1eeb0*/  STS.U16 [R140+UR5+0x19900], R141 ;  /* 0x0199008d8c007988 */ /* 0x000fe80008000405 */
[----:B------:R0:W-:Y:S04]  /*1eec0*/  STS.U16 [R140+UR5+0x11d00], R163 ;  /* 0x011d00a38c007988 */ /* 0x0001e80008000405 */
[----:B------:R1:W-:Y:S04]  /*1eed0*/  STS.U16 [R140+UR5+0x19d00], R162 ;  /* 0x019d00a28c007988 */ /* 0x0003e80008000405 */
[----:B0-----:R-:W3:Y:S04]  /*1eee0*/  LDL.LU R163, [R1+0x820] ;  /* 0x0008200001a37983 */ /* 0x001ee80000300800 */
[----:B-1----:R-:W3:Y:S04]  /*1eef0*/  LDL.LU R162, [R1+0x81c] ;  /* 0x00081c0001a27983 */ /* 0x002ee80000300800 */
        /* <DEDUP_REMOVED lines=14> */
[----:B------:R-:W5:Y:S04]  /*1efe0*/  LDL.LU R86, [R1+0x100c] ;  /* 0x00100c0001567983 */ /* 0x000f680000300800 */
[----:B------:R0:W-:Y:S04]  /*1eff0*/  STS.U16 [R140+UR5+0x12900], R114 ;  /* 0x012900728c007988 */ /* 0x0001e80008000405 */
[----:B------:R1:W-:Y:S04]  /*1f000*/  STS.U16 [R140+UR5+0x1a900], R137 ;  /* 0x01a900898c007988 */ /* 0x0003e80008000405 */
[----:B------:R1:W-:Y:S04]  /*1f010*/  STS.U16 [R140+UR5+0x12d00], R164 ;  /* 0x012d00a48c007988 */ /* 0x0003e80008000405 */
[----:B0-----:R-:W3:Y:S04]  /*1f020*/  LDL.LU R114, [R1+0x1008] ;  /* 0x0010080001727983 */ /* 0x001ee80000300800 */
[----:B-1----:R-:W3:Y:S04]  /*1f030*/  LDL.LU R137, [R1+0x1004] ;  /* 0x0010040001897983 */ /* 0x002ee80000300800 */
[----:B------:R-:W3:Y:S04]  /*1f040*/  LDL.LU R164, [R1+0x1000] ;  /* 0x0010000001a47983 */ /* 0x000ee80000300800 */
[----:B------:R0:W-:Y:S04]  /*1f050*/  STS.U16 [R140+UR5+0x1ad00], R135 ;  /* 0x01ad00878c007988 */ /* 0x0001e80008000405 */
[----:B------:R1:W-:Y:S04]  /*1f060*/  STS.U16 [R140+UR5+0x13100], R144 ;  /* 0x013100908c007988 */ /* 0x0003e80008000405 */
[----:B------:R1:W-:Y:S04]  /*1f070*/  STS.U16 [R140+UR5+0x1b100], R145 ;  /* 0x01b100918c007988 */ /* 0x0003e80008000405 */
[----:B0-----:R-:W3:Y:S04]  /*1f080*/  LDL.LU R135, [R1+0xffc] ;  /* 0x000ffc0001877983 */ /* 0x001ee80000300800 */
[----:B-1----:R-:W3:Y:S04]  /*1f090*/  LDL.LU R144, [R1+0xff8] ;  /* 0x000ff80001907983 */ /* 0x002ee80000300800 */
[----:B------:R-:W3:Y:S04]  /*1f0a0*/  LDL.LU R145, [R1+0xff4] ;  /* 0x000ff40001917983 */ /* 0x000ee80000300800 */
[----:B--2---:R0:W-:Y:S04]  /*1f0b0*/  STS.U16 [R140+UR5+0x13500], R139 ;  /* 0x0135008b8c007988 */ /* 0x0041e80008000405 */
[----:B0-----:R-:W2:Y:S04]  /*1f0c0*/  LDL.LU R139, [R1+0xff0] ;  /* 0x000ff000018b7983 */ /* 0x001ea80000300800 */
[----:B----4-:R0:W-:Y:S04]  /*1f0d0*/  STS.U16 [R140+UR5+0x1b500], R159 ;  /* 0x01b5009f8c007988 */ /* 0x0101e80008000405 */
[----:B0-----:R-:W4:Y:S04]  /*1f0e0*/  LDL.LU R159, [R1+0x6f4] ;  /* 0x0006f400019f7983 */ /* 0x001f280000300800 */
[----:B--2---:R0:W-:Y:S04]  /*1f0f0*/  STS.U16 [R140+UR5+0x13900], R139 ;  /* 0x0139008b8c007988 */ /* 0x0041e80008000405 */
[----:B------:R1:W-:Y:S04]  /*1f100*/  STS.U16 [R140+UR5+0x1b900], R142 ;  /* 0x01b9008e8c007988 */ /* 0x0003e80008000405 */
[----:B------:R2:W-:Y:S01]  /*1f110*/  STS.U16 [R140+UR5+0x13d00], R143 ;  /* 0x013d008f8c007988 */ /* 0x0005e20008000405 */
[----:B0-----:R-:W-:-:S03]  /*1f120*/  LOP3.LUT R139, R0, 0x30, RZ, 0x3c, !PT ;  /* 0x00000030008b7812 */ /* 0x001fc600078e3cff */
[----:B------:R0:W-:Y:S04]  /*1f130*/  STS.U16 [R140+UR5+0x1bd00], R147 ;  /* 0x01bd00938c007988 */ /* 0x0001e80008000405 */
[----:B-1----:R-:W4:Y:S04]  /*1f140*/  LDL.LU R142, [R1+0xfec] ;  /* 0x000fec00018e7983 */ /* 0x002f280000300800 */
[----:B--2---:R-:W2:Y:S04]  /*1f150*/  LDL.LU R143, [R1+0xfe8] ;  /* 0x000fe800018f7983 */ /* 0x004ea80000300800 */
[----:B0-----:R-:W2:Y:S04]  /*1f160*/  LDL.LU R140, [R1+0xfe4] ;  /* 0x000fe400018c7983 */ /* 0x001ea80000300800 */
[----:B------:R-:W2:Y:S04]  /*1f170*/  LDL.LU R147, [R1+0xfe0] ;  /* 0x000fe00001937983 */ /* 0x000ea80000300800 */
[----:B------:R0:W-:Y:S04]  /*1f180*/  STS.U16 [R139+UR5+0x10180], R146 ;  /* 0x010180928b007988 */ /* 0x0001e80008000405 */
[----:B------:R1:W-:Y:S04]  /*1f190*/  STS.U16 [R139+UR5+0x18180], R148 ;  /* 0x018180948b007988 */ /* 0x0003e80008000405 */
[----:B------:R3:W-:Y:S04]  /*1f1a0*/  STS.U16 [R139+UR5+0x10580], R149 ;  /* 0x010580958b007988 */ /* 0x0007e80008000405 */
[----:B0-----:R-:W2:Y:S04]  /*1f1b0*/  LDL.LU R146, [R1+0xfdc] ;  /* 0x000fdc0001927983 */ /* 0x001ea80000300800 */
[----:B-1----:R-:W2:Y:S04]  /*1f1c0*/  LDL.LU R148, [R1+0xfd8] ;  /* 0x000fd80001947983 */ /* 0x002ea80000300800 */
        /* <DEDUP_REMOVED lines=9> */
[----:B------:R-:W-:Y:S04]  /*1f260*/  STS.U16 [R139+UR5+0x18d80], R109 ;  /* 0x018d806d8b007988 */ /* 0x000fe80008000405 */
[----:B------:R-:W-:Y:S04]  /*1f270*/  STS.U16 [R139+UR5+0x11180], R111 ;  /* 0x0111806f8b007988 */ /* 0x000fe80008000405 */
[----:B------:R-:W-:Y:S04]  /*1f280*/  STS.U16 [R139+UR5+0x19180], R110 ;  /* 0x0191806e8b007988 */ /* 0x000fe80008000405 */
[----:B------:R-:W-:Y:S04]  /*1f290*/  STS.U16 [R139+UR5+0x11580], R113 ;  /* 0x011580718b007988 */ /* 0x000fe80008000405 */
[----:B------:R-:W-:Y:S04]  /*1f2a0*/  STS.U16 [R139+UR5+0x19580], R112 ;  /* 0x019580708b007988 */ /* 0x000fe80008000405 */
[----:B------:R-:W-:Y:S04]  /*1f2b0*/  STS.U16 [R139+UR5+0x11980], R115 ;  /* 0x011980738b007988 */ /* 0x000fe80008000405 */
[----:B------:R0:W-:Y:S04]  /*1f2c0*/  STS.U16 [R139+UR5+0x19980], R141 ;  /* 0x0199808d8b007988 */ /* 0x0001e80008000405 */
[----:B0-----:R-:W3:Y:S04]  /*1f2d0*/  LDL.LU R141, [R1+0x888] ;  /* 0x00088800018d7983 */ /* 0x001ee80000300800 */
[----:B--2---:R-:W-:Y:S04]  /*1f2e0*/  STS.U16 [R139+UR5+0x11d80], R3 ;  /* 0x011d80038b007988 */ /* 0x004fe80008000405 */
[----:B------:R-:W-:Y:S04]  /*1f2f0*/  STS.U16 [R139+UR5+0x19d80], R162 ;  /* 0x019d80a28b007988 */ /* 0x000fe80008000405 */
[----:B------:R0:W-:Y:S04]  /*1f300*/  STS.U16 [R139+UR5+0x12180], R163 ;  /* 0x012180a38b007988 */ /* 0x0001e80008000405 */
[----:B0-----:R-:W2:Y:S04]  /*1f310*/  LDL.LU R163, [R1+0x884] ;  /* 0x0008840001a37983 */ /* 0x001ea80000300800 */
        /* <DEDUP_REMOVED lines=8> */
[----:B----4-:R0:W-:Y:S04]  /*1f3a0*/  STS.U16 [R139+UR5+0x1a180], R159 ;  /* 0x01a1809f8b007988 */ /* 0x0101e80008000405 */
[----:B0-----:R-:W4:Y:S04]  /*1f3b0*/  LDL.LU R159, [R1+0xfc0] ;  /* 0x000fc000019f7983 */ /* 0x001f280000300800 */
[----:B----4-:R0:W-:Y:S04]  /*1f3c0*/  STS.U16 [R139+UR5+0x12580], R159 ;  /* 0x0125809f8b007988 */ /* 0x0101e80008000405 */
[----:B------:R1:W-:Y:S04]  /*1f3d0*/  STS.U16 [R139+UR5+0x1a580], R158 ;  /* 0x01a5809e8b007988 */ /* 0x0003e80008000405 */
[----:B------:R4:W-:Y:S04]  /*1f3e0*/  STS.U16 [R139+UR5+0x12980], R146 ;  /* 0x012980928b007988 */ /* 0x0009e80008000405 */
[----:B0-----:R-:W2:Y:S04]  /*1f3f0*/  LDL.LU R159, [R1+0xfbc] ;  /* 0x000fbc00019f7983 */ /* 0x001ea80000300800 */
[----:B------:R0:W-:Y:S04]  /*1f400*/  STS.U16 [R139+UR5+0x1a980], R147 ;  /* 0x01a980938b007988 */ /* 0x0001e80008000405 */
[----:B-1----:R-:W2:Y:S04]  /*1f410*/  LDL.LU R158, [R1+0xfb8] ;  /* 0x000fb800019e7983 */ /* 0x002ea80000300800 */
[----:B------:R1:W-:Y:S04]  /*1f420*/  STS.U16 [R139+UR5+0x12d80], R140 ;  /* 0x012d808c8b007988 */ /* 0x0003e80008000405 */
[----:B----4-:R-:W4:Y:S04]  /*1f430*/  LDL.LU R146, [R1+0xfb4] ;  /* 0x000fb40001927983 */ /* 0x010f280000300800 */
[----:B------:R1:W-:Y:S04]  /*1f440*/  STS.U16 [R139+UR5+0x1ad80], R143 ;  /* 0x01ad808f8b007988 */ /* 0x0003e80008000405 */
[----:B0-----:R-:W4:Y:S04]  /*1f450*/  LDL.LU R147, [R1+0xfb0] ;  /* 0x000fb00001937983 */ /* 0x001f280000300800 */
[----:B------:R0:W-:Y:S04]  /*1f460*/  STS.U16 [R139+UR5+0x13180], R142 ;  /* 0x0131808e8b007988 */ /* 0x0001e80008000405 */
[----:B------:R0:W-:Y:S04]  /*1f470*/  STS.U16 [R139+UR5+0x1b180], R145 ;  /* 0x01b180918b007988 */ /* 0x0001e80008000405 */
[----:B-1----:R-:W4:Y:S04]  /*1f480*/  LDL.LU R140, [R1+0x77c] ;  /* 0x00077c00018c7983 */ /* 0x002f280000300800 */
[----:B------:R1:W-:Y:S04]  /*1f490*/  STS.U16 [R139+UR5+0x13580], R144 ;  /* 0x013580908b007988 */ /* 0x0003e80008000405 */
[----:B------:R-:W4:Y:S04]  /*1f4a0*/  LDL.LU R143, [R1+0x750] ;  /* 0x00075000018f7983 */ /* 0x000f280000300800 */
[----:B0-----:R-:W4:Y:S04]  /*1f4b0*/  LDL.LU R142, [R1+0x74c] ;  /* 0x00074c00018e7983 */ /* 0x001f280000300800 */
[----:B------:R0:W-:Y:S04]  /*1f4c0*/  STS.U16 [R139+UR5+0x1b580], R135 ;  /* 0x01b580878b007988 */ /* 0x0001e80008000405 */
[----:B------:R-:W4:Y:S04]  /*1f4d0*/  LDL.LU R145, [R1+0x720] ;  /* 0x0007200001917983 */ /* 0x000f280000300800 */
[----:B------:R3:W-:Y:S04]  /*1f4e0*/  STS.U16 [R139+UR5+0x13980], R164 ;  /* 0x013980a48b007988 */ /* 0x0007e80008000405 */
[----:B-1----:R-:W4:Y:S04]  /*1f4f0*/  LDL.LU R144, [R1+0x71c] ;  /* 0x00071c0001907983 */ /* 0x002f280000300800 */
[----:B0-----:R-:W4:Y:S01]  /*1f500*/  LDL.LU R135, [R1+0xfac] ;  /* 0x000fac0001877983 */ /* 0x001f220000300800 */
[----:B---3--:R-:W-:-:S03]  /*1f510*/  LOP3.LUT R164, R0, 0x40, RZ, 0x3c, !PT ;  /* 0x0000004000a47812 */ /* 0x008fc600078e3cff */
[----:B------:R0:W-:Y:S04]  /*1f520*/  STS.U16 [R139+UR5+0x1b980], R137 ;  /* 0x01b980898b007988 */ /* 0x0001e80008000405 */
[----:B------:R1:W-:Y:S04]  /*1f530*/  STS.U16 [R139+UR5+0x13d80], R136 ;  /* 0x013d80888b007988 */ /* 0x0003e80008000405 */
[----:B------:R3:W-:Y:S04]  /*1f540*/  STS.U16 [R139+UR5+0x1bd80], R138 ;  /* 0x01bd808a8b007988 */ /* 0x0007e80008000405 */
[----:B0-----:R-:W4:Y:S04]  /*1f550*/  LDL.LU R137, [R1+0xfa8] ;  /* 0x000fa80001897983 */ /* 0x001f280000300800 */
[----:B-1----:R-:W4:Y:S04]  /*1f560*/  LDL.LU R136, [R1+0xfa4] ;  /* 0x000fa40001887983 */ /* 0x002f280000300800 */
[----:B---3--:R-:W3:Y:S04]  /*1f570*/  LDL.LU R139, [R1+0xfa0] ;  /* 0x000fa000018b7983 */ /* 0x008ee80000300800 */
[----:B------:R-:W3:Y:S04]  /*1f580*/  LDL.LU R138, [R1+0xf9c] ;  /* 0x000f9c00018a7983 */ /* 0x000ee80000300800 */
[----:B------:R0:W-:Y:S04]  /*1f590*/  STS.U16 [R164+UR5+0x10200], R141 ;  /* 0x0102008da4007988 */ /* 0x0001e80008000405 */
[----:B--2---:R1:W-:Y:S04]  /*1f5a0*/  STS.U16 [R164+UR5+0x18200], R163 ;  /* 0x018200a3a4007988 */ /* 0x0043e80008000405 */
[----:B0-----:R-:W2:Y:S04]  /*1f5b0*/  LDL.LU R141, [R1+0xf98] ;  /* 0x000f9800018d7983 */ /* 0x001ea80000300800 */
[----:B-1----:R-:W2:Y:S04]  /*1f5c0*/  LDL.LU R163, [R1+0xf94] ;  /* 0x000f940001a37983 */ /* 0x002ea80000300800 */
        /* <DEDUP_REMOVED lines=8> */
[----:B0-----:R-:W3:Y:S04]  /*1f650*/  LDL.LU R3, [R1+0x880] ;  /* 0x0008800001037983 */ /* 0x001ee80000300800 */
[----:B-1----:R-:W3:Y:S04]  /*1f660*/  LDL.LU R162, [R1+0x87c] ;  /* 0x00087c0001a27983 */ /* 0x002ee80000300800 */
[----:B--2---:R0:W-:Y:S04]  /*1f670*/  STS.U16 [R164+UR5+0x11600], R163 ;  /* 0x011600a3a4007988 */ /* 0x0041e80008000405 */
[----:B0-----:R-:W2:Y:S04]  /*1f680*/  LDL.LU R163, [R1+0x848] ;  /* 0x0008480001a37983 */ /* 0x001ea80000300800 */
[----:B------:R-:W2:Y:S04]  /*1f690*/  LDL.LU R109, [R1+0x844] ;  /* 0x00084400016d7983 */ /* 0x000ea80000300800 */
[----:B------:R-:W2:Y:S04]  /*1f6a0*/  LDL.LU R111, [R1+0x810] ;  /* 0x00081000016f7983 */ /* 0x000ea80000300800 */
[----:B------:R-:W2:Y:S04]  /*1f6b0*/  LDL.LU R110, [R1+0x80c] ;  /* 0x00080c00016e7983 */ /* 0x000ea80000300800 */
[----:B------:R-:W2:Y:S04]  /*1f6c0*/  LDL.LU R113, [R1+0x7d8] ;  /* 0x0007d80001717983 */ /* 0x000ea80000300800 */
[----:B----4-:R0:W-:Y:S04]  /*1f6d0*/  STS.U16 [R164+UR5+0x19600], R140 ;  /* 0x0196008ca4007988 */ /* 0x0101e80008000405 */
[----:B------:R-:W4:Y:S04]  /*1f6e0*/  LDL.LU R112, [R1+0x7d4] ;  /* 0x0007d40001707983 */ /* 0x000f280000300800 */
[----:B------:R1:W-:Y:S04]  /*1f6f0*/  STS.U16 [R164+UR5+0x11a00], R143 ;  /* 0x011a008fa4007988 */ /* 0x0003e80008000405 */
[----:B------:R-:W4:Y:S04]  /*1f700*/  LDL.LU R115, [R1+0x7a8] ;  /* 0x0007a80001737983 */ /* 0x000f280000300800 */
[----:B------:R1:W-:Y:S04]  /*1f710*/  STS.U16 [R164+UR5+0x19a00], R142 ;  /* 0x019a008ea4007988 */ /* 0x0003e80008000405 */
[----:B0-----:R-:W4:Y:S04]  /*1f720*/  LDL.LU R140, [R1+0xf90] ;  /* 0x000f9000018c7983 */ /* 0x001f280000300800 */
[----:B------:R0:W-:Y:S04]  /*1f730*/  STS.U16 [R164+UR5+0x11e00], R145 ;  /* 0x011e0091a4007988 */ /* 0x0001e80008000405 */
[----:B-1----:R-:W4:Y:S04]  /*1f740*/  LDL.LU R143, [R1+0xf8c] ;  /* 0x000f8c00018f7983 */ /* 0x002f280000300800 */
        /* <DEDUP_REMOVED lines=28> */
[----:B-1----:R-:W4:Y:S01]  /*1f910*/  LDL.LU R156, [R1+0xf50] ;  /* 0x000f5000019c7983 */ /* 0x002f220000300800 */
        /* <DEDUP_REMOVED lines=9> */
[----:B------:R1:W-:Y:S04]  /*1f9b0*/  STS.U16 [R81+UR5+0x18280], R162 ;  /* 0x018280a251007988 */ /* 0x0003e80008000405 */
[----:B0-----:R-:W3:Y:S04]  /*1f9c0*/  LDL.LU R3, [R1+0xf3c] ;  /* 0x000f3c0001037983 */ /* 0x001ee80000300800 */
[----:B-1----:R-:W3:Y:S04]  /*1f9d0*/  LDL.LU R162, [R1+0xf38] ;  /* 0x000f380001a27983 */ /* 0x002ee80000300800 */
[----:B--2---:R0:W-:Y:S04]  /*1f9e0*/  STS.U16 [R81+UR5+0x10680], R163 ;  /* 0x010680a351007988 */ /* 0x0041e80008000405 */
[----:B0-----:R-:W2:Y:S04]  /*1f9f0*/  LDL.LU R163, [R1+0xf34] ;  /* 0x000f340001a37983 */ /* 0x001ea80000300800 */
[----:B------:R-:W-:Y:S04]  /*1fa00*/  STS.U16 [R81+UR5+0x18680], R109 ;  /* 0x0186806d51007988 */ /* 0x000fe80008000405 */
[----:B------:R-:W-:Y:S04]  /*1fa10*/  STS.U16 [R81+UR5+0x10a80], R111 ;  /* 0x010a806f51007988 */ /* 0x000fe80008000405 */
[----:B------:R-:W-:Y:S04]  /*1fa20*/  STS.U16 [R81+UR5+0x18a80], R110 ;  /* 0x018a806e51007988 */ /* 0x000fe80008000405 */
[----:B------:R-:W-:Y:S04]  /*1fa30*/  STS.U16 [R81+UR5+0x10e80], R113 ;  /* 0x010e807151007988 */ /* 0x000fe80008000405 */
[----:B----4-:R-:W-:Y:S04]  /*1fa40*/  STS.U16 [R81+UR5+0x18e80], R112 ;  /* 0x018e807051007988 */ /* 0x010fe80008000405 */
[----:B------:R-:W-:Y:S04]  /*1fa50*/  STS.U16 [R81+UR5+0x11280], R115 ;  /* 0x0112807351007988 */ /* 0x000fe80008000405 */
[----:B--2---:R0:W-:Y:S04]  /*1fa60*/  STS.U16 [R81+UR5+0x19280], R163 ;  /* 0x019280a351007988 */ /* 0x0041e80008000405 */
[----:B---3--:R1:W-:Y:S04]  /*1fa70*/  STS.U16 [R81+UR5+0x11680], R162 ;  /* 0x011680a251007988 */ /* 0x0083e80008000405 */
[----:B------:R2:W-:Y:S04]  /*1fa80*/  STS.U16 [R81+UR5+0x19680], R3 ;  /* 0x0196800351007988 */ /* 0x0005e80008000405 */
[----:B0-----:R-:W3:Y:S04]  /*1fa90*/  LDL.LU R163, [R1+0xf30] ;  /* 0x000f300001a37983 */ /* 0x001ee80000300800 */
[----:B-1----:R-:W4:Y:S04]  /*1faa0*/  LDL.LU R162, [R1+0xf2c] ;  /* 0x000f2c0001a27983 */ /* 0x002f280000300800 */
[----:B--2---:R-:W2:Y:S04]  /*1fab0*/  LDL.LU R3, [R1+0xf28] ;  /* 0x000f280001037983 */ /* 0x004ea80000300800 */
        /* <DEDUP_REMOVED lines=11> */
[----:B------:R-:W-:Y:S04]  /*1fb70*/  STS.U16 [R81+UR5+0x12680], R114 ;  /* 0x0126807251007988 */ /* 0x000fe80008000405 */
[----:B------:R-:W-:Y:S04]  /*1fb80*/  STS.U16 [R81+UR5+0x1a680], R116 ;  /* 0x01a6807451007988 */ /* 0x000fe80008000405 */
[----:B------:R-:W-:Y:S04]  /*1fb90*/  STS.U16 [R81+UR5+0x12a80], R108 ;  /* 0x012a806c51007988 */ /* 0x000fe80008000405 */
[----:B------:R-:W-:Y:S04]  /*1fba0*/  STS.U16 [R81+UR5+0x1aa80], R107 ;  /* 0x01aa806b51007988 */ /* 0x000fe80008000405 */
[----:B------:R-:W-:Y:S04]  /*1fbb0*/  STS.U16 [R81+UR5+0x12e80], R106 ;  /* 0x012e806a51007988 */ /* 0x000fe80008000405 */
[----:B------:R0:W-:Y:S04]  /*1fbc0*/  STS.U16 [R81+UR5+0x1ae80], R84 ;  /* 0x01ae805451007988 */ /* 0x0001e80008000405 */
[----:B------:R-:W3:Y:S04]  /*1fbd0*/  LDL.LU R159, [R1+0xf10] ;  /* 0x000f1000019f7983 */ /* 0x000ee80000300800 */
[----:B------:R1:W-:Y:S04]  /*1fbe0*/  STS.U16 [R81+UR5+0x13280], R85 ;  /* 0x0132805551007988 */ /* 0x0003e80008000405 */
[----:B0-----:R-:W3:Y:S04]  /*1fbf0*/  LDL R84, [R1+0x8b8] ;  /* 0x0008b80001547983 */ /* 0x001ee80000100800 */
[----:B-1----:R-:W3:Y:S04]  /*1fc00*/  LDL R85, [R1+0x8b4] ;  /* 0x0008b40001557983 */ /* 0x002ee80000100800 */
[----:B------:R-:W-:Y:S04]  /*1fc10*/  STS.U16 [R81+UR5+0x1b280], R105 ;  /* 0x01b2806951007988 */ /* 0x000fe80008000405 */
[----:B------:R-:W-:Y:S04]  /*1fc20*/  STS.U16 [R81+UR5+0x13680], R104 ;  /* 0x0136806851007988 */ /* 0x000fe80008000405 */
[----:B------:R-:W-:Y:S04]  /*1fc30*/  STS.U16 [R81+UR5+0x1b680], R103 ;  /* 0x01b6806751007988 */ /* 0x000fe80008000405 */
[----:B------:R0:W-:Y:S04]  /*1fc40*/  STS.U16 [R81+UR5+0x13a80], R101 ;  /* 0x013a806551007988 */ /* 0x0001e80008000405 */
[----:B------:R1:W-:Y:S04]  /*1fc50*/  STS.U16 [R81+UR5+0x1ba80], R83 ;  /* 0x01ba805351007988 */ /* 0x0003e80008000405 */
[----:B------:R1:W-:Y:S04]  /*1fc60*/  STS.U16 [R81+UR5+0x13e80], R82 ;  /* 0x013e805251007988 */ /* 0x0003e80008000405 */
[----:B------:R1:W-:Y:S01]  /*1fc70*/  STS.U16 [R81+UR5+0x1be80], R80 ;  /* 0x01be805051007988 */ /* 0x0003e20008000405 */
[----:B0-----:R-:W-:-:S03]  /*1fc80*/  LOP3.LUT R101, R0, 0x60, RZ, 0x3c, !PT ;  /* 0x0000006000657812 */ /* 0x001fc600078e3cff */
[----:B-1----:R-:W3:Y:S04]  /*1fc90*/  LDL R83, [R1+0x934] ;  /* 0x0009340001537983 */ /* 0x002ee80000100800 */
[----:B------:R-:W3:Y:S04]  /*1fca0*/  LDL R82, [R1+0x938] ;  /* 0x0009380001527983 */ /* 0x000ee80000100800 */
[----:B------:R-:W3:Y:S04]  /*1fcb0*/  LDL R81, [R1+0x8f4] ;  /* 0x0008f40001517983 */ /* 0x000ee80000100800 */
[----:B------:R-:W3:Y:S01]  /*1fcc0*/  LDL R80, [R1+0x8f8] ;  /* 0x0008f80001507983 */ /* 0x000ee20000100800 */
[----:B------:R-:W-:-:S03]  /*1fcd0*/  PRMT R140, RZ, 0x7610, R140 ;  /* 0x00007610ff8c7816 */ /* 0x000fc6000000008c */
[----:B--2---:R0:W-:Y:S04]  /*1fce0*/  STS.U16 [R101+UR5+0x10300], R158 ;  /* 0x0103009e65007988 */ /* 0x0041e80008000405 */
[----:B------:R1:W-:Y:S04]  /*1fcf0*/  STS.U16 [R101+UR5+0x18300], R161 ;  /* 0x018300a165007988 */ /* 0x0003e80008000405 */
[----:B------:R2:W-:Y:S04]  /*1fd00*/  STS.U16 [R101+UR5+0x10700], R160 ;  /* 0x010700a065007988 */ /* 0x0005e80008000405 */
[----:B0-----:R-:W3:Y:S04]  /*1fd10*/  LDL.LU R158, [R1+0xf0c] ;  /* 0x000f0c00019e7983 */ /* 0x001ee80000300800 */
[----:B------:R-:W-:Y:S04]  /*1fd20*/  STS.U16 [R101+UR5+0x18700], R164 ;  /* 0x018700a465007988 */ /* 0x000fe80008000405 */
[----:B-1----:R-:W3:Y:S04]  /*1fd30*/  LDL.LU R161, [R1+0xf08] ;  /* 0x000f080001a17983 */ /* 0x002ee80000300800 */
[----:B------:R-:W-:Y:S04]  /*1fd40*/  STS.U16 [R101+UR5+0x10b00], R165 ;  /* 0x010b00a565007988 */ /* 0x000fe80008000405 */
[----:B--2---:R-:W2:Y:S04]  /*1fd50*/  LDL.LU R160, [R1+0xf04] ;  /* 0x000f040001a07983 */ /* 0x004ea80000300800 */
[----:B------:R0:W-:Y:S04]  /*1fd60*/  STS.U16 [R101+UR5+0x18b00], R3 ;  /* 0x018b000365007988 */ /* 0x0001e80008000405 */
[----:B----4-:R1:W-:Y:S01]  /*1fd70*/  STS.U16 [R101+UR5+0x10f00], R162 ;  /* 0x010f00a265007988 */ /* 0x0103e20008000405 */
[----:B---3--:R-:W-:-:S03]  /*1fd80*/  @!P4 IMAD.MOV.U32 R104, RZ, RZ, R84 ;  /* 0x000000ffff68c224 */ /* 0x008fc600078e0054 */
[----:B------:R3:W-:Y:S01]  /*1fd90*/  STS.U16 [R101+UR5+0x18f00], R163 ;  /* 0x018f00a365007988 */ /* 0x0007e20008000405 */
[----:B------:R-:W-:-:S03]  /*1fda0*/  @!P4 IMAD.MOV.U32 R105, RZ, RZ, R85 ;  /* 0x000000ffff69c224 */ /* 0x000fc600078e0055 */
[----:B0-----:R-:W4:Y:S04]  /*1fdb0*/  LDL.LU R3, [R1+0xf00] ;  /* 0x000f000001037983 */ /* 0x001f280000300800 */
[----:B-1----:R-:W2:Y:S04]  /*1fdc0*/  LDL.LU R162, [R1+0xefc] ;  /* 0x000efc0001a27983 */ /* 0x002ea80000300800 */
[----:B---3--:R-:W3:Y:S04]  /*1fdd0*/  LDL.LU R163, [R1+0xef8] ;  /* 0x000ef80001a37983 */ /* 0x008ee80000300800 */
[----:B------:R-:W2:Y:S04]  /*1fde0*/  LDL R85, [R1+0x974] ;  /* 0x0009740001557983 */ /* 0x000ea80000100800 */
[----:B------:R-:W2:Y:S04]  /*1fdf0*/  LDL R84, [R1+0x978] ;  /* 0x0009780001547983 */ /* 0x000ea80000100800 */
[----:B------:R0:W3:Y:S01]  /*1fe00*/  @!P4 LDG.E.U16 R140, desc[UR16][R104.64] ;  /* 0x00000010688cc981 */ /* 0x0000e2000c1e1500 */
[----:B------:R-:W-:-:S03]  /*1fe10*/  PRMT R135, RZ, 0x7610, R135 ;  /* 0x00007610ff877816 */ /* 0x000fc60000000087 */
[----:B------:R-:W3:Y:S01]  /*1fe20*/  LDL R106, [R1+0x8fc] ;  /* 0x0008fc00016a7983 */ /* 0x000ee20000100800 */
[----:B------:R-:W-:-:S03]  /*1fe30*/  PRMT R136, RZ, 0x7610, R136 ;  /* 0x00007610ff887816 */ /* 0x000fc60000000088 */
[----:B------:R-:W3:Y:S01]  /*1fe40*/  LDL R103, [R1+0x940] ;  /* 0x0009400001677983 */ /* 0x000ee20000100800 */
[----:B------:R-:W-:-:S03]  /*1fe50*/  PRMT R137, RZ, 0x7610, R137 ;  /* 0x00007610ff897816 */ /* 0x000fc60000000089 */
[----:B------:R-:W3:Y:S01]  /*1fe60*/  @!P4 LDG.E.U16 R136, desc[UR16][R82.64] ;  /* 0x000000105288c981 */ /* 0x000ee2000c1e1500 */
[----:B0-----:R-:W-:-:S03]  /*1fe70*/  @!P4 IMAD.MOV.U32 R105, RZ, RZ, R81 ;  /* 0x000000ffff69c224 */ /* 0x001fc600078e0051 */
[----:B------:R-:W3:Y:S01]  /*1fe80*/  LDL R81, [R1+0x8bc] ;  /* 0x0008bc0001517983 */ /* 0x000ee20000100800 */
[----:B------:R-:W-:-:S03]  /*1fe90*/  @!P4 IMAD.MOV.U32 R104, RZ, RZ, R80 ;  /* 0x000000ffff68c224 */ /* 0x000fc600078e0050 */
[----:B------:R-:W3:Y:S04]  /*1fea0*/  LDL R80, [R1+0x8c0] ;  /* 0x0008c00001507983 */ /* 0x000ee80000100800 */
[----:B------:R0:W4:Y:S04]  /*1feb0*/  @!P4 LDG.E.U16 R135, desc[UR16][R104.64] ;  /* 0x000000106887c981 */ /* 0x000128000c1e1500 */
[----:B------:R-:W4:Y:S04]  /*1fec0*/  LDL R83, [R1+0x97c] ;  /* 0x00097c0001537983 */ /* 0x000f280000100800 */
[----:B------:R-:W4:Y:S04]  /*1fed0*/  LDL R82, [R1+0x980] ;  /* 0x0009800001527983 */ /* 0x000f280000100800 */
[----:B------:R-:W4:Y:S04]  /*1fee0*/  LDL R105, [R1+0x900] ;  /* 0x0009000001697983 */ /* 0x000f280000100800 */
[----:B------:R-:W0:Y:S01]  /*1fef0*/  LDL R104, [R1+0x93c] ;  /* 0x00093c0001687983 */ /* 0x000e220000100800 */
[----:B------:R-:W-:-:S03]  /*1ff00*/  PRMT R144, RZ, 0x7610, R144 ;  /* 0x00007610ff907816 */ /* 0x000fc60000000090 */
[----:B--2---:R-:W2:Y:S04]  /*1ff10*/  @!P4 LDG.E.U16 R137, desc[UR16][R84.64] ;  /* 0x000000105489c981 */ /* 0x004ea8000c1e1500 */
[----:B------:R-:W2:Y:S04]  /*1ff20*/  LDL R85, [R1+0x8c4] ;  /* 0x0008c40001557983 */ /* 0x000ea80000100800 */
[----:B------:R-:W2:Y:S04]  /*1ff30*/  LDL R84, [R1+0x8c8] ;  /* 0x0008c80001547983 */ /* 0x000ea80000100800 */
[----:B---3--:R-:W3:Y:S04]  /*1ff40*/  @!P4 LDG.E.U16 R144, desc[UR16][R80.64] ;  /* 0x000000105090c981 */ /* 0x008ee8000c1e1500 */
[----:B------:R-:W3:Y:S04]  /*1ff50*/  LDL R81, [R1+0x904] ;  /* 0x0009040001517983 */ /* 0x000ee80000100800 */
[----:B------:R-:W3:Y:S01]  /*1ff60*/  LDL R80, [R1+0x908] ;  /* 0x0009080001507983 */ /* 0x000ee20000100800 */
[----:B------:R-:W-:Y:S01]  /*1ff70*/  @!P4 IMAD.MOV.U32 R107, RZ, RZ, R106 ;  /* 0x000000ffff6bc224 */ /* 0x000fe200078e006a */
[----:B------:R-:W-:Y:S01]  /*1ff80*/  PRMT R139, RZ, 0x7610, R139 ;  /* 0x00007610ff8b7816 */ /* 0x000fe2000000008b */
[----:B----4-:R-:W-:-:S02]  /*1ff90*/  @!P4 IMAD.MOV.U32 R106, RZ, RZ, R105 ;  /* 0x000000ffff6ac224 */ /* 0x010fc400078e0069 */
[----:B0-----:R-:W-:Y:S01]  /*1ffa0*/  @!P4 IMAD.MOV.U32 R105, RZ, RZ, R104 ;  /* 0x000000ffff69c224 */ /* 0x001fe200078e0068 */
[----:B------:R-:W-:Y:S02]  /*1ffb0*/  @!P4 MOV R104, R103 ;  /* 0x000000670068c202 */ /* 0x000fe40000000f00 */
[----:B------:R-:W-:Y:S01]  /*1ffc0*/  PRMT R141, RZ, 0x7610, R141 ;  /* 0x00007610ff8d7816 */ /* 0x000fe2000000008d */
[----:B------:R-:W4:Y:S04]  /*1ffd0*/  LDL R103, [R1+0x910] ;  /* 0x0009100001677983 */ /* 0x000f280000100800 */
[----:B------:R0:W4:Y:S01]  /*1ffe0*/  @!P4 LDG.E.U16 R139, desc[UR16][R104.64] ;  /* 0x00000010688bc981 */ /* 0x000122000c1e1500 */
[----:B------:R-:W-:Y:S02]  /*1fff0*/  PRMT R138, RZ, 0x7610, R138 ;  /* 0x00007610ff8a7816 */ /* 0x000fe4000000008a */
[----:B------:R-:W-:-:S04]  /*20000*/  PRMT R148, RZ, 0x7610, R148 ;  /* 0x00007610ff947816 */ /* 0x000fc80000000094 */
[----:B------:R-:W4:Y:S01]  /*20010*/  @!P4 LDG.E.U16 R138, desc[UR16][R106.64] ;  /* 0x000000106a8ac981 */ /* 0x000f22000c1e1500 */
[----:B0-----:R-:W-:Y:S02]  /*20020*/  @!P4 IMAD.MOV.U32 R104, RZ, RZ, R82 ;  /* 0x000000ffff68c224 */ /* 0x001fe400078e0052 */
[----:B------:R-:W-:Y:S01]  /*20030*/  @!P4 IMAD.MOV.U32 R105, RZ, RZ, R83 ;  /* 0x000000ffff69c224 */ /* 0x000fe200078e0053 */
[----:B------:R-:W-:Y:S01]  /*20040*/  PRMT R142, RZ, 0x7610, R142 ;  /* 0x00007610ff8e7816 */ /* 0x000fe2000000008e */
[----:B------:R-:W4:Y:S04]  /*20050*/  LDL R83, [R1+0x944] ;  /* 0x0009440001537983 */ /* 0x000f280000100800 */
[----:B------:R2:W4:Y:S04]  /*20060*/  @!P4 LDG.E.U16 R141, desc[UR16][R104.64] ;  /* 0x00000010688dc981 */ /* 0x000528000c1e1500 */
[----:B------:R-:W4:Y:S04]  /*20070*/  LDL R106, [R1+0x8cc] ;  /* 0x0008cc00016a7983 */ /* 0x000f280000100800 */
[----:B------:R-:W4:Y:S01]  /*20080*/  LDL R82, [R1+0x948] ;  /* 0x0009480001527983 */ /* 0x000f220000100800 */
[----:B--2---:R-:W-:-:S03]  /*20090*/  @!P4 IMAD.MOV.U32 R105, RZ, RZ, R85 ;  /* 0x000000ffff69c224 */ /* 0x004fc600078e0055 */
[----:B------:R-:W2:Y:S01]  /*200a0*/  LDL R85, [R1+0x984] ;  /* 0x0009840001557983 */ /* 0x000ea20000100800 */
[----:B------:R-:W-:-:S03]  /*200b0*/  @!P4 IMAD.MOV.U32 R104, RZ, RZ, R84 ;  /* 0x000000ffff68c224 */ /* 0x000fc600078e0054 */
[----:B------:R-:W2:Y:S04]  /*200c0*/  LDL R84, [R1+0x988] ;  /* 0x0009880001547983 */ /* 0x000ea80000100800 */
[----:B------:R0:W2:Y:S04]  /*200d0*/  @!P4 LDG.E.U16 R148, desc[UR16][R104.64] ;  /* 0x000000106894c981 */ /* 0x0000a8000c1e1500 */
[----:B------:R-:W2:Y:S04]  /*200e0*/  LDL R105, [R1+0x8d0] ;  /* 0x0008d00001697983 */ /* 0x000ea80000100800 */
[----:B------:R-:W0:Y:S04]  /*200f0*/  LDL R104, [R1+0x90c] ;  /* 0x00090c0001687983 */ /* 0x000e280000100800 */
[----:B---3--:R-:W3:Y:S04]  /*20100*/  @!P4 LDG.E.U16 R142, desc[UR16][R80.64] ;  /* 0x00000010508ec981 */ /* 0x008ee8000c1e1500 */
[----:B------:R-:W3:Y:S04]  /*20110*/  LDL R81, [R1+0x94c] ;  /* 0x00094c0001517983 */ /* 0x000ee80000100800 */
[----:B------:R-:W3:Y:S01]  /*20120*/  LDL R80, [R1+0x950] ;  /* 0x0009500001507983 */ /* 0x000ee20000100800 */
[----:B------:R-:W-:-:S02]  /*20130*/  PRMT R145, RZ, 0x7610, R145 ;  /* 0x00007610ff917816 */ /* 0x000fc40000000091 */
[----:B------:R-:W-:Y:S02]  /*20140*/  PRMT R146, RZ, 0x7610, R146 ;  /* 0x00007610ff927816 */ /* 0x000fe40000000092 */
[----:B------:R-:W-:Y:S01]  /*20150*/  PRMT R143, RZ, 0x7610, R143 ;  /* 0x00007610ff8f7816 */ /* 0x000fe2000000008f */
[----:B----4-:R-:W-:-:S05]  /*20160*/  @!P4 IMAD.MOV.U32 R107, RZ, RZ, R106 ;  /* 0x000000ffff6bc224 */ /* 0x010fca00078e006a */
[----:B------:R-:W4:Y:S04]  /*20170*/  @!P4 LDG.E.U16 R143, desc[UR16][R82.64] ;  /* 0x00000010528fc981 */ /* 0x000f28000c1e1500 */
[----:B------:R-:W4:Y:S04]  /*20180*/  LDL R83, [R1+0x98c] ;  /* 0x00098c0001537983 */ /* 0x000f280000100800 */
[----:B------:R-:W4:Y:S04]  /*20190*/  LDL R82, [R1+0x990] ;  /* 0x0009900001527983 */ /* 0x000f280000100800 */
[----:B--2---:R-:W2:Y:S04]  /*201a0*/  @!P4 LDG.E.U16 R145, desc[UR16][R84.64] ;  /* 0x000000105491c981 */ /* 0x004ea8000c1e1500 */
[----:B------:R-:W2:Y:S01]  /*201b0*/  LDL R85, [R1+0x8d4] ;  /* 0x0008d40001557983 */ /* 0x000ea20000100800 */
[----:B------:R-:W-:-:S03]  /*201c0*/  @!P4 IMAD.MOV.U32 R106, RZ, RZ, R105 ;  /* 0x000000ffff6ac224 */ /* 0x000fc600078e0069 */
[----:B------:R-:W2:Y:S01]  /*201d0*/  LDL R84, [R1+0x8d8] ;  /* 0x0008d80001547983 */ /* 0x000ea20000100800 */
[----:B0-----:R-:W-:Y:S02]  /*201e0*/  @!P4 IMAD.MOV.U32 R105, RZ, RZ, R104 ;  /* 0x000000ffff69c224 */ /* 0x001fe400078e0068 */
[----:B------:R-:W-:Y:S01]  /*201f0*/  @!P4 IMAD.MOV.U32 R104, RZ, RZ, R103 ;  /* 0x000000ffff68c224 */ /* 0x000fe200078e0067 */
[----:B------:R-:W-:Y:S01]  /*20200*/  PRMT R156, RZ, 0x7610, R156 ;  /* 0x00007610ff9c7816 */ /* 0x000fe2000000009c */
[----:B------:R-:W2:Y:S04]  /*20210*/  LDL R103, [R1+0x8e0] ;  /* 0x0008e00001677983 */ /* 0x000ea80000100800 */
[----:B------:R3:W2:Y:S02]  /*20220*/  @!P4 LDG.E.U16 R146, desc[UR16][R104.64] ;  /* 0x000000106892c981 */ /* 0x0006a4000c1e1500 */
[----:B---3--:R-:W-:-:S02]  /*20230*/  @!P4 IMAD.MOV.U32 R105, RZ, RZ, R81 ;  /* 0x000000ffff69c224 */ /* 0x008fc400078e0051 */
[----:B------:R-:W3:Y:S01]  /*20240*/  LDL R81, [R1+0x914] ;  /* 0x0009140001517983 */ /* 0x000ee20000100800 */
[----:B------:R-:W-:-:S03]  /*20250*/  @!P4 IMAD.MOV.U32 R104, RZ, RZ, R80 ;  /* 0x000000ffff68c224 */ /* 0x000fc600078e0050 */
[----:B------:R-:W3:Y:S01]  /*20260*/  LDL R80, [R1+0x918] ;  /* 0x0009180001507983 */ /* 0x000ee20000100800 */
[----:B------:R-:W-:Y:S02]  /*20270*/  PRMT R147, RZ, 0x7610, R147 ;  /* 0x00007610ff937816 */ /* 0x000fe40000000093 */
[----:B------:R-:W-:Y:S02]  /*20280*/  PRMT R152, RZ, 0x7610, R152 ;  /* 0x00007610ff987816 */ /* 0x000fe40000000098 */
[----:B------:R-:W-:Y:S02]  /*20290*/  PRMT R149, RZ, 0x7610, R149 ;  /* 0x00007610ff957816 */ /* 0x000fe40000000095 */
[----:B------:R4:W3:Y:S04]  /*202a0*/  @!P4 LDG.E.U16 R147, desc[UR16][R104.64] ;  /* 0x000000106893c981 */ /* 0x0008e8000c1e1500 */
[----:B------:R0:W3:Y:S04]  /*202b0*/  @!P4 LDG.E.U16 R152, desc[UR16][R106.64] ;  /* 0x000000106a98c981 */ /* 0x0000e8000c1e1500 */
[----:B------:R-:W0:Y:S01]  /*202c0*/  LDL R106, [R1+0x994] ;  /* 0x00099400016a7983 */ /* 0x000e220000100800 */
[----:B----4-:R-:W-:-:S03]  /*202d0*/  @!P4 IMAD.MOV.U32 R105, RZ, RZ, R83 ;  /* 0x000000ffff69c224 */ /* 0x010fc600078e0053 */
[----:B------:R-:W4:Y:S01]  /*202e0*/  LDL R83, [R1+0x954] ;  /* 0x0009540001537983 */ /* 0x000f220000100800 */
[----:B------:R-:W-:-:S03]  /*202f0*/  @!P4 IMAD.MOV.U32 R104, RZ, RZ, R82 ;  /* 0x000000ffff68c224 */ /* 0x000fc600078e0052 */
[----:B------:R-:W4:Y:S04]  /*20300*/  LDL R82, [R1+0x958] ;  /* 0x0009580001527983 */ /* 0x000f280000100800 */
[----:B------:R-:W4:Y:S04]  /*20310*/  @!P4 LDG.E.U16 R149, desc[UR16][R104.64] ;  /* 0x000000106895c981 */ /* 0x000f28000c1e1500 */
[----:B------:R-:W4:Y:S01]  /*20320*/  LDL R105, [R1+0x998] ;  /* 0x0009980001697983 */ /* 0x000f220000100800 */
[----:B------:R-:W-:Y:S02]  /*20330*/  PRMT R154, RZ, 0x7610, R154 ;  /* 0x00007610ff9a7816 */ /* 0x000fe4000000009a */
[----:B------:R-:W-:Y:S01]  /*20340*/  PRMT R150, RZ, 0x7610, R150 ;  /* 0x00007610ff967816 */ /* 0x000fe20000000096 */
[----:B------:R-:W4:Y:S04]  /*20350*/  LDL R104, [R1+0x8dc] ;  /* 0x0008dc0001687983 */ /* 0x000f280000100800 */
[----:B--2---:R-:W2:Y:S04]  /*20360*/  @!P4 LDG.E.U16 R156, desc[UR16][R84.64] ;  /* 0x00000010549cc981 */ /* 0x004ea8000c1e1500 */
[----:B------:R-:W2:Y:S04]  /*20370*/  LDL R85, [R1+0x91c] ;  /* 0x00091c0001557983 */ /* 0x000ea80000100800 */
[----:B------:R-:W2:Y:S01]  /*20380*/  LDL R84, [R1+0x920] ;  /* 0x0009200001547983 */ /* 0x000ea20000100800 */
[----:B---3--:R-:W-:-:S03]  /*20390*/  @!P4 IMAD.MOV.U32 R109, RZ, RZ, R81 ;  /* 0x000000ffff6dc224 */ /* 0x008fc600078e0051 */
[----:B------:R-:W3:Y:S01]  /*203a0*/  LDL R81, [R1+0x95c] ;  /* 0x00095c0001517983 */ /* 0x000ee20000100800 */
[----:B------:R-:W-:-:S03]  /*203b0*/  @!P4 IMAD.MOV.U32 R108, RZ, RZ, R80 ;  /* 0x000000ffff6cc224 */ /* 0x000fc600078e0050 */
[----:B------:R-:W3:Y:S01]  /*203c0*/  LDL R80, [R1+0x960] ;  /* 0x0009600001507983 */ /* 0x000ee20000100800 */
[----:B------:R-:W-:Y:S02]  /*203d0*/  PRMT R155, RZ, 0x7610, R155 ;  /* 0x00007610ff9b7816 */ /* 0x000fe4000000009b */
[----:B------:R-:W-:Y:S01]  /*203e0*/  PRMT R151, RZ, 0x7610, R151 ;  /* 0x00007610ff977816 */ /* 0x000fe20000000097 */
[----:B------:R4:W3:Y:S01]  /*203f0*/  @!P4 LDG.E.U16 R150, desc[UR16][R108.64] ;  /* 0x000000106c96c981 */ /* 0x0008e2000c1e1500 */
[----:B------:R-:W-:Y:S01]  /*20400*/  PRMT R153, RZ, 0x7610, R153 ;  /* 0x00007610ff997816 */ /* 0x000fe20000000099 */
[----:B0-----:R-:W-:Y:S02]  /*20410*/  @!P4 IMAD.MOV.U32 R107, RZ, RZ, R106 ;  /* 0x000000ffff6bc224 */ /* 0x001fe400078e006a */
[----:B----4-:R-:W-:Y:S02]  /*20420*/  @!P4 IMAD.MOV.U32 R109, RZ, RZ, R83 ;  /* 0x000000ffff6dc224 */ /* 0x010fe400078e0053 */
[----:B------:R-:W4:Y:S01]  /*20430*/  LDL R83, [R1+0x99c] ;  /* 0x00099c0001537983 */ /* 0x000f220000100800 */
[----:B------:R-:W-:-:S03]  /*20440*/  @!P4 IMAD.MOV.U32 R108, RZ, RZ, R82 ;  /* 0x000000ffff6cc224 */ /* 0x000fc600078e0052 */
[----:B------:R-:W4:Y:S04]  /*20450*/  LDL R82, [R1+0x9a0] ;  /* 0x0009a00001527983 */ /* 0x000f280000100800 */
[----:B------:R-:W4:Y:S01]  /*20460*/  @!P4 LDG.E.U16 R151, desc[UR16][R108.64] ;  /* 0x000000106c97c981 */ /* 0x000f22000c1e1500 */
[----:B------:R-:W-:-:S03]  /*20470*/  @!P4 IMAD.MOV.U32 R106, RZ, RZ, R105 ;  /* 0x000000ffff6ac224 */ /* 0x000fc600078e0069 */
[----:B------:R-:W4:Y:S04]  /*20480*/  LDL R109, [R1+0x964] ;  /* 0x00096400016d7983 */ /* 0x000f280000100800 */
[----:B------:R-:W4:Y:S04]  /*20490*/  @!P4 LDG.E.U16 R153, desc[UR16][R106.64] ;  /* 0x000000106a99c981 */ /* 0x000f28000c1e1500 */
[----:B------:R-:W4:Y:S04]  /*204a0*/  LDL R107, [R1+0x968] ;  /* 0x00096800016b7983 */ /* 0x000f280000100800 */
[----:B--2---:R3:W2:Y:S02]  /*204b0*/  @!P4 LDG.E.U16 R154, desc[UR16][R84.64] ;  /* 0x00000010549ac981 */ /* 0x0046a4000c1e1500 */
[----:B---3--:R-:W-:-:S02]  /*204c0*/  @!P4 IMAD.MOV.U32 R85, RZ, RZ, R81 ;  /* 0x000000ffff55c224 */ /* 0x008fc400078e0051 */
[----:B------:R-:W3:Y:S01]  /*204d0*/  LDL R81, [R1+0x8e4] ;  /* 0x0008e40001517983 */ /* 0x000ee20000100800 */
[----:B------:R-:W-:-:S03]  /*204e0*/  @!P4 IMAD.MOV.U32 R84, RZ, RZ, R80 ;  /* 0x000000ffff54c224 */ /* 0x000fc600078e0050 */
[----:B------:R-:W2:Y:S04]  /*204f0*/  LDL R80, [R1+0x8e8] ;  /* 0x0008e80001507983 */ /* 0x000ea80000100800 */
[----:B------:R-:W2:Y:S04]  /*20500*/  @!P4 LDG.E.U16 R155, desc[UR16][R84.64] ;  /* 0x00000010549bc981 */ /* 0x000ea8000c1e1500 */
[----:B------:R-:W2:Y:S04]  /*20510*/  LDL R85, [R1+0x924] ;  /* 0x0009240001557983 */ /* 0x000ea80000100800 */
[----:B------:R-:W2:Y:S01]  /*20520*/  LDL R84, [R1+0x928] ;  /* 0x0009280001547983 */ /* 0x000ea20000100800 */
[----:B------:R-:W-:-:S02]  /*20530*/  PRMT R157, RZ, 0x7610, R157 ;  /* 0x00007610ff9d7816 */ /* 0x000fc4000000009d */
[----:B------:R-:W-:Y:S01]  /*20540*/  PRMT R158, RZ, 0x7610, R158 ;  /* 0x00007610ff9e7816 */ /* 0x000fe2000000009e */
[----:B------:R-:W2:Y:S01]  /*20550*/  LDL.LU R108, [R1+0xa74] ;  /* 0x000a7400016c7983 */ /* 0x000ea20000300800 */
[----:B------:R-:W-:Y:S01]  /*20560*/  PRMT R160, RZ, 0x7610, R160 ;  /* 0x00007610ffa07816 */ /* 0x000fe200000000a0 */
[----:B------:R-:W-:Y:S01]  /*20570*/  @!P4 IMAD.MOV.U32 R105, RZ, RZ, R104 ;  /* 0x000000ffff69c224 */ /* 0x000fe200078e0068 */
[----:B------:R-:W-:Y:S01]  /*20580*/  PRMT R162, RZ, 0x7610, R162 ;  /* 0x00007610ffa27816 */ /* 0x000fe200000000a2 */
[----:B------:R-:W2:Y:S01]  /*20590*/  LDL.LU R111, [R1+0xa70] ;  /* 0x000a7000016f7983 */ /* 0x000ea20000300800 */
[----:B------:R-:W-:Y:S02]  /*205a0*/  @!P4 MOV R104, R103 ;  /* 0x000000670068c202 */ /* 0x000fe40000000f00 */
[----:B------:R-:W-:Y:S01]  /*205b0*/  PRMT R159, RZ, 0x7610, R159 ;  /* 0x00007610ff9f7816 */ /* 0x000fe2000000009f */
[----:B------:R-:W2:Y:S04]  /*205c0*/  LDL.LU R110, [R1+0xa64] ;  /* 0x000a6400016e7983 */ /* 0x000ea80000300800 */
[----:B------:R-:W2:Y:S04]  /*205d0*/  LDL.LU R113, [R1+0xa60] ;  /* 0x000a600001717983 */ /* 0x000ea80000300800 */
[----:B----4-:R3:W4:Y:S04]  /*205e0*/  @!P4 LDG.E.U16 R157, desc[UR16][R82.64] ;  /* 0x00000010529dc981 */ /* 0x010728000c1e1500 */
[----:B------:R-:W4:Y:S04]  /*205f0*/  LDL.LU R112, [R1+0xa54] ;  /* 0x000a540001707983 */ /* 0x000f280000300800 */
[----:B------:R-:W4:Y:S04]  /*20600*/  LDL.LU R115, [R1+0xa50] ;  /* 0x000a500001737983 */ /* 0x000f280000300800 */
[----:B------:R-:W4:Y:S04]  /*20610*/  LDL.LU R114, [R1+0xa44] ;  /* 0x000a440001727983 */ /* 0x000f280000300800 */
[----:B------:R-:W4:Y:S04]  /*20620*/  @!P4 LDG.E.U16 R160, desc[UR16][R104.64] ;  /* 0x0000001068a0c981 */ /* 0x000f28000c1e1500 */
[----:B------:R-:W4:Y:S04]  /*20630*/  LDL.LU R116, [R1+0xa40] ;  /* 0x000a400001747983 */ /* 0x000f280000300800 */
[----:B------:R-:W4:Y:S04]  /*20640*/  LDL R106, [R1+0x96c] ;  /* 0x00096c00016a7983 */ /* 0x000f280000100800 */
[----:B------:R-:W4:Y:S04]  /*20650*/  LDL R105, [R1+0x970] ;  /* 0x0009700001697983 */ /* 0x000f280000100800 */
[----:B------:R-:W4:Y:S04]  /*20660*/  LDL R104, [R1+0x9ac] ;  /* 0x0009ac0001687983 */ /* 0x000f280000100800 */
[----:B------:R-:W4:Y:S01]  /*20670*/  LDL R103, [R1+0x9b0] ;  /* 0x0009b00001677983 */ /* 0x000f220000100800 */
[----:B---3--:R-:W-:-:S03]  /*20680*/  @!P4 IMAD.MOV.U32 R83, RZ, RZ, R81 ;  /* 0x000000ffff53c224 */ /* 0x008fc600078e0051 */
[----:B------:R-:W3:Y:S01]  /*20690*/  LDL R81, [R1+0x9a4] ;  /* 0x0009a40001517983 */ /* 0x000ee20000100800 */
[----:B--2---:R-:W-:-:S03]  /*206a0*/  @!P4 IMAD.MOV.U32 R82, RZ, RZ, R80 ;  /* 0x000000ffff52c224 */ /* 0x004fc600078e0050 */
[----:B------:R-:W3:Y:S04]  /*206b0*/  LDL R80, [R1+0x9a8] ;  /* 0x0009a80001507983 */ /* 0x000ee80000100800 */
[----:B------:R-:W2:Y:S01]  /*206c0*/  @!P4 LDG.E.U16 R162, desc[UR16][R82.64] ;  /* 0x0000001052a2c981 */ /* 0x000ea2000c1e1500 */
[----:B------:R-:W-:-:S03]  /*206d0*/  @!P4 IMAD.MOV.U32 R165, RZ, RZ, R85 ;  /* 0x000000ffffa5c224 */ /* 0x000fc600078e0055 */
[----:B------:R-:W2:Y:S01]  /*206e0*/  LDL R83, [R1+0x8ec] ;  /* 0x0008ec0001537983 */ /* 0x000ea20000100800 */
[----:B------:R-:W-:-:S03]  /*206f0*/  @!P4 IMAD.MOV.U32 R164, RZ, RZ, R84 ;  /* 0x000000ffffa4c224 */ /* 0x000fc600078e0054 */
[----:B------:R-:W2:Y:S04]  /*20700*/  LDL R82, [R1+0x8f0] ;  /* 0x0008f00001527983 */ /* 0x000ea80000100800 */
[----:B------:R0:W2:Y:S04]  /*20710*/  @!P4 LDG.E.U16 R158, desc[UR16][R164.64] ;  /* 0x00000010a49ec981 */ /* 0x0000a8000c1e1500 */
[----:B------:R-:W2:Y:S04]  /*20720*/  LDL R85, [R1+0x92c] ;  /* 0x00092c0001557983 */ /* 0x000ea80000100800 */
[----:B------:R-:W2:Y:S01]  /*20730*/  LDL R84, [R1+0x930] ;  /* 0x0009300001547983 */ /* 0x000ea20000100800 */
[----:B0-----:R-:W-:-:S02]  /*20740*/  @!P4 IMAD.MOV.U32 R164, RZ, RZ, R107 ;  /* 0x000000ffffa4c224 */ /* 0x001fc400078e006b */
[----:B------:R-:W-:-:S05]  /*20750*/  @!P4 IMAD.MOV.U32 R165, RZ, RZ, R109 ;  /* 0x000000ffffa5c224 */ /* 0x000fca00078e006d */
[----:B------:R0:W2:Y:S04]  /*20760*/  @!P4 LDG.E.U16 R159, desc[UR16][R164.64] ;  /* 0x00000010a49fc981 */ /* 0x0000a8000c1e1500 */
[----:B------:R-:W0:Y:S01]  /*20770*/  LDL.LU.64 R164, [R1+0xef0] ;  /* 0x000ef00001a47983 */ /* 0x000e220000300a00 */
[----:B------:R-:W-:Y:S02]  /*20780*/  PRMT R161, RZ, 0x7610, R161 ;  /* 0x00007610ffa17816 */ /* 0x000fe400000000a1 */
[----:B------:R-:W-:Y:S02]  /*20790*/  PRMT R3, RZ, 0x7610, R3 ;  /* 0x00007610ff037816 */ /* 0x000fe40000000003 */
[----:B------:R-:W-:Y:S01]  /*207a0*/  PRMT R163, RZ, 0x7610, R163 ;  /* 0x00007610ffa37816 */ /* 0x000fe200000000a3 */
[----:B----4-:R-:W-:-:S02]  /*207b0*/  @!P4 IMAD.MOV.U32 R107, RZ, RZ, R106 ;  /* 0x000000ffff6bc224 */ /* 0x010fc400078e006a */
[----:B------:R-:W-:Y:S02]  /*207c0*/  @!P4 IMAD.MOV.U32 R106, RZ, RZ, R105 ;  /* 0x000000ffff6ac224 */ /* 0x000fe400078e0069 */
[----:B------:R-:W-:-:S03]  /*207d0*/  @!P4 IMAD.MOV.U32 R105, RZ, RZ, R104 ;  /* 0x000000ffff69c224 */ /* 0x000fc600078e0068 */
[----:B------:R-:W4:Y:S01]  /*207e0*/  @!P4 LDG.E.U16 R163, desc[UR16][R106.64] ;  /* 0x000000106aa3c981 */ /* 0x000f22000c1e1500 */
[----:B------:R-:W-:-:S03]  /*207f0*/  @!P4 IMAD.MOV.U32 R104, RZ, RZ, R103 ;  /* 0x000000ffff68c224 */ /* 0x000fc600078e0067 */
[----:B------:R1:W-:Y:S04]  /*20800*/  STS.U16 [R101+UR5+0x11300], R108 ;  /* 0x0113006c65007988 */ /* 0x0003e80008000405 */
[----:B------:R-:W4:Y:S04]  /*20810*/  @!P4 LDG.E.U16 R3, desc[UR16][R104.64] ;  /* 0x000000106803c981 */ /* 0x000f28000c1e1500 */
[----:B------:R-:W-:Y:S04]  /*20820*/  STS.U16 [R101+UR5+0x19300], R111 ;  /* 0x0193006f65007988 */ /* 0x000fe80008000405 */
[----:B------:R0:W-:Y:S04]  /*20830*/  STS.U16 [R101+UR5+0x11700], R110 ;  /* 0x0117006e65007988 */ /* 0x0001e80008000405 */
[----:B------:R-:W-:Y:S04]  /*20840*/  STS.U16 [R101+UR5+0x19700], R113 ;  /* 0x0197007165007988 */ /* 0x000fe80008000405 */
[----:B------:R0:W-:Y:S04]  /*20850*/  STS.U16 [R101+UR5+0x11b00], R112 ;  /* 0x011b007065007988 */ /* 0x0001e80008000405 */
[----:B------:R-:W-:Y:S04]  /*20860*/  STS.U16 [R101+UR5+0x19b00], R115 ;  /* 0x019b007365007988 */ /* 0x000fe80008000405 */
[----:B------:R0:W-:Y:S04]  /*20870*/  STS.U16 [R101+UR5+0x11f00], R114 ;  /* 0x011f007265007988 */ /* 0x0001e80008000405 */
[----:B------:R0:W-:Y:S04]  /*20880*/  STS.U16 [R101+UR5+0x19f00], R116 ;  /* 0x019f007465007988 */ /* 0x0001e80008000405 */
[----:B---3--:R-:W3:Y:S04]  /*20890*/  @!P4 LDG.E.U16 R161, desc[UR16][R80.64] ;  /* 0x0000001050a1c981 */ /* 0x008ee8000c1e1500 */
[----:B------:R0:W5:Y:S02]  /*208a0*/  LDL.LU.64 R80, [R1+0xee8] ;  /* 0x000ee80001507983 */ /* 0x0001640000300a00 */
[----:B0-----:R-:W-:-:S02]  /*208b0*/  PRMT R164, RZ, 0x7610, R164 ;  /* 0x00007610ffa47816 */ /* 0x001fc400000000a4 */
[----:B------:R-:W-:-:S04]  /*208c0*/  PRMT R165, RZ, 0x7610, R165 ;  /* 0x00007610ffa57816 */ /* 0x000fc800000000a5 */
[----:B--2---:R-:W2:Y:S04]  /*208d0*/  @!P4 LDG.E.U16 R164, desc[UR16][R82.64] ;  /* 0x0000001052a4c981 */ /* 0x004ea8000c1e1500 */
[----:B------:R-:W2:Y:S04]  /*208e0*/  @!P4 LDG.E.U16 R165, desc[UR16][R84.64] ;  /* 0x0000001054a5c981 */ /* 0x000ea8000c1e1500 */
[----:B------:R0:W5:Y:S04]  /*208f0*/  LDL.LU.64 R82, [R1+0xee0] ;  /* 0x000ee00001527983 */ /* 0x0001680000300a00 */
[----:B------:R0:W5:Y:S04]  /*20900*/  LDL.LU.64 R84, [R1+0xed8] ;  /* 0x000ed80001547983 */ /* 0x0001680000300a00 */
[----:B------:R-:W2:Y:S04]  /*20910*/  LDL.LU R103, [R1+0xa94] ;  /* 0x000a940001677983 */ /* 0x000ea80000300800 */
[----:B------:R-:W3:Y:S04]  /*20920*/  LDL.LU R104, [R1+0xa90] ;  /* 0x000a900001687983 */ /* 0x000ee80000300800 */
[----:B------:R-:W4:Y:S04]  /*20930*/  LDL.LU R105, [R1+0xa8c] ;  /* 0x000a8c0001697983 */ /* 0x000f280000300800 */
[----:B------:R-:W4:Y:S04]  /*20940*/  LDL.LU R106, [R1+0xa88] ;  /* 0x000a8800016a7983 */ /* 0x000f280000300800 */
[----:B------:R-:W4:Y:S04]  /*20950*/  LDL.LU R107, [R1+0xa84] ;  /* 0x000a8400016b7983 */ /* 0x000f280000300800 */
[----:B-1----:R-:W4:Y:S04]  /*20960*/  LDL.LU R108, [R1+0xa80] ;  /* 0x000a8000016c7983 */ /* 0x002f280000300800 */
        /* <DEDUP_REMOVED lines=8> */
[----:B------:R1:W-:Y:S04]  /*209f0*/  STS.U16 [R101+UR5+0x12300], R87 ;  /* 0x0123005765007988 */ /* 0x0003e80008000405 */
[----:B------:R0:W-:Y:S04]  /*20a00*/  STS.U16 [R101+UR5+0x1a300], R88 ;  /* 0x01a3005865007988 */ /* 0x0001e80008000405 */
[----:B------:R0:W-:Y:S04]  /*20a10*/  STS.U16 [R101+UR5+0x12700], R89 ;  /* 0x0127005965007988 */ /* 0x0001e80008000405 */
[----:B-1----:R1:W5:Y:S04]  /*20a20*/  LDL.LU R87, [R1+0xed4] ;  /* 0x000ed40001577983 */ /* 0x0023680000300800 */
[----:B------:R1:W-:Y:S04]  /*20a30*/  STS.U16 [R101+UR5+0x1a700], R90 ;  /* 0x01a7005a65007988 */ /* 0x0003e80008000405 */
[----:B0-----:R0:W5:Y:S04]  /*20a40*/  LDL.LU R88, [R1+0xed0] ;  /* 0x000ed00001587983 */ /* 0x0011680000300800 */
[----:B------:R0:W-:Y:S04]  /*20a50*/  STS.U16 [R101+UR5+0x12b00], R91 ;  /* 0x012b005b65007988 */ /* 0x0001e80008000405 */
[----:B------:R0:W5:Y:S04]  /*20a60*/  LDL.LU R89, [R1+0xecc] ;  /* 0x000ecc0001597983 */ /* 0x0001680000300800 */
        /* <DEDUP_REMOVED lines=16> */
[----:B------:R0:W5:Y:S01]  /*20b70*/  LDL.LU R98, [R1+0xea8] ;  /* 0x000ea80001627983 */ /* 0x0001620000300800 */
[----:B-1----:R-:W-:-:S03]  /*20b80*/  LOP3.LUT R134, R0, 0x70, RZ, 0x3c, !PT ;  /* 0x0000007000867812 */ /* 0x002fc600078e3cff */
[----:B------:R1:W-:Y:S04]  /*20b90*/  STS.U16 [R101+UR5+0x1bb00], R99 ;  /* 0x01bb006365007988 */ /* 0x0003e80008000405 */
[----:B------:R0:W-:Y:S04]  /*20ba0*/  STS.U16 [R101+UR5+0x13f00], R100 ;  /* 0x013f006465007988 */ /* 0x0001e80008000405 */
[----:B------:R0:W-:Y:S04]  /*20bb0*/  STS.U16 [R101+UR5+0x1bf00], R102 ;  /* 0x01bf006665007988 */ /* 0x0001e80008000405 */
[----:B-1----:R1:W5:Y:S04]  /*20bc0*/  LDL.LU R99, [R1+0xea4] ;  /* 0x000ea40001637983 */ /* 0x0023680000300800 */
[----:B0-----:R1:W5:Y:S04]  /*20bd0*/  LDL.LU R100, [R1+0xea0] ;  /* 0x000ea00001647983 */ /* 0x0013680000300800 */
[----:B------:R1:W5:Y:S04]  /*20be0*/  LDL.LU R101, [R1+0xe9c] ;  /* 0x000e9c0001657983 */ /* 0x0003680000300800 */
[----:B------:R1:W5:Y:S04]  /*20bf0*/  LDL.LU R102, [R1+0xe98] ;  /* 0x000e980001667983 */ /* 0x0003680000300800 */
[----:B--2---:R0:W-:Y:S04]  /*20c00*/  STS.U16 [R134+UR5+0x10380], R103 ;  /* 0x0103806786007988 */ /* 0x0041e80008000405 */
[----:B---3--:R2:W-:Y:S04]  /*20c10*/  STS.U16 [R134+UR5+0x18380], R104 ;  /* 0x0183806886007988 */ /* 0x0085e80008000405 */
[----:B----4-:R3:W-:Y:S04]  /*20c20*/  STS.U16 [R134+UR5+0x10780], R105 ;  /* 0x0107806986007988 */ /* 0x0107e80008000405 */
[----:B0-----:R1:W5:Y:S04]  /*20c30*/  LDL.LU R103, [R1+0xe94] ;  /* 0x000e940001677983 */ /* 0x0013680000300800 */
[----:B--2---:R1:W5:Y:S04]  /*20c40*/  LDL.LU R104, [R1+0xe90] ;  /* 0x000e900001687983 */ /* 0x0043680000300800 */
[----:B---3--:R1:W5:Y:S04]  /*20c50*/  LDL.LU R105, [R1+0xe8c] ;  /* 0x000e8c0001697983 */ /* 0x0083680000300800 */
[----:B------:R0:W-:Y:S04]  /*20c60*/  STS.U16 [R134+UR5+0x18780], R106 ;  /* 0x0187806a86007988 */ /* 0x0001e80008000405 */
[----:B------:R2:W-:Y:S04]  /*20c70*/  STS.U16 [R134+UR5+0x10b80], R107 ;  /* 0x010b806b86007988 */ /* 0x0005e80008000405 */
[----:B------:R3:W-:Y:S04]  /*20c80*/  STS.U16 [R134+UR5+0x18b80], R108 ;  /* 0x018b806c86007988 */ /* 0x0007e80008000405 */
        /* <DEDUP_REMOVED lines=53> */
[----:B0-----:R1:W5:Y:S04]  /*20fe0*/  LDL.LU R133, [R1+0xe1c] ;  /* 0x000e1c0001857983 */ /* 0x0013680000300800 */
[----:B--2---:R1:W5:Y:S04]  /*20ff0*/  LDL.LU R134, [R1+0xe18] ;  /* 0x000e180001867983 */ /* 0x0043680000300800 */
[----:B------:R-:W2:Y:S04]  /*21000*/  LDL.LU R2, [R1+0xe14] ;  /* 0x000e140001027983 */ /* 0x000ea80000300800 */
[----:B--2---:R0:W-:Y:S04]  /*21010*/  STS.U16 [R2+UR5+0x22000], R140 ;  /* 0x0220008c02007988 */ /* 0x0041e80008000405 */
[----:B------:R2:W-:Y:S01]  /*21020*/  STS.U16 [R2+UR5+0x22400], R135 ;  /* 0x0224008702007988 */ /* 0x0005e20008000405 */
[----:B0-----:R-:W-:-:S03]  /*21030*/  LOP3.LUT R140, R2, 0x10, RZ, 0x3c, !PT ;  /* 0x00000010028c7812 */ /* 0x001fc600078e3cff */
[----:B------:R-:W-:Y:S04]  /*21040*/  STS.U16 [R2+UR5+0x22800], R136 ;  /* 0x0228008802007988 */ /* 0x000fe80008000405 */
[----:B------:R-:W-:Y:S04]  /*21050*/  STS.U16 [R2+UR5+0x22c00], R137 ;  /* 0x022c008902007988 */ /* 0x000fe80008000405 */
[----:B------:R0:W-:Y:S04]  /*21060*/  STS.U16 [R140+UR5+0x22080], R144 ;  /* 0x022080908c007988 */ /* 0x0001e80008000405 */
[----:B------:R-:W-:Y:S04]  /*21070*/  STS.U16 [R140+UR5+0x22480], R138 ;  /* 0x0224808a8c007988 */ /* 0x000fe80008000405 */
[----:B--2---:R1:W5:Y:S01]  /*21080*/  LDL.LU R135, [R1+0xe10] ;  /* 0x000e100001877983 */ /* 0x0043620000300800 */
[----:B0-----:R-:W-:-:S03]  /*21090*/  LOP3.LUT R144, R2, 0x20, RZ, 0x3c, !PT ;  /* 0x0000002002907812 */ /* 0x001fc600078e3cff */
[----:B------:R-:W-:Y:S04]  /*210a0*/  STS.U16 [R140+UR5+0x22880], R139 ;  /* 0x0228808b8c007988 */ /* 0x000fe80008000405 */
[----:B------:R-:W-:Y:S04]  /*210b0*/  STS.U16 [R140+UR5+0x22c80], R141 ;  /* 0x022c808d8c007988 */ /* 0x000fe80008000405 */
[----:B------:R0:W-:Y:S04]  /*210c0*/  STS.U16 [R144+UR5+0x22100], R148 ;  /* 0x0221009490007988 */ /* 0x0001e80008000405 */
[----:B------:R-:W-:Y:S04]  /*210d0*/  STS.U16 [R144+UR5+0x22500], R142 ;  /* 0x0225008e90007988 */ /* 0x000fe80008000405 */
[----:B------:R1:W5:Y:S01]  /*210e0*/  LDL.LU R136, [R1+0xe0c] ;  /* 0x000e0c0001887983 */ /* 0x0003620000300800 */
[----:B0-----:R-:W-:-:S03]  /*210f0*/  LOP3.LUT R148, R2, 0x30, RZ, 0x3c, !PT ;  /* 0x0000003002947812 */ /* 0x001fc600078e3cff */
[----:B------:R-:W-:Y:S04]  /*21100*/  STS.U16 [R144+UR5+0x22900], R143 ;  /* 0x0229008f90007988 */ /* 0x000fe80008000405 */
[----:B------:R-:W-:Y:S04]  /*21110*/  STS.U16 [R144+UR5+0x22d00], R145 ;  /* 0x022d009190007988 */ /* 0x000fe80008000405 */
[----:B------:R1:W5:Y:S04]  /*21120*/  LDL.LU R137, [R1+0xe08] ;  /* 0x000e080001897983 */ /* 0x0003680000300800 */
[----:B------:R0:W-:Y:S04]  /*21130*/  STS.U16 [R148+UR5+0x22180], R152 ;  /* 0x0221809894007988 */ /* 0x0001e80008000405 */
[----:B------:R1:W5:Y:S04]  /*21140*/  LDL.LU R138, [R1+0xe04] ;  /* 0x000e0400018a7983 */ /* 0x0003680000300800 */
[----:B------:R1:W5:Y:S01]  /*21150*/  LDL.LU R139, [R1+0xe00] ;  /* 0x000e0000018b7983 */ /* 0x0003620000300800 */
[----:B0-----:R-:W-:-:S03]  /*21160*/  LOP3.LUT R152, R2, 0x40, RZ, 0x3c, !PT ;  /* 0x0000004002987812 */ /* 0x001fc600078e3cff */
[----:B------:R1:W5:Y:S04]  /*21170*/  LDL.LU R140, [R1+0xdfc] ;  /* 0x000dfc00018c7983 */ /* 0x0003680000300800 */
[----:B------:R-:W-:Y:S04]  /*21180*/  STS.U16 [R148+UR5+0x22580], R146 ;  /* 0x0225809294007988 */ /* 0x000fe80008000405 */
[----:B------:R1:W5:Y:S04]  /*21190*/  LDL.LU R141, [R1+0xdf8] ;  /* 0x000df800018d7983 */ /* 0x0003680000300800 */
[----:B------:R-:W-:Y:S04]  /*211a0*/  STS.U16 [R148+UR5+0x22980], R147 ;  /* 0x0229809394007988 */ /* 0x000fe80008000405 */
[----:B------:R1:W5:Y:S04]  /*211b0*/  LDL.LU R142, [R1+0xdf4] ;  /* 0x000df400018e7983 */ /* 0x0003680000300800 */
[----:B------:R-:W-:Y:S04]  /*211c0*/  STS.U16 [R148+UR5+0x22d80], R149 ;  /* 0x022d809594007988 */ /* 0x000fe80008000405 */
[----:B------:R1:W5:Y:S04]  /*211d0*/  LDL.LU R143, [R1+0xdf0] ;  /* 0x000df000018f7983 */ /* 0x0003680000300800 */
[----:B------:R0:W-:Y:S04]  /*211e0*/  STS.U16 [R152+UR5+0x22200], R156 ;  /* 0x0222009c98007988 */ /* 0x0001e80008000405 */
[----:B------:R1:W5:Y:S04]  /*211f0*/  LDL.LU R144, [R1+0xdec] ;  /* 0x000dec0001907983 */ /* 0x0003680000300800 */
[----:B------:R1:W5:Y:S01]  /*21200*/  LDL.LU R145, [R1+0xde8] ;  /* 0x000de80001917983 */ /* 0x0003620000300800 */
[----:B0-----:R-:W-:-:S03]  /*21210*/  LOP3.LUT R156, R2, 0x50, RZ, 0x3c, !PT ;  /* 0x00000050029c7812 */ /* 0x001fc600078e3cff */
[----:B------:R1:W5:Y:S04]  /*21220*/  LDL.LU R146, [R1+0xde4] ;  /* 0x000de40001927983 */ /* 0x0003680000300800 */
[----:B------:R0:W-:Y:S04]  /*21230*/  STS.U16 [R152+UR5+0x22600], R150 ;  /* 0x0226009698007988 */ /* 0x0001e80008000405 */
[----:B------:R1:W5:Y:S04]  /*21240*/  LDL.LU R147, [R1+0xde0] ;  /* 0x000de00001937983 */ /* 0x0003680000300800 */
[----:B------:R2:W-:Y:S04]  /*21250*/  STS.U16 [R152+UR5+0x22a00], R151 ;  /* 0x022a009798007988 */ /* 0x0005e80008000405 */
[----:B------:R1:W5:Y:S04]  /*21260*/  LDL.LU R148, [R1+0xddc] ;  /* 0x000ddc0001947983 */ /* 0x0003680000300800 */
[----:B------:R-:W-:Y:S04]  /*21270*/  STS.U16 [R152+UR5+0x22e00], R153 ;  /* 0x022e009998007988 */ /* 0x000fe80008000405 */
[----:B------:R1:W5:Y:S04]  /*21280*/  LDL.LU R149, [R1+0xdd8] ;  /* 0x000dd80001957983 */ /* 0x0003680000300800 */
[----:B------:R3:W-:Y:S04]  /*21290*/  STS.U16 [R156+UR5+0x22280], R160 ;  /* 0x022280a09c007988 */ /* 0x0007e80008000405 */
[----:B0-----:R1:W5:Y:S04]  /*212a0*/  LDL.LU R150, [R1+0xdd4] ;  /* 0x000dd40001967983 */ /* 0x0013680000300800 */
[----:B--2---:R1:W5:Y:S01]  /*212b0*/  LDL.LU R151, [R1+0xdd0] ;  /* 0x000dd00001977983 */ /* 0x0043620000300800 */
[----:B---3--:R-:W-:-:S03]  /*212c0*/  LOP3.LUT R160, R2, 0x60, RZ, 0x3c, !PT ;  /* 0x0000006002a07812 */ /* 0x008fc600078e3cff */
[----:B------:R1:W5:Y:S04]  /*212d0*/  LDL.LU R152, [R1+0xdcc] ;  /* 0x000dcc0001987983 */ /* 0x0003680000300800 */
[----:B------:R0:W-:Y:S04]  /*212e0*/  STS.U16 [R156+UR5+0x22680], R154 ;  /* 0x0226809a9c007988 */ /* 0x0001e80008000405 */
[----:B------:R1:W5:Y:S04]  /*212f0*/  LDL.LU R153, [R1+0xdc8] ;  /* 0x000dc80001997983 */ /* 0x0003680000300800 */
[----:B------:R2:W-:Y:S04]  /*21300*/  STS.U16 [R156+UR5+0x22a80], R155 ;  /* 0x022a809b9c007988 */ /* 0x0005e80008000405 */
[----:B0-----:R1:W5:Y:S04]  /*21310*/  LDL.LU R154, [R1+0xdc4] ;  /* 0x000dc400019a7983 */ /* 0x0013680000300800 */
[----:B------:R0:W-:Y:S04]  /*21320*/  STS.U16 [R156+UR5+0x22e80], R157 ;  /* 0x022e809d9c007988 */ /* 0x0001e80008000405 */
[----:B--2---:R1:W5:Y:S04]  /*21330*/  LDL.LU R155, [R1+0xdc0] ;  /* 0x000dc000019b7983 */ /* 0x0043680000300800 */
[----:B------:R2:W-:Y:S04]  /*21340*/  STS.U16 [R160+UR5+0x22300], R162 ;  /* 0x022300a2a0007988 */ /* 0x0005e80008000405 */
[----:B0-----:R1:W5:Y:S04]  /*21350*/  LDL.LU R156, [R1+0xdbc] ;  /* 0x000dbc00019c7983 */ /* 0x0013680000300800 */
[----:B------:R1:W5:Y:S01]  /*21360*/  LDL.LU R157, [R1+0xdb8] ;  /* 0x000db800019d7983 */ /* 0x0003620000300800 */
[----:B--2---:R-:W-:-:S03]  /*21370*/  LOP3.LUT R162, R2, 0x70, RZ, 0x3c, !PT ;  /* 0x0000007002a27812 */ /* 0x004fc600078e3cff */
[----:B------:R0:W-:Y:S04]  /*21380*/  STS.U16 [R160+UR5+0x22700], R158 ;  /* 0x0227009ea0007988 */ /* 0x0001e80008000405 */
[----:B------:R2:W-:Y:S04]  /*21390*/  STS.U16 [R160+UR5+0x22b00], R159 ;  /* 0x022b009fa0007988 */ /* 0x0005e80008000405 */
[----:B------:R3:W-:Y:S04]  /*213a0*/  STS.U16 [R160+UR5+0x22f00], R161 ;  /* 0x022f00a1a0007988 */ /* 0x0007e80008000405 */
[----:B0-----:R1:W5:Y:S04]  /*213b0*/  LDL.LU R158, [R1+0xdb4] ;  /* 0x000db400019e7983 */ /* 0x0013680000300800 */
[----:B--2---:R1:W5:Y:S04]  /*213c0*/  LDL.LU R159, [R1+0xdb0] ;  /* 0x000db000019f7983 */ /* 0x0043680000300800 */
[----:B---3--:R1:W5:Y:S04]  /*213d0*/  LDL.LU R160, [R1+0xdac] ;  /* 0x000dac0001a07983 */ /* 0x0083680000300800 */
[----:B------:R1:W5:Y:S04]  /*213e0*/  LDL.LU R161, [R1+0xda8] ;  /* 0x000da80001a17983 */ /* 0x0003680000300800 */
[----:B------:R0:W-:Y:S04]  /*213f0*/  STS.U16 [R162+UR5+0x22380], R164 ;  /* 0x022380a4a2007988 */ /* 0x0001e80008000405 */
[----:B------:R2:W-:Y:S04]  /*21400*/  STS.U16 [R162+UR5+0x22780], R165 ;  /* 0x022780a5a2007988 */ /* 0x0005e80008000405 */
[----:B------:R3:W-:Y:S04]  /*21410*/  STS.U16 [R162+UR5+0x22b80], R163 ;  /* 0x022b80a3a2007988 */ /* 0x0007e80008000405 */
[----:B0-----:R1:W5:Y:S04]  /*21420*/  LDL.LU R164, [R1+0xda4] ;  /* 0x000da40001a47983 */ /* 0x0013680000300800 */
[----:B--2---:R1:W5:Y:S04]  /*21430*/  LDL.LU R165, [R1+0xda0] ;  /* 0x000da00001a57983 */ /* 0x0043680000300800 */
[----:B---3--:R1:W5:Y:S04]  /*21440*/  LDL.LU R163, [R1+0xd9c] ;  /* 0x000d9c0001a37983 */ /* 0x0083680000300800 */
[----:B------:R0:W-:Y:S01]  /*21450*/  STS.U16 [R162+UR5+0x22f80], R3 ;  /* 0x022f8003a2007988 */ /* 0x0001e20008000405 */
[----:B------:R2:W-:Y:S06]  /*21460*/  MEMBAR.ALL.CTA ;  /* 0x0000000000007992 */ /* 0x0005ec0000008000 */
[----:B--2---:R-:W2:Y:S04]  /*21470*/  FENCE.VIEW.ASYNC.S ;  /* 0x00000000000073c6 */ /* 0x004ea80000000000 */
[----:B0-----:R1:W5:Y:S04]  /*21480*/  LDL.LU R162, [R1+0xd98] ;  /* 0x000d980001a27983 */ /* 0x0013680000300800 */
[----:B------:R1:W5:Y:S01]  /*21490*/  LDL.LU R3, [R1+0xd94] ;  /* 0x000d940001037983 */ /* 0x0003620000300800 */
[----:B--2---:R-:W-:Y:S01]  /*214a0*/  BAR.SYNC.DEFER_BLOCKING 0x0 ;  /* 0x0000000000007b1d */ /* 0x004fe20000010000 */
[----:B------:R-:W-:-:S04]  /*214b0*/  ULEA UR8, UR11, UR5, 0x3 ;  /* 0x000000050b087291 */ /* 0x000fc8000f8e18ff */
[----:B------:R-:W-:Y:S01]  /*214c0*/  UIADD3 UR8, UPT, UPT, UR8, 0x24000, URZ ;  /* 0x0002400008087890 */ /* 0x000fe2000fffe0ff */
[----:B------:R-:W-:-:S00]  /*214d0*/  MEMBAR.ALL.CTA ;  /* 0x0000000000007992 */ /* 0x000fc00000008000 */
[----:B------:R-:W-:Y:S06]  /*214e0*/  MEMBAR.ALL.GPU ;  /* 0x0000000000007992 */ /* 0x000fec000000a000 */
[----:B------:R-:W-:-:S00]  /*214f0*/  ERRBAR ;  /* 0x00000000000079ab */ /* 0x000fc00000000000 */
[----:B------:R-:W-:Y:S08]  /*21500*/  CGAERRBAR ;  /* 0x00000000000075ab */ /* 0x000ff00000000000 */
[----:B------:R-:W-:Y:S06]  /*21510*/  UCGABAR_ARV ;  /* 0x00000000000079c7 */ /* 0x000fec0008000000 */
[----:B------:R-:W-:Y:S01]  /*21520*/  UCGABAR_WAIT ;  /* 0x0000000000007dc7 */ /* 0x000fe20008000000 */
[----:B------:R-:W-:Y:S01]  /*21530*/  CCTL.IVALL ;  /* 0x00000000ff00798f */ /* 0x000fe20002000000 */
[----:B-1----:R-:W-:Y:S05]  /*21540*/  @P0 BRA `(.L_x_15) ;  /* 0x0000000000cc0947 */ /* 0x002fea0003800000 */
[----:B------:R0:W-:Y:S01]  /*21550*/  STL [R1+0xd98], R2 ;  /* 0x000d980201007387 */ /* 0x0001e20000100800 */
[----:B------:R-:W-:Y:S01]  /*21560*/  UMOV UR70, 0x0 ;  /* 0x0000000000467882 */ /* 0x000fe20000000000 */
[----:B------:R-:W-:Y:S01]  /*21570*/  UMOV UR71, 0x10108010 ;  /* 0x1010801000477882 */ /* 0x000fe20000000000 */
[----:B------:R-:W-:Y:S01]  /*21580*/  UMOV UR15, 0x40004040 ;  /* 0x40004040000f7882 */ /* 0x000fe20000000000 */
[----:B------:R1:W-:Y:S01]  /*21590*/  STL [R1+0xd94], R0 ;  /* 0x000d940001007387 */ /* 0x0003e20000100800 */
[----:B------:R-:W-:Y:S01]  /*215a0*/  UMOV UR72, 0x0 ;  /* 0x0000000000487882 */ /* 0x000fe20000000000 */
[----:B------:R-:W-:Y:S01]  /*215b0*/  UMOV UR73, 0x10108010 ;  /* 0x1010801000497882 */ /* 0x000fe20000000000 */
[----:B------:R-:W-:Y:S01]  /*215c0*/  UMOV UR62, 0x0 ;  /* 0x00000000003e7882 */ /* 0x000fe20000000000 */
[----:B------:R-:W-:Y:S01]  /*215d0*/  UMOV UR63, 0x10108010 ;  /* 0x10108010003f7882 */ /* 0x000fe20000000000 */
[----:B------:R-:W-:Y:S01]  /*215e0*/  UTCHMMA.2CTA gdesc[UR14], gdesc[UR60], tmem[UR6], tmem[UR70], idesc[UR71], UPT ;  /* 0x00ff463c0e0075ea */ /* 0x000fe2000ba00006 */
[----:B0-----:R-:W-:Y:S01]  /*215f0*/  MOV.SPILL R2, UR17 ;  /* 0x0000001100027c02 */ /* 0x001fe20009000f00 */
[----:B------:R-:W-:Y:S01]  /*21600*/  UMOV UR17, 0x10108010 ;  /* 0x1010801000117882 */ /* 0x000fe20000000000 */
[----:B------:R-:W-:Y:S01]  /*21610*/  UTCHMMA.2CTA gdesc[UR12], gdesc[UR18], tmem[UR6], tmem[UR72], idesc[UR73], UPT ;  /* 0x00ff48120c0075ea */ /* 0x000fe2000ba00006 */
[----:B------:R-:W-:Y:S01]  /*21620*/  UTCHMMA.2CTA gdesc[UR20], gdesc[UR22], tmem[UR6], tmem[UR62], idesc[UR63], UPT ;  /* 0x00ff3e16140075ea */ /* 0x000fe2000ba00006 */
[----:B-1----:R-:W-:Y:S01]  /*21630*/  MOV.SPILL R0, UR16 ;  /* 0x0000001000007c02 */ /* 0x002fe20009000f00 */
[----:B------:R-:W-:Y:S01]  /*21640*/  UMOV UR16, 0x0 ;  /* 0x0000000000107882 */ /* 0x000fe20000000000 */
[----:B------:R-:W-:Y:S01]  /*21650*/  UMOV UR64, 0x0 ;  /* 0x0000000000407882 */ /* 0x000fe20000000000 */
[----:B------:R0:W-:Y:S01]  /*21660*/  UTCHMMA.2CTA gdesc[UR24], gdesc[UR26], tmem[UR6], tmem[UR16], idesc[UR17], UPT ;  /* 0x00ff101a180075ea */ /* 0x0001e2000ba00006 */
[----:B------:R-:W-:Y:S01]  /*21670*/  UMOV UR65, 0x10108010 ;  /* 0x1010801000417882 */ /* 0x000fe20000000000 */
[----:B------:R-:W-:-:S02]  /*21680*/  UIADD3 UR76, UPT, UPT, UR6, 0x40, URZ ;  /* 0x00000040064c7890 */ /* 0x000fc4000fffe0ff */
[----:B------:R-:W-:Y:S01]  /*21690*/  UTCHMMA.2CTA gdesc[UR28], gdesc[UR30], tmem[UR6], tmem[UR64], idesc[UR65], UPT ;  /* 0x00ff401e1c0075ea */ /* 0x000fe2000ba00006 */
[----:B------:R-:W-:Y:S01]  /*216a0*/  UMOV UR66, 0x0 ;  /* 0x0000000000427882 */ /* 0x000fe20000000000 */
[----:B------:R-:W-:Y:S01]  /*216b0*/  UMOV UR67, 0x10108010 ;  /* 0x1010801000437882 */ /* 0x000fe20000000000 */
[----:B------:R-:W-:Y:S02]  /*216c0*/  UIADD3 UR77, UPT, UPT, UR6, 0x40, URZ ;  /* 0x00000040064d7890 */ /* 0x000fe4000fffe0ff */
[----:B------:R-:W-:Y:S01]  /*216d0*/  UTCHMMA.2CTA gdesc[UR32], gdesc[UR34], tmem[UR6], tmem[UR66], idesc[UR67], UPT ;  /* 0x00ff4222200075ea */ /* 0x000fe2000ba00006 */
[----:B------:R-:W-:Y:S01]  /*216e0*/  UMOV UR74, 0x0 ;  /* 0x00000000004a7882 */ /* 0x000fe20000000000 */
[----:B------:R-:W-:Y:S01]  /*216f0*/  UMOV UR75, 0x10108010 ;  /* 0x10108010004b7882 */ /* 0x000fe20000000000 */
[----:B0-----:R-:W-:Y:S01]  /*21700*/  R2UR.FILL UR17, R2 ;  /* 0x00000000021172ca */ /* 0x001fe200004e0000 */
[----:B------:R-:W-:Y:S01]  /*21710*/  UIADD3 UR4, UPT, UPT, UR6, 0x40, URZ ;  /* 0x0000004006047890 */ /* 0x000fe2000fffe0ff */
[----:B------:R0:W5:Y:S01]  /*21720*/  LDL.LU R2, [R1+0xd98] ;  /* 0x000d980001027983 */ /* 0x0001620000300800 */
[----:B------:R-:W-:Y:S01]  /*21730*/  R2UR.FILL UR16, R0 ;  /* 0x00000000001072ca */ /* 0x000fe200004e0000 */
[----:B------:R-:W-:Y:S01]  /*21740*/  UMOV UR68, 0x0 ;  /* 0x0000000000447882 */ /* 0x000fe20000000000 */
[----:B------:R-:W-:Y:S01]  /*21750*/  UMOV UR69, 0x10108010 ;  /* 0x1010801000457882 */ /* 0x000fe20000000000 */
[----:B------:R0:W5:Y:S01]  /*21760*/  LDL.LU R0, [R1+0xd94] ;  /* 0x000d940001007983 */ /* 0x0001620000300800 */
[----:B------:R-:W-:-:S02]  /*21770*/  UIADD3 UR10, UPT, UPT, UR6, 0x40, URZ ;  /* 0x00000040060a7890 */ /* 0x000fc4000fffe0ff */
[----:B------:R-:W-:Y:S02]  /*21780*/  UIADD3 UR15, UPT, UPT, UR6, 0x40, URZ ;  /* 0x00000040060f7890 */ /* 0x000fe4000fffe0ff */
[----:B------:R1:W-:Y:S01]  /*21790*/  UTCHMMA.2CTA gdesc[UR36], gdesc[UR38], tmem[UR6], tmem[UR74], idesc[UR75], UPT ;  /* 0x00ff4a26240075ea */ /* 0x0003e2000ba00006 */
[----:B------:R-:W-:Y:S01]  /*217a0*/  UTCHMMA.2CTA gdesc[UR40], gdesc[UR42], tmem[UR6], tmem[UR68], idesc[UR69], UPT ;  /* 0x00ff442a280075ea */ /* 0x000fe2000ba00006 */
[----:B------:R-:W-:Y:S01]  /*217b0*/  UTCHMMA.2CTA gdesc[UR44], gdesc[UR60], tmem[UR76], tmem[UR70], idesc[UR71], UPT ;  /* 0x00ff463c2c0075ea */ /* 0x000fe2000ba0004c */
[----:B------:R2:W-:Y:S01]  /*217c0*/  UTCHMMA.2CTA gdesc[UR46], gdesc[UR18], tmem[UR77], tmem[UR72], idesc[UR73], UPT ;  /* 0x00ff48122e0075ea */ /* 0x0005e2000ba0004d */
[----:B------:R0:W-:Y:S01]  /*217d0*/  UTCHMMA.2CTA gdesc[UR48], gdesc[UR22], tmem[UR4], tmem[UR62], idesc[UR63], UPT ;  /* 0x00ff3e16300075ea */ /* 0x0001e2000ba00004 */
[----:B------:R0:W-:Y:S02]  /*217e0*/  UTCHMMA.2CTA gdesc[UR50], gdesc[UR26], tmem[UR10], tmem[UR64], idesc[UR65], UPT ;  /* 0x00ff401a320075ea */ /* 0x0001e4000ba0000a */
[----:B------:R0:W-:Y:S01]  /*217f0*/  UTCHMMA.2CTA gdesc[UR52], gdesc[UR30], tmem[UR15], tmem[UR66], idesc[UR67], UPT ;  /* 0x00ff421e340075ea */ /* 0x0001e2000ba0000f */
[----:B-1----:R-:W-:-:S02]  /*21800*/  UIADD3 UR74, UPT, UPT, UR6, 0x40, URZ ;  /* 0x00000040064a7890 */ /* 0x002fc4000fffe0ff */
[----:B------:R-:W-:Y:S01]  /*21810*/  UIADD3 UR75, UPT, UPT, UR6, 0x40, URZ ;  /* 0x00000040064b7890 */ /* 0x000fe2000fffe0ff */
[----:B--2---:R-:W-:-:S06]  /*21820*/  UMOV UR77, 0x3 ;  /* 0x00000003004d7882 */ /* 0x004fcc0000000000 */
[----:B------:R0:W-:Y:S02]  /*21830*/  UTCHMMA.2CTA gdesc[UR54], gdesc[UR34], tmem[UR74], tmem[UR68], idesc[UR69], UPT ;  /* 0x00ff4422360075ea */ /* 0x0001e4000ba0004a */
[----:B------:R0:W-:Y:S01]  /*21840*/  UTCHMMA.2CTA gdesc[UR56], gdesc[UR38], tmem[UR75], tmem[UR70], idesc[UR71], UPT ;  /* 0x00ff4626380075ea */ /* 0x0001e2000ba0004b */
[----:B------:R0:W-:Y:S01]  /*21850*/  UTCHMMA.2CTA gdesc[UR58], gdesc[UR42], tmem[UR76], tmem[UR72], idesc[UR73], UPT ;  /* 0x00ff482a3a0075ea */ /* 0x0001e2000ba0004c */
[----:B------:R0:W-:Y:S01]  /*21860*/  UTCBAR.2CTA.MULTICAST [UR8], URZ, UR77 ;  /* 0x000000ff080073e9 */ /* 0x0001e2000820084d */
[----:B------:R-:W-:Y:S01]  /*21870*/  NOP ;  /* 0x0000000000007918 */ /* 0x000fe20000000000 */
.L_x_15:
[----:B-----5:R1:W-:Y:S04]  /*21880*/  STL [R1+0xd94], R0 ;  /* 0x000d940001007387 */ /* 0x0203e80000100800 */
[----:B-1----:R-:W2:Y:S01]  /*21890*/  LDL R0, [R1+0xd74] ;  /* 0x000d740001007983 */ /* 0x002ea20000100800 */
[----:B------:R-:W-:-:S04]  /*218a0*/  UIADD3 UR11, UPT, UPT, UR11, 0x1, URZ ;  /* 0x000000010b0b7890 */ /* 0x000fc8000fffe0ff */
[----:B------:R-:W-:-:S04]  /*218b0*/  UISETP.GT.AND UP1, UPT, UR11, 0x1, UPT ;  /* 0x000000010b00788c */ /* 0x000fc8000bf24270 */
[----:B0-----:R-:W-:Y:S02]  /*218c0*/  USEL UR4, URZ, 0x1, !UP1 ;  /* 0x00000001ff047887 */ /* 0x001fe4000c800000 */
[----:B------:R-:W-:Y:S02]  /*218d0*/  USEL UR11, UR11, URZ, !UP1 ;  /* 0x000000ff0b0b7287 */ /* 0x000fe4000c800000 */
[----:B------:R-:W-:Y:S01]  /*218e0*/  ULOP3.LUT UR10, UR9, UR4, URZ, 0x3c, !UPT ;  /* 0x00000004090a7292 */ /* 0x000fe2000f8e3cff */
[----:B--2---:R-:W-:Y:S02]  /*218f0*/  ISETP.NE.U32.AND P1, PT, R164, R0, PT ;  /* 0x00000000a400720c */ /* 0x004fe40003f25070 */
[----:B------:R0:W5:Y:S01]  /*21900*/  LDL.LU R0, [R1+0xd94] ;  /* 0x000d940001007983 */ /* 0x0001620000300800 */
[----:B------:R-:W-:-:S03]  /*21910*/  UMOV UR4, UR9 ;  /* 0x0000000900047c82 */ /* 0x000fc60008000000 */
[----:B------:R-:W-:-:S07]  /*21920*/  UMOV UR9, UR10 ;  /* 0x0000000a00097c82 */ /* 0x000fce0008000000 */
[----:B0-----:R-:W-:Y:S05]  /*21930*/  @P1 BRA `(.L_x_16) ;  /* 0xfffffeb800e01947 */ /* 0x001fea000383ffff */
.L_x_13:
[----:B------:R-:W0:Y:S01]  /*21940*/  LDCU UR9, c[0x0][0x3a0] ;  /* 0x00007400ff0977ac */ /* 0x000e220008000800 */
[----:B------:R-:W1:Y:S01]  /*21950*/  LDC R3, c[0x0][0x3b4] ;  /* 0x0000ed00ff037b82 */ /* 0x000e620000000800 */
[----:B0-----:R-:W-:-:S04]  /*21960*/  UIADD3 UR9, UPT, UPT, UR9, 0x7f, URZ ;  /* 0x0000007f09097890 */ /* 0x001fc8000fffe0ff */
[----:B------:R-:W-:-:S09]  /*21970*/  UISETP.GE.AND UP1, UPT, UR9, 0x80, UPT ;  /* 0x000000800900788c */ /* 0x000fd2000bf26270 */
[----:B------:R-:W-:Y:S05]  /*21980*/  BRA.U !UP1, `(.L_x_17) ;  /* 0x0000000109107547 */ /* 0x000fea000b800000 */
[----:B------:R-:W-:-:S06]  /*21990*/  USHF.L.U32 UR4, UR4, 0x1f, URZ ;  /* 0x0000001f04047899 */ /* 0x000fcc00080006ff */
[----:B-----5:R-:W-:-:S04]  /*219a0*/  IMAD.U32 R0, RZ, RZ, UR4 ;  /* 0x00000004ff007e24 */ /* 0x020fc8000f8e00ff */
[----:B------:R-:W0:Y:S02]  /*219b0*/  SYNCS.PHASECHK.TRANS64.TRYWAIT P0, [UR8], R0 ;  /* 0x00000000ff0075a7 */ /* 0x000e240008001108 */
[----:B0-----:R-:W-:Y:S05]  /*219c0*/  @!P0 BRA `(.L_x_18) ;  /* 0x0000003000388947 */ /* 0x001fea0003800000 */
.L_x_17:
[----:B-----5:R-:W2:Y:S01]  /*219d0*/  LDL.LU R146, [R1+0x590] ;  /* 0x0005900001927983 */ /* 0x020ea20000300800 */
[----:B------:R-:W0:Y:S03]  /*219e0*/  LDCU.128 UR8, c[0x0][0x390] ;  /* 0x00007200ff0877ac */ /* 0x000e260008000c00 */
[----:B------:R-:W3:Y:S01]  /*219f0*/  LDL.LU R145, [R1+0x594] ;  /* 0x0005940001917983 */ /* 0x000ee20000300800 */
[----:B------:R-:W4:Y:S03]  /*21a00*/  LDCU UR4, c[0x0][0x3b8] ;  /* 0x00007700ff0477ac */ /* 0x000f260008000800 */
[----:B------:R-:W4:Y:S01]  /*21a10*/  LDL.LU R144, [R1+0x598] ;  /* 0x0005980001907983 */ /* 0x000f220000300800 */
[----:B------:R-:W-:Y:S06]  /*21a20*/  BAR.SYNC.DEFER_BLOCKING 0x0 ;  /* 0x0000000000007b1d */ /* 0x000fec0000010000 */
[----:B------:R-:W1:Y:S02]  /*21a30*/  @!P2 SYNCS.CCTL.IV [UR5+0x24000] ;  /* 0x02400000ff00a9b1 */ /* 0x000e640008000005 */
[----:B-1----:R-:W-:Y:S06]  /*21a40*/  BAR.SYNC.DEFER_BLOCKING 0x0 ;  /* 0x0000000000007b1d */ /* 0x002fec0000010000 */
[----:B------:R-:W1:Y:S01]  /*21a50*/  LDTM.x128 R4, tmem[UR7] ;  /* 0x00000007000479ee */ /* 0x000e6200083c0000 */
[----:B------:R-:W0:Y:S01]  /*21a60*/  @!P2 SYNCS.CCTL.IV [UR5+0x24008] ;  /* 0x02400800ff00a9b1 */ /* 0x000e220008000005 */
[----:B------:R-:W-:Y:S01]  /*21a70*/  NOP ;  /* 0x0000000000007918 */ /* 0x000fe20000000000 */
[----:B-1----:R-:W-:-:S02]  /*21a80*/  F2FP.F16.F32.PACK_AB R138, R5, R4 ;  /* 0x00000004058a723e */ /* 0x002fc400000000ff */
[----:B------:R-:W-:Y:S02]  /*21a90*/  F2FP.F16.F32.PACK_AB R140, R69, R68 ;  /* 0x00000044458c723e */ /* 0x000fe400000000ff */
[----:B------:R-:W-:Y:S02]  /*21aa0*/  PRMT R142, R138, 0x7632, R142 ;  /* 0x000076328a8e7816 */ /* 0x000fe4000000008e */
[----:B------:R-:W-:Y:S02]  /*21ab0*/  PRMT R143, R140, 0x7632, R143 ;  /* 0x000076328c8f7816 */ /* 0x000fe4000000008f */
[----:B------:R-:W-:Y:S02]  /*21ac0*/  F2FP.F16.F32.PACK_AB R72, R73, R72 ;  /* 0x000000484948723e */ /* 0x000fe400000000ff */
[----:B------:R-:W-:Y:S02]  /*21ad0*/  F2FP.F16.F32.PACK_AB R74, R75, R74 ;  /* 0x0000004a4b4a723e */ /* 0x000fe400000000ff */
[----:B------:R-:W-:-:S02]  /*21ae0*/  F2FP.F16.F32.PACK_AB R12, R13, R12 ;  /* 0x0000000c0d0c723e */ /* 0x000fc400000000ff */
[----:B------:R-:W-:Y:S02]  /*21af0*/  F2FP.F16.F32.PACK_AB R76, R77, R76 ;  /* 0x0000004c4d4c723e */ /* 0x000fe400000000ff */
[----:B------:R-:W-:Y:S02]  /*21b00*/  F2FP.F16.F32.PACK_AB R14, R15, R14 ;  /* 0x0000000e0f0e723e */ /* 0x000fe400000000ff */
[----:B------:R-:W-:Y:S02]  /*21b10*/  F2FP.F16.F32.PACK_AB R78, R79, R78 ;  /* 0x0000004e4f4e723e */ /* 0x000fe400000000ff */
        /* <DEDUP_REMOVED lines=51> */
[----:B------:R-:W-:Y:S01]  /*21e50*/  F2FP.F16.F32.PACK_AB R67, R131, R67 ;  /* 0x000000438343723e */ /* 0x000fe200000000ff */
[C---:B--2---:R-:W-:Y:S02]  /*21e60*/  VIADD R0, R146.reuse, 0x4 ;  /* 0x0000000492007836 */ /* 0x044fe40000000000 */
[C---:B------:R-:W-:Y:S02]  /*21e70*/  VIADD R2, R146.reuse, 0x3 ;  /* 0x0000000392027836 */ /* 0x040fe40000000000 */
[----:B------:R-:W-:Y:S01]  /*21e80*/  VIADD R133, R146, 0x1 ;  /* 0x0000000192857836 */ /* 0x000fe20000000000 */
[----:B0-----:R-:W-:Y:S01]  /*21e90*/  ISETP.GE.AND P0, PT, R0, UR11, PT ;  /* 0x0000000b00007c0c */ /* 0x001fe2000bf06270 */
[C---:B---3--:R-:W-:Y:S01]  /*21ea0*/  IMAD R0, R145.reuse, R3, RZ ;  /* 0x0000000391007224 */ /* 0x048fe200078e02ff */
[----:B------:R-:W-:Y:S01]  /*21eb0*/  ISETP.GE.AND P1, PT, R145, UR10, PT ;  /* 0x0000000a91007c0c */ /* 0x000fe2000bf26270 */
[----:B------:R-:W-:Y:S01]  /*21ec0*/  VIADD R132, R146, 0x2 ;  /* 0x0000000292847836 */ /* 0x000fe20000000000 */
[----:B------:R-:W-:Y:S01]  /*21ed0*/  ISETP.GE.AND P4, PT, R2, UR11, PT ;  /* 0x0000000b02007c0c */ /* 0x000fe2000bf86270 */
[----:B------:R-:W-:Y:S01]  /*21ee0*/  IMAD R3, R3, 0x80, R0 ;  /* 0x0000008003037824 */ /* 0x000fe200078e0200 */
[----:B------:R-:W-:Y:S01]  /*21ef0*/  LEA R4, P6, R0, UR8, 0x1 ;  /* 0x0000000800047c11 */ /* 0x000fe2000f8c08ff */
[----:B------:R-:W-:Y:S01]  /*21f00*/  VIADD R141, R146, 0x5 ;  /* 0x00000005928d7836 */ /* 0x000fe20000000000 */
[----:B----4-:R-:W-:Y:S01]  /*21f10*/  ISETP.GE.AND P2, PT, R144, UR10, PT ;  /* 0x0000000a90007c0c */ /* 0x010fe2000bf46270 */
[----:B------:R-:W-:Y:S01]  /*21f20*/  VIADD R75, R146, 0xa ;  /* 0x0000000a924b7836 */ /* 0x000fe20000000000 */
[----:B------:R-:W-:-:S02]  /*21f30*/  LEA.HI.X.SX32 R5, R0, UR9, 0x1, P6 ;  /* 0x0000000900057c11 */ /* 0x000fc4000b0f0eff */
[----:B------:R-:W-:Y:S02]  /*21f40*/  LEA R2, P6, R3, UR8, 0x1 ;  /* 0x0000000803027c11 */ /* 0x000fe4000f8c08ff */
[----:B------:R-:W-:Y:S01]  /*21f50*/  ISETP.GE.AND P5, PT, R133, UR11, PT ;  /* 0x0000000b85007c0c */ /* 0x000fe2000bfa6270 */
[C---:B------:R-:W-:Y:S01]  /*21f60*/  IMAD R133, R146.reuse, UR4, RZ ;  /* 0x0000000492857c24 */ /* 0x040fe2000f8e02ff */
[C---:B------:R-:W-:Y:S02]  /*21f70*/  ISETP.LT.AND P1, PT, R146.reuse, UR11, !P1 ;  /* 0x0000000b92007c0c */ /* 0x040fe4000cf21270 */
[----:B------:R-:W-:Y:S01]  /*21f80*/  ISETP.LT.AND P2, PT, R146, UR11, !P2 ;  /* 0x0000000b92007c0c */ /* 0x000fe2000d741270 */
[----:B------:R-:W-:Y:S01]  /*21f90*/  IMAD.WIDE R68, R133, 0x2, R4 ;  /* 0x0000000285447825 */ /* 0x000fe200078e0204 */
[----:B------:R-:W-:Y:S02]  /*21fa0*/  LEA.HI.X.SX32 R3, R3, UR9, 0x1, P6 ;  /* 0x0000000903037c11 */ /* 0x000fe4000b0f0eff */
[----:B------:R-:W-:-:S02]  /*21fb0*/  ISETP.LT.AND P6, PT, R145, UR10, !P5 ;  /* 0x0000000a91007c0c */ /* 0x000fc4000efc1270 */
[C---:B------:R-:W-:Y:S02]  /*21fc0*/  IADD3 R139, PT, PT, R133.reuse, UR4, RZ ;  /* 0x00000004858b7c10 */ /* 0x040fe4000fffe0ff */
[----:B------:R-:W-:Y:S01]  /*21fd0*/  ISETP.GE.AND P3, PT, R132, UR11, PT ;  /* 0x0000000b84007c0c */ /* 0x000fe2000bf66270 */
[----:B------:R-:W-:Y:S01]  /*21fe0*/  IMAD.WIDE R132, R133, 0x2, R2 ;  /* 0x0000000285847825 */ /* 0x000fe200078e0202 */
[C---:B------:R-:W-:Y:S01]  /*21ff0*/  ISETP.LT.AND P5, PT, R144.reuse, UR10, !P5 ;  /* 0x0000000a90007c0c */ /* 0x040fe2000efa1270 */
[----:B------:R0:W-:Y:S01]  /*22000*/  @P1 STG.E.U16 desc[UR16][R68.64], R138 ;  /* 0x0000008a44001986 */ /* 0x0001e2000c101510 */
[----:B------:R-:W-:Y:S01]  /*22010*/  F2FP.F16.F32.PACK_AB R0, R7, R6 ;  /* 0x000000060700723e */ /* 0x000fe200000000ff */
[----:B------:R-:W-:Y:S01]  /*22020*/  IMAD.WIDE R134, R139, 0x2, R4 ;  /* 0x000000028b867825 */ /* 0x000fe200078e0204 */
[----:B------:R-:W-:Y:S01]  /*22030*/  ISETP.GE.AND P1, PT, R141, UR11, PT ;  /* 0x0000000b8d007c0c */ /* 0x000fe2000bf26270 */
[----:B------:R1:W-:Y:S01]  /*22040*/  @P2 STG.E.U16 desc[UR16][R132.64], R140 ;  /* 0x0000008c84002986 */ /* 0x0003e2000c101510 */
[----:B------:R-:W-:Y:S01]  /*22050*/  ISETP.LT.AND P2, PT, R145, UR10, !P3 ;  /* 0x0000000a91007c0c */ /* 0x000fe2000df41270 */
[----:B------:R-:W-:Y:S01]  /*22060*/  IMAD.WIDE R136, R139, 0x2, R2 ;  /* 0x000000028b887825 */ /* 0x000fe200078e0202 */
[C---:B------:R-:W-:Y:S01]  /*22070*/  ISETP.LT.AND P3, PT, R144.reuse, UR10, !P3 ;  /* 0x0000000a90007c0c */ /* 0x040fe2000df61270 */
[----:B------:R2:W-:Y:S01]  /*22080*/  @P6 STG.E.U16 desc[UR16][R134.64], R142 ;  /* 0x0000008e86006986 */ /* 0x0005e2000c101510 */
[----:B------:R-:W-:Y:S01]  /*22090*/  ISETP.LT.AND P6, PT, R145, UR10, !P4 ;  /* 0x0000000a91007c0c */ /* 0x000fe2000e7c1270 */
[----:B------:R-:W-:Y:S01]  /*220a0*/  VIADD R139, R139, UR4 ;  /* 0x000000048b8b7c36 */ /* 0x000fe20008000000 */
[----:B------:R-:W-:Y:S01]  /*220b0*/  ISETP.LT.AND P4, PT, R144, UR10, !P4 ;  /* 0x0000000a90007c0c */ /* 0x000fe2000e781270 */
[----:B------:R3:W-:Y:S01]  /*220c0*/  @P5 STG.E.U16 desc[UR16][R136.64], R143 ;  /* 0x0000008f88005986 */ /* 0x0007e2000c101510 */
[----:B0-----:R-:W-:-:S02]  /*220d0*/  VIADD R138, R146, 0x6 ;  /* 0x00000006928a7836 */ /* 0x001fc40000000000 */
[----:B------:R-:W-:Y:S01]  /*220e0*/  VIADD R141, R139, UR4 ;  /* 0x000000048b8d7c36 */ /* 0x000fe20008000000 */
[----:B-1----:R-:W-:Y:S01]  /*220f0*/  F2FP.F16.F32.PACK_AB R133, R71, R70 ;  /* 0x000000464785723e */ /* 0x002fe200000000ff */
[C---:B------:R-:W-:Y:S01]  /*22100*/  IMAD.WIDE R6, R139.reuse, 0x2, R4 ;  /* 0x000000028b067825 */ /* 0x040fe200078e0204 */
[----:B------:R-:W-:Y:S02]  /*22110*/  ISETP.GE.AND P5, PT, R138, UR11, PT ;  /* 0x0000000b8a007c0c */ /* 0x000fe4000bfa6270 */
[C---:B--2---:R-:W-:Y:S01]  /*22120*/  PRMT R135, R0.reuse, 0x7610, R135 ;  /* 0x0000761000877816 */ /* 0x044fe20000000087 */
[----:B------:R-:W-:Y:S01]  /*22130*/  IMAD.WIDE R68, R139, 0x2, R2 ;  /* 0x000000028b447825 */ /* 0x000fe200078e0202 */
[----:B---3--:R-:W-:-:S03]  /*22140*/  PRMT R136, R0, 0x7632, R136 ;  /* 0x0000763200887816 */ /* 0x008fc60000000088 */
[--C-:B------:R-:W-:Y:S01]  /*22150*/  IMAD.WIDE R70, R141, 0x2, R4.reuse ;  /* 0x000000028d467825 */ /* 0x100fe200078e0204 */
[----:B------:R0:W-:Y:S01]  /*22160*/  @P2 STG.E.U16 desc[UR16][R6.64], R135 ;  /* 0x0000008706002986 */ /* 0x0001e2000c101510 */
[----:B------:R-:W-:Y:S02]  /*22170*/  F2FP.F16.F32.PACK_AB R0, R9, R8 ;  /* 0x000000080900723e */ /* 0x000fe400000000ff */
[----:B------:R-:W-:Y:S01]  /*22180*/  VIADD R73, R141, UR4 ;  /* 0x000000048d497c36 */ /* 0x000fe20008000000 */
[----:B------:R1:W-:Y:S01]  /*22190*/  @P3 STG.E.U16 desc[UR16][R68.64], R133 ;  /* 0x0000008544003986 */ /* 0x0003e2000c101510 */
[----:B------:R-:W-:Y:S02]  /*221a0*/  VIADD R132, R146, 0x7 ;  /* 0x0000000792847836 */ /* 0x000fe40000000000 */
[----:B------:R-:W-:Y:S01]  /*221b0*/  IMAD.WIDE R8, R73, 0x2, R4 ;  /* 0x0000000249087825 */ /* 0x000fe200078e0204 */
[----:B------:R2:W-:Y:S01]  /*221c0*/  @P6 STG.E.U16 desc[UR16][R70.64], R136 ;  /* 0x0000008846006986 */ /* 0x0005e2000c101510 */
[----:B------:R-:W-:-:S02]  /*221d0*/  ISETP.LT.AND P6, PT, R145, UR10, !P0 ;  /* 0x0000000a91007c0c */ /* 0x000fc4000c7c1270 */
[----:B------:R-:W-:Y:S01]  /*221e0*/  ISETP.LT.AND P0, PT, R144, UR10, !P0 ;  /* 0x0000000a90007c0c */ /* 0x000fe2000c701270 */
[----:B0-----:R-:W-:Y:S01]  /*221f0*/  IMAD.WIDE R6, R141, 0x2, R2 ;  /* 0x000000028d067825 */ /* 0x001fe200078e0202 */
[----:B------:R-:W-:Y:S02]  /*22200*/  ISETP.GE.AND P2, PT, R132, UR11, PT ;  /* 0x0000000b84007c0c */ /* 0x000fe4000bf46270 */
[----:B-1----:R-:W-:Y:S01]  /*22210*/  PRMT R133, R133, 0x7632, R133 ;  /* 0x0000763285857816 */ /* 0x002fe20000000085 */
[----:B------:R-:W-:Y:S01]  /*22220*/  IMAD.WIDE R68, R73, 0x2, R2 ;  /* 0x0000000249447825 */ /* 0x000fe200078e0202 */
[----:B--2---:R-:W-:-:S03]  /*22230*/  F2FP.F16.F32.PACK_AB R70, R11, R10 ;  /* 0x0000000a0b46723e */ /* 0x004fc600000000ff */
[----:B------:R0:W-:Y:S01]  /*22240*/  @P4 STG.E.U16 desc[UR16][R6.64], R133 ;  /* 0x0000008506004986 */ /* 0x0001e2000c101510 */
[----:B------:R-:W-:Y:S02]  /*22250*/  VIADD R73, R73, UR4 ;  /* 0x0000000449497c36 */ /* 0x000fe40008000000 */
[----:B------:R-:W-:Y:S01]  /*22260*/  VIADD R134, R146, 0x8 ;  /* 0x0000000892867836 */ /* 0x000fe20000000000 */
[----:B------:R1:W-:Y:S01]  /*22270*/  @P6 STG.E.U16 desc[UR16][R8.64], R0 ;  /* 0x0000000008006986 */ /* 0x0003e2000c101510 */
[----:B------:R-:W-:Y:S01]  /*22280*/  ISETP.LT.AND P6, PT, R145, UR10, !P5 ;  /* 0x0000000a91007c0c */ /* 0x000fe2000efc1270 */
[----:B------:R-:W-:Y:S01]  /*22290*/  VIADD R71, R73, UR4 ;  /* 0x0000000449477c36 */ /* 0x000fe20008000000 */
[C---:B------:R-:W-:Y:S01]  /*222a0*/  ISETP.LT.AND P5, PT, R144.reuse, UR10, !P5 ;  /* 0x0000000a90007c0c */ /* 0x040fe2000efa1270 */
[----:B------:R2:W-:Y:S01]  /*222b0*/  @P0 STG.E.U16 desc[UR16][R68.64], R72 ;  /* 0x0000004844000986 */ /* 0x0005e2000c101510 */
[----:B------:R-:W-:Y:S01]  /*222c0*/  ISETP.LT.AND P0, PT, R145, UR10, !P1 ;  /* 0x0000000a91007c0c */ /* 0x000fe2000cf01270 */
[----:B------:R-:W-:Y:S01]  /*222d0*/  IMAD.WIDE R10, R71, 0x2, R4 ;  /* 0x00000002470a7825 */ /* 0x000fe200078e0204 */
[----:B------:R-:W-:-:S02]  /*222e0*/  ISETP.LT.AND P1, PT, R144, UR10, !P1 ;  /* 0x0000000a90007c0c */ /* 0x000fc4000cf21270 */
[----:B------:R-:W-:Y:S01]  /*222f0*/  ISETP.GE.AND P3, PT, R134, UR11, PT ;  /* 0x0000000b86007c0c */ /* 0x000fe2000bf66270 */
[----:B0-----:R-:W-:Y:S01]  /*22300*/  IMAD.WIDE R6, R73, 0x2, R4 ;  /* 0x0000000249067825 */ /* 0x001fe200078e0204 */
[----:B-1----:R-:W-:-:S03]  /*22310*/  PRMT R0, R0, 0x7632, R0 ;  /* 0x0000763200007816 */ /* 0x002fc60000000000 */
[----:B------:R-:W-:Y:S01]  /*22320*/  IMAD.WIDE R8, R73, 0x2, R2 ;  /* 0x0000000249087825 */ /* 0x000fe200078e0202 */
[----:B------:R-:W-:-:S03]  /*22330*/  PRMT R73, R72, 0x7632, R73 ;  /* 0x0000763248497816 */ /* 0x000fc60000000049 */
[----:B------:R0:W-:Y:S01]  /*22340*/  @P0 STG.E.U16 desc[UR16][R6.64], R0 ;  /* 0x0000000006000986 */ /* 0x0001e2000c101510 */
[----:B--2---:R-:W-:Y:S01]  /*22350*/  IMAD.WIDE R68, R71, 0x2, R2 ;  /* 0x0000000247447825 */ /* 0x004fe200078e0202 */
[----:B------:R-:W-:Y:S02]  /*22360*/  ISETP.GE.AND P0, PT, R75, UR11, PT ;  /* 0x0000000b4b007c0c */ /* 0x000fe4000bf06270 */
[----:B------:R1:W-:Y:S01]  /*22370*/  @P1 STG.E.U16 desc[UR16][R8.64], R73 ;  /* 0x0000004908001986 */ /* 0x0003e2000c101510 */
[----:B------:R-:W-:Y:S01]  /*22380*/  ISETP.LT.AND P1, PT, R145, UR10, !P2 ;  /* 0x0000000a91007c0c */ /* 0x000fe2000d721270 */
[----:B------:R-:W-:Y:S01]  /*22390*/  VIADD R71, R71, UR4 ;  /* 0x0000000447477c36 */ /* 0x000fe20008000000 */
[C---:B------:R-:W-:Y:S01]  /*223a0*/  ISETP.LT.AND P2, PT, R144.reuse, UR10, !P2 ;  /* 0x0000000a90007c0c */ /* 0x040fe2000d741270 */
[----:B------:R2:W-:Y:S01]  /*223b0*/  @P6 STG.E.U16 desc[UR16][R10.64], R70 ;  /* 0x000000460a006986 */ /* 0x0005e2000c101510 */
[----:B------:R-:W-:Y:S01]  /*223c0*/  ISETP.LT.AND P6, PT, R145, UR10, !P3 ;  /* 0x0000000a91007c0c */ /* 0x000fe2000dfc1270 */
[C---:B------:R-:W-:Y:S01]  /*223d0*/  VIADD R13, R71.reuse, UR4 ;  /* 0x00000004470d7c36 */ /* 0x040fe20008000000 */
[----:B------:R-:W-:Y:S01]  /*223e0*/  ISETP.LT.AND P3, PT, R144, UR10, !P3 ;  /* 0x0000000a90007c0c */ /* 0x000fe2000df61270 */
[----:B------:R-:W-:Y:S01]  /*223f0*/  VIADD R132, R146, 0x9 ;  /* 0x0000000992847836 */ /* 0x000fe20000000000 */
[----:B------:R3:W-:Y:S01]  /*22400*/  @P5 STG.E.U16 desc[UR16][R68.64], R74 ;  /* 0x0000004a44005986 */ /* 0x0007e2000c101510 */
[----:B0-----:R-:W-:-:S03]  /*22410*/  IMAD.WIDE R6, R71, 0x2, R4 ;  /* 0x0000000247067825 */ /* 0x001fc600078e0204 */
[----:B------:R-:W-:Y:S01]  /*22420*/  ISETP.GE.AND P4, PT, R132, UR11, PT ;  /* 0x0000000b84007c0c */ /* 0x000fe2000bf86270 */
[----:B-1----:R-:W-:Y:S01]  /*22430*/  IMAD.WIDE R8, R71, 0x2, R2 ;  /* 0x0000000247087825 */ /* 0x002fe200078e0202 */
[----:B------:R-:W-:Y:S02]  /*22440*/  PRMT R71, R74, 0x7632, R71 ;  /* 0x000076324a477816 */ /* 0x000fe40000000047 */
[----:B--2---:R-:W-:Y:S01]  /*22450*/  PRMT R70, R70, 0x7632, R70 ;  /* 0x0000763246467816 */ /* 0x004fe20000000046 */
[----:B------:R-:W-:-:S04]  /*22460*/  IMAD.WIDE R10, R13, 0x2, R4 ;  /* 0x000000020d0a7825 */ /* 0x000fc800078e0204 */
[----:B------:R0:W-:Y:S01]  /*22470*/  @P1 STG.E.U16 desc[UR16][R6.64], R70 ;  /* 0x0000004606001986 */ /* 0x0001e2000c101510 */
[----:B---3--:R-:W-:Y:S02]  /*22480*/  VIADD R69, R13, UR4 ;  /* 0x000000040d457c36 */ /* 0x008fe40008000000 */
[C---:B------:R-:W-:Y:S01]  /*22490*/  VIADD R72, R146.reuse, 0xb ;  /* 0x0000000b92487836 */ /* 0x040fe20000000000 */
[----:B------:R1:W-:Y:S01]  /*224a0*/  @P2 STG.E.U16 desc[UR16][R8.64], R71 ;  /* 0x0000004708002986 */ /* 0x0003e2000c101510 */
[C---:B------:R-:W-:Y:S02]  /*224b0*/  VIADD R68, R146.reuse, 0xd ;  /* 0x0000000d92447836 */ /* 0x040fe40000000000 */
[----:B------:R-:W-:Y:S01]  /*224c0*/  VIADD R0, R146, 0xc ;  /* 0x0000000c92007836 */ /* 0x000fe20000000000 */
[----:B------:R2:W-:Y:S01]  /*224d0*/  @P6 STG.E.U16 desc[UR16][R10.64], R12 ;  /* 0x0000000c0a006986 */ /* 0x0005e2000c101510 */
[----:B------:R-:W-:Y:S02]  /*224e0*/  ISETP.LT.AND P6, PT, R145, UR10, !P4 ;  /* 0x0000000a91007c0c */ /* 0x000fe4000e7c1270 */
[----:B------:R-:W-:Y:S01]  /*224f0*/  ISETP.LT.AND P4, PT, R144, UR10, !P4 ;  /* 0x0000000a90007c0c */ /* 0x000fe2000e781270 */
[----:B0-----:R-:W-:Y:S01]  /*22500*/  IMAD.WIDE R6, R13, 0x2, R2 ;  /* 0x000000020d067825 */ /* 0x001fe200078e0202 */
[----:B------:R-:W-:-:S02]  /*22510*/  PRMT R13, R12, 0x7632, R13 ;  /* 0x000076320c0d7816 */ /* 0x000fc4000000000d */
[----:B------:R-:W-:Y:S01]  /*22520*/  ISETP.GE.AND P5, PT, R72, UR11, PT ;  /* 0x0000000b48007c0c */ /* 0x000fe2000bfa6270 */
[C---:B-1----:R-:W-:Y:S01]  /*22530*/  IMAD.WIDE R8, R69.reuse, 0x2, R4 ;  /* 0x0000000245087825 */ /* 0x042fe200078e0204 */
[----:B------:R0:W-:Y:S01]  /*22540*/  @P3 STG.E.U16 desc[UR16][R6.64], R76 ;  /* 0x0000004c06003986 */ /* 0x0001e2000c101510 */
[----:B------:R-:W-:Y:S02]  /*22550*/  ISETP.GE.AND P2, PT, R68, UR11, PT ;  /* 0x0000000b44007c0c */ /* 0x000fe4000bf46270 */
[----:B--2---:R-:W-:Y:S01]  /*22560*/  PRMT R12, R76, 0x7632, R12 ;  /* 0x000076324c0c7816 */ /* 0x004fe2000000000c */
[C---:B------:R-:W-:Y:S01]  /*22570*/  IMAD.WIDE R10, R69.reuse, 0x2, R2 ;  /* 0x00000002450a7825 */ /* 0x040fe200078e0202 */
[----:B------:R1:W-:Y:S01]  /*22580*/  @P6 STG.E.U16 desc[UR16][R8.64], R13 ;  /* 0x0000000d08006986 */ /* 0x0003e2000c101510 */
[----:B------:R-:W-:Y:S02]  /*22590*/  IADD3 R69, PT, PT, R69, UR4, RZ ;  /* 0x0000000445457c10 */ /* 0x000fe4000fffe0ff */
[C---:B------:R-:W-:Y:S01]  /*225a0*/  ISETP.LT.AND P6, PT, R145.reuse, UR10, !P5 ;  /* 0x0000000a91007c0c */ /* 0x040fe2000efc1270 */
[----:B------:R2:W-:Y:S01]  /*225b0*/  @P4 STG.E.U16 desc[UR16][R10.64], R12 ;  /* 0x0000000c0a004986 */ /* 0x0005e2000c101510 */
[----:B------:R-:W-:Y:S01]  /*225c0*/  ISETP.LT.AND P4, PT, R145, UR10, !P0 ;  /* 0x0000000a91007c0c */ /* 0x000fe2000c781270 */
[C---:B------:R-:W-:Y:S01]  /*225d0*/  VIADD R15, R69.reuse, UR4 ;  /* 0x00000004450f7c36 */ /* 0x040fe20008000000 */
[----:B------:R-:W-:Y:S01]  /*225e0*/  ISETP.LT.AND P0, PT, R144, UR10, !P0 ;  /* 0x0000000a90007c0c */ /* 0x000fe2000c701270 */
[----:B0-----:R-:W-:Y:S01]  /*225f0*/  IMAD.WIDE R6, R69, 0x2, R4 ;  /* 0x0000000245067825 */ /* 0x001fe200078e0204 */
[----:B------:R-:W-:-:S02]  /*22600*/  PRMT R68, R14, 0x7610, R68 ;  /* 0x000076100e447816 */ /* 0x000fc40000000044 */
[----:B------:R-:W-:Y:S01]  /*22610*/  ISETP.GE.AND P1, PT, R0, UR11, PT ;  /* 0x0000000b00007c0c */ /* 0x000fe2000bf26270 */
[----:B-1----:R-:W-:Y:S01]  /*22620*/  IMAD.WIDE R8, R69, 0x2, R2 ;  /* 0x0000000245087825 */ /* 0x002fe200078e0202 */
[----:B------:R-:W-:Y:S02]  /*22630*/  PRMT R70, R14, 0x7632, R70 ;  /* 0x000076320e467816 */ /* 0x000fe40000000046 */
[----:B------:R-:W-:Y:S01]  /*22640*/  ISETP.LT.AND P5, PT, R144, UR10, !P5 ;  /* 0x0000000a90007c0c */ /* 0x000fe2000efa1270 */
[C---:B--2---:R-:W-:Y:S01]  /*22650*/  IMAD.WIDE R10, R15.reuse, 0x2, R4 ;  /* 0x000000020f0a7825 */ /* 0x044fe200078e0204 */
[----:B------:R-:W-:Y:S01]  /*22660*/  PRMT R71, R78, 0x7632, R71 ;  /* 0x000076324e477816 */ /* 0x000fe20000000047 */
[----:B------:R0:W-:Y:S02]  /*22670*/  @P4 STG.E.U16 desc[UR16][R6.64], R68 ;  /* 0x0000004406004986 */ /* 0x0001e4000c101510 */
[----:B------:R-:W-:Y:S02]  /*22680*/  IMAD.WIDE R12, R15, 0x2, R2 ;  /* 0x000000020f0c7825 */ /* 0x000fe400078e0202 */
        /* <DEDUP_REMOVED lines=9> */
[----:B0-----:R-:W-:Y:S01]  /*22720*/  PRMT R68, R16, 0x7632, R68 ;  /* 0x0000763210447816 */ /* 0x001fe20000000044 */
[C---:B------:R-:W-:Y:S01]  /*22730*/  IMAD.WIDE R6, R15.reuse, 0x2, R4 ;  /* 0x000000020f067825 */ /* 0x040fe200078e0204 */
[----:B------:R0:W-:Y:S02]  /*22740*/  @P5 STG.E.U16 desc[UR16][R12.64], R71 ;  /* 0x000000470c005986 */ /* 0x0001e4000c101510 */
[----:B------:R-:W-:Y:S01]  /*22750*/  ISETP.GE.AND P3, PT, R0, UR11, PT ;  /* 0x0000000b00007c0c */ /* 0x000fe2000bf66270 */
[----:B-1----:R-:W-:Y:S01]  /*22760*/  IMAD.WIDE R8, R15, 0x2, R2 ;  /* 0x000000020f087825 */ /* 0x002fe200078e0202 */
[----:B------:R1:W-:Y:S03]  /*22770*/  @P0 STG.E.U16 desc[UR16][R6.64], R16 ;  /* 0x0000001006000986 */ /* 0x0003e6000c101510 */
[----:B--2---:R-:W-:Y:S01]  /*22780*/  IMAD.WIDE R10, R17, 0x2, R4 ;  /* 0x00000002110a7825 */ /* 0x004fe200078e0204 */
[----:B------:R2:W-:Y:S03]  /*22790*/  @P1 STG.E.U16 desc[UR16][R8.64], R80 ;  /* 0x0000005008001986 */ /* 0x0005e6000c101510 */
[----:B------:R-:W-:Y:S01]  /*227a0*/  VIADD R14, R146, 0x10 ;  /* 0x00000010920e7836 */ /* 0x000fe20000000000 */
[----:B------:R3:W-:Y:S01]  /*227b0*/  @P6 STG.E.U16 desc[UR16][R10.64], R68 ;  /* 0x000000440a006986 */ /* 0x0007e2000c101510 */
[----:B------:R-:W-:Y:S01]  /*227c0*/  ISETP.LT.AND P6, PT, R145, UR10, !P3 ;  /* 0x0000000a91007c0c */ /* 0x000fe2000dfc1270 */
[C---:B0-----:R-:W-:Y:S01]  /*227d0*/  VIADD R13, R17.reuse, UR4 ;  /* 0x00000004110d7c36 */ /* 0x041fe20008000000 */
[----:B------:R-:W-:Y:S01]  /*227e0*/  ISETP.LT.AND P3, PT, R144, UR10, !P3 ;  /* 0x0000000a90007c0c */ /* 0x000fe2000df61270 */
[----:B------:R-:W-:Y:S01]  /*227f0*/  VIADD R0, R146, 0xf ;  /* 0x0000000f92007836 */ /* 0x000fe20000000000 */
[----:B------:R-:W-:Y:S01]  /*22800*/  ISETP.GE.AND P5, PT, R14, UR11, PT ;  /* 0x0000000b0e007c0c */ /* 0x000fe2000bfa6270 */
[----:B-1----:R-:W-:Y:S01]  /*22810*/  IMAD.WIDE R6, R17, 0x2, R2 ;  /* 0x0000000211067825 */ /* 0x002fe200078e0202 */
[----:B------:R-:W-:-:S02]  /*22820*/  PRMT R14, R80, 0x7632, R14 ;  /* 0x00007632500e7816 */ /* 0x000fc4000000000e */
[----:B------:R-:W-:Y:S01]  /*22830*/  ISETP.GE.AND P4, PT, R0, UR11, PT ;  /* 0x0000000b00007c0c */ /* 0x000fe2000bf86270 */
[C---:B--2---:R-:W-:Y:S01]  /*22840*/  IMAD.WIDE R8, R13.reuse, 0x2, R4 ;  /* 0x000000020d087825 */ /* 0x044fe200078e0204 */
[----:B------:R-:W-:Y:S01]  /*22850*/  PRMT R16, R18, 0x7632, R16 ;  /* 0x0000763212107816 */ /* 0x000fe20000000010 */
[----:B------:R0:W-:Y:S01]  /*22860*/  @P2 STG.E.U16 desc[UR16][R6.64], R14 ;  /* 0x0000000e06002986 */ /* 0x0001e2000c101510 */
[----:B------:R-:W-:Y:S01]  /*22870*/  PRMT R17, R82, 0x7632, R17 ;  /* 0x0000763252117816 */ /* 0x000fe20000000011 */
[----:B---3--:R-:W-:Y:S02]  /*22880*/  IMAD.WIDE R10, R13, 0x2, R2 ;  /* 0x000000020d0a7825 */ /* 0x008fe400078e0202 */
[----:B------:R1:W-:Y:S01]  /*22890*/  @P6 STG.E.U16 desc[UR16][R8.64], R18 ;  /* 0x0000001208006986 */ /* 0x0003e2000c101510 */
[----:B------:R-:W-:Y:S01]  /*228a0*/  ISETP.LT.AND P6, PT, R145, UR10, !P5 ;  /* 0x0000000a91007c0c */ /* 0x000fe2000efc1270 */
[----:B------:R-:W-:Y:S01]  /*228b0*/  VIADD R13, R13, UR4 ;  /* 0x000000040d0d7c36 */ /* 0x000fe20008000000 */
[----:B------:R-:W-:Y:S01]  /*228c0*/  ISETP.LT.AND P5, PT, R144, UR10, !P5 ;  /* 0x0000000a90007c0c */ /* 0x000fe2000efa1270 */
[----:B------:R2:W-:Y:S01]  /*228d0*/  @P3 STG.E.U16 desc[UR16][R10.64], R82 ;  /* 0x000000520a003986 */ /* 0x0005e2000c101510 */
[----:B------:R-:W-:Y:S01]  /*228e0*/  ISETP.LT.AND P3, PT, R145, UR10, !P4 ;  /* 0x0000000a91007c0c */ /* 0x000fe2000e761270 */
[----:B------:R-:W-:Y:S01]  /*228f0*/  VIADD R12, R146, 0x12 ;  /* 0x00000012920c7836 */ /* 0x000fe20000000000 */
[----:B------:R-:W-:Y:S01]  /*22900*/  ISETP.LT.AND P4, PT, R144, UR10, !P4 ;  /* 0x0000000a90007c0c */ /* 0x000fe2000e781270 */
[----:B------:R-:W-:-:S02]  /*22910*/  VIADD R15, R13, UR4 ;  /* 0x000000040d0f7c36 */ /* 0x000fc40008000000 */
[----:B------:R-:W-:Y:S01]  /*22920*/  VIADD R0, R146, 0x11 ;  /* 0x0000001192007836 */ /* 0x000fe20000000000 */
[----:B------:R-:W-:Y:S01]  /*22930*/  ISETP.GE.AND P1, PT, R12, UR11, PT ;  /* 0x0000000b0c007c0c */ /* 0x000fe2000bf26270 */
[C---:B0-----:R-:W-:Y:S01]  /*22940*/  IMAD.WIDE R6, R13.reuse, 0x2, R4 ;  /* 0x000000020d067825 */ /* 0x041fe200078e0204 */
[----:B-1----:R-:W-:Y:S02]  /*22950*/  PRMT R18, R84, 0x7632, R18 ;  /* 0x0000763254127816 */ /* 0x002fe40000000012 */
[----:B------:R-:W-:Y:S01]  /*22960*/  ISETP.GE.AND P0, PT, R0, UR11, PT ;  /* 0x0000000b00007c0c */ /* 0x000fe2000bf06270 */
[----:B------:R-:W-:Y:S02]  /*22970*/  IMAD.WIDE R8, R13, 0x2, R2 ;  /* 0x000000020d087825 */ /* 0x000fe400078e0202 */
[----:B------:R-:W-:Y:S02]  /*22980*/  @P3 STG.E.U16 desc[UR16][R6.64], R16 ;  /* 0x0000001006003986 */ /* 0x000fe4000c101510 */
[----:B--2---:R-:W-:-:S02]  /*22990*/  IMAD.WIDE R10, R15, 0x2, R4 ;  /* 0x000000020f0a7825 */ /* 0x004fc400078e0204 */
[----:B------:R0:W-:Y:S02]  /*229a0*/  @P4 STG.E.U16 desc[UR16][R8.64], R17 ;  /* 0x0000001108004986 */ /* 0x0001e4000c101510 */
[----:B------:R-:W-:Y:S02]  /*229b0*/  IMAD.WIDE R12, R15, 0x2, R2 ;  /* 0x000000020f0c7825 */ /* 0x000fe400078e0202 */
        /* <DEDUP_REMOVED lines=8> */
[C---:B0-----:R-:W-:Y:S01]  /*22a40*/  VIADD R17, R15.reuse, UR4 ;  /* 0x000000040f117c36 */ /* 0x041fe20008000000 */
[----:B------:R-:W-:Y:S01]  /*22a50*/  PRMT R16, R20, 0x7632, R16 ;  /* 0x0000763214107816 */ /* 0x000fe20000000010 */
[----:B------:R-:W-:Y:S01]  /*22a60*/  IMAD.WIDE R6, R15, 0x2, R4 ;  /* 0x000000020f067825 */ /* 0x000fe200078e0204 */
[----:B------:R-:W-:-:S03]  /*22a70*/  ISETP.GE.AND P2, PT, R0, UR11, PT ;  /* 0x0000000b00007c0c */ /* 0x000fc6000bf46270 */
[----:B------:R-:W-:Y:S01]  /*22a80*/  IMAD.WIDE R8, R15, 0x2, R2 ;  /* 0x000000020f087825 */ /* 0x000fe200078e0202 */
[----:B------:R-:W-:-:S03]  /*22a90*/  PRMT R15, R23, 0x7632, R15 ;  /* 0x00007632170f7816 */ /* 0x000fc6000000000f */
[C---:B-1----:R-:W-:Y:S01]  /*22aa0*/  IMAD.WIDE R10, R17.reuse, 0x2, R4 ;  /* 0x00000002110a7825 */ /* 0x042fe200078e0204 */
[----:B------:R0:W-:Y:S03]  /*22ab0*/  @P5 STG.E.U16 desc[UR16][R6.64], R16 ;  /* 0x0000001006005986 */ /* 0x0001e6000c101510 */
[C---:B------:R-:W-:Y:S01]  /*22ac0*/  VIADD R14, R146.reuse, 0x15 ;  /* 0x00000015920e7836 */ /* 0x040fe20000000000 */
[----:B------:R1:W-:Y:S01]  /*22ad0*/  @P0 STG.E.U16 desc[UR16][R8.64], R18 ;  /* 0x0000001208000986 */ /* 0x0003e2000c101510 */
[----:B--2---:R-:W-:Y:S02]  /*22ae0*/  VIADD R13, R17, UR4 ;  /* 0x00000004110d7c36 */ /* 0x004fe40008000000 */
[C---:B------:R-:W-:Y:S01]  /*22af0*/  VIADD R0, R146.reuse, 0x14 ;  /* 0x0000001492007836 */ /* 0x040fe20000000000 */
[----:B------:R2:W-:Y:S01]  /*22b00*/  @P6 STG.E.U16 desc[UR16][R10.64], R22 ;  /* 0x000000160a006986 */ /* 0x0005e2000c101510 */
[----:B------:R-:W-:Y:S01]  /*22b10*/  ISETP.LT.AND P6, PT, R145, UR10, !P2 ;  /* 0x0000000a91007c0c */ /* 0x000fe2000d7c1270 */
[----:B------:R-:W-:Y:S01]  /*22b20*/  VIADD R12, R146, 0x17 ;  /* 0x00000017920c7836 */ /* 0x000fe20000000000 */
[----:B------:R-:W-:Y:S01]  /*22b30*/  ISETP.LT.AND P2, PT, R144, UR10, !P2 ;  /* 0x0000000a90007c0c */ /* 0x000fe2000d741270 */
[----:B0-----:R-:W-:Y:S01]  /*22b40*/  IMAD.WIDE R6, R17, 0x2, R2 ;  /* 0x0000000211067825 */ /* 0x001fe200078e0202 */
[----:B------:R-:W-:-:S02]  /*22b50*/  ISETP.GE.AND P4, PT, R14, UR11, PT ;  /* 0x0000000b0e007c0c */ /* 0x000fc4000bf86270 */
[----:B------:R-:W-:Y:S01]  /*22b60*/  PRMT R14, R22, 0x7632, R14 ;  /* 0x00007632160e7816 */ /* 0x000fe2000000000e */
[C---:B-1----:R-:W-:Y:S01]  /*22b70*/  IMAD.WIDE R8, R13.reuse, 0x2, R4 ;  /* 0x000000020d087825 */ /* 0x042fe200078e0204 */
[----:B------:R-:W-:Y:S02]  /*22b80*/  ISETP.GE.AND P3, PT, R0, UR11, PT ;  /* 0x0000000b00007c0c */ /* 0x000fe4000bf66270 */
[----:B------:R-:W-:Y:S01]  /*22b90*/  PRMT R16, R24, 0x7632, R16 ;  /* 0x0000763218107816 */ /* 0x000fe20000000010 */
[C---:B--2---:R-:W-:Y:S01]  /*22ba0*/  IMAD.WIDE R10, R13.reuse, 0x2, R2 ;  /* 0x000000020d0a7825 */ /* 0x044fe200078e0202 */
[----:B------:R0:W-:Y:S01]  /*22bb0*/  @P1 STG.E.U16 desc[UR16][R6.64], R14 ;  /* 0x0000000e06001986 */ /* 0x0001e2000c101510 */
[----:B------:R-:W-:Y:S02]  /*22bc0*/  ISETP.GE.AND P0, PT, R12, UR11, PT ;  /* 0x0000000b0c007c0c */ /* 0x000fe4000bf06270 */
[----:B------:R-:W-:Y:S01]  /*22bd0*/  VIADD R13, R13, UR4 ;  /* 0x000000040d0d7c36 */ /* 0x000fe20008000000 */
[----:B------:R1:W-:Y:S01]  /*22be0*/  @P6 STG.E.U16 desc[UR16][R8.64], R23 ;  /* 0x0000001708006986 */ /* 0x0003e2000c101510 */
[C---:B------:R-:W-:Y:S01]  /*22bf0*/  ISETP.LT.AND P6, PT, R145.reuse, UR10, !P4 ;  /* 0x0000000a91007c0c */ /* 0x040fe2000e7c1270 */
[----:B------:R-:W-:Y:S01]  /*22c00*/  VIADD R0, R146, 0x16 ;  /* 0x0000001692007836 */ /* 0x000fe20000000000 */
[----:B------:R-:W-:Y:S01]  /*22c10*/  ISETP.LT.AND P4, PT, R144, UR10, !P4 ;  /* 0x0000000a90007c0c */ /* 0x000fe2000e781270 */
[----:B------:R2:W-:Y:S01]  /*22c20*/  @P2 STG.E.U16 desc[UR16][R10.64], R15 ;  /* 0x0000000f0a002986 */ /* 0x0005e2000c101510 */
[----:B------:R-:W-:-:S02]  /*22c30*/  ISETP.LT.AND P2, PT, R145, UR10, !P3 ;  /* 0x0000000a91007c0c */ /* 0x000fc4000df41270 */
[----:B------:R-:W-:Y:S01]  /*22c40*/  ISETP.LT.AND P3, PT, R144, UR10, !P3 ;  /* 0x0000000a90007c0c */ /* 0x000fe2000df61270 */
[----:B0-----:R-:W-:Y:S01]  /*22c50*/  IMAD.WIDE R6, R13, 0x2, R4 ;  /* 0x000000020d067825 */ /* 0x001fe200078e0204 */
[----:B------:R-:W-:Y:S02]  /*22c60*/  ISETP.GE.AND P5, PT, R0, UR11, PT ;  /* 0x0000000b00007c0c */ /* 0x000fe4000bfa6270 */
[----:B------:R-:W-:Y:S01]  /*22c70*/  PRMT R18, R25, 0x7632, R18 ;  /* 0x0000763219127816 */ /* 0x000fe20000000012 */
[----:B-1----:R-:W-:-:S04]  /*22c80*/  IMAD.WIDE R8, R13, 0x2, R2 ;  /* 0x000000020d087825 */ /* 0x002fc800078e0202 */
[----:B--2---:R-:W-:Y:S02]  /*22c90*/  VIADD R15, R13, UR4 ;  /* 0x000000040d0f7c36 */ /* 0x004fe40008000000 */
[----:B------:R-:W-:Y:S01]  /*22ca0*/  @P2 STG.E.U16 desc[UR16][R6.64], R24 ;  /* 0x0000001806002986 */ /* 0x000fe2000c101510 */
[----:B------:R-:W-:Y:S02]  /*22cb0*/  VIADD R0, R146, 0x18 ;  /* 0x0000001892007836 */ /* 0x000fe40000000000 */
[----:B------:R-:W-:Y:S01]  /*22cc0*/  IMAD.WIDE R10, R15, 0x2, R4 ;  /* 0x000000020f0a7825 */ /* 0x000fe200078e0204 */
[----:B------:R0:W-:Y:S01]  /*22cd0*/  @P3 STG.E.U16 desc[UR16][R8.64], R16 ;  /* 0x0000001008003986 */ /* 0x0001e2000c101510 */
[----:B------:R-:W-:Y:S02]  /*22ce0*/  ISETP.LT.AND P3, PT, R145, UR10, !P5 ;  /* 0x0000000a91007c0c */ /* 0x000fe4000ef61270 */
[----:B------:R-:W-:Y:S01]  /*22cf0*/  IMAD.WIDE R12, R15, 0x2, R2 ;  /* 0x000000020f0c7825 */ /* 0x000fe200078e0202 */
[----:B------:R1:W-:Y:S01]  /*22d00*/  @P6 STG.E.U16 desc[UR16][R10.64], R25 ;  /* 0x000000190a006986 */ /* 0x0003e2000c101510 */
[----:B------:R-:W-:-:S02]  /*22d10*/  ISETP.LT.AND P5, PT, R144, UR10, !P5 ;  /* 0x0000000a90007c0c */ /* 0x000fc4000efa1270 */
[----:B------:R-:W-:Y:S01]  /*22d20*/  VIADD R15, R15, UR4 ;  /* 0x000000040f0f7c36 */ /* 0x000fe20008000000 */
[----:B------:R-:W-:Y:S01]  /*22d30*/  ISETP.LT.AND P6, PT, R145, UR10, !P0 ;  /* 0x0000000a91007c0c */ /* 0x000fe2000c7c1270 */
[----:B------:R2:W-:Y:S01]  /*22d40*/  @P4 STG.E.U16 desc[UR16][R12.64], R18 ;  /* 0x000000120c004986 */ /* 0x0005e2000c101510 */
[----:B------:R-:W-:Y:S01]  /*22d50*/  ISETP.GE.AND P1, PT, R0, UR11, PT ;  /* 0x0000000b00007c0c */ /* 0x000fe2000bf26270 */
[C---:B------:R-:W-:Y:S01]  /*22d60*/  VIADD R17, R15.reuse, UR4 ;  /* 0x000000040f117c36 */ /* 0x040fe20008000000 */
[----:B0-----:R-:W-:Y:S01]  /*22d70*/  PRMT R16, R26, 0x7632, R16 ;  /* 0x000076321a107816 */ /* 0x001fe20000000010 */
[C---:B------:R-:W-:Y:S01]  /*22d80*/  IMAD.WIDE R6, R15.reuse, 0x2, R4 ;  /* 0x000000020f067825 */ /* 0x040fe200078e0204 */
[----:B------:R-:W-:Y:S02]  /*22d90*/  ISETP.LT.AND P0, PT, R144, UR10, !P0 ;  /* 0x0000000a90007c0c */ /* 0x000fe4000c701270 */
[----:B------:R-:W-:Y:S01]  /*22da0*/  IADD3 R0, PT, PT, R146, 0x19, RZ ;  /* 0x0000001992007810 */ /* 0x000fe20007ffe0ff */
[----:B------:R-:W-:Y:S01]  /*22db0*/  IMAD.WIDE R8, R15, 0x2, R2 ;  /* 0x000000020f087825 */ /* 0x000fe200078e0202 */
[----:B------:R0:W-:Y:S01]  /*22dc0*/  @P3 STG.E.U16 desc[UR16][R6.64], R26 ;  /* 0x0000001a06003986 */ /* 0x0001e2000c101510 */
[----:B------:R-:W-:-:S02]  /*22dd0*/  PRMT R15, R28, 0x7632, R15 ;  /* 0x000076321c0f7816 */ /* 0x000fc4000000000f */
[----:B-1----:R-:W-:Y:S01]  /*22de0*/  IMAD.WIDE R10, R17, 0x2, R4 ;  /* 0x00000002110a7825 */ /* 0x002fe200078e0204 */
[----:B------:R1:W-:Y:S01]  /*22df0*/  @P5 STG.E.U16 desc[UR16][R8.64], R16 ;  /* 0x0000001008005986 */ /* 0x0003e2000c101510 */
[----:B------:R-:W-:Y:S02]  /*22e00*/  ISETP.GE.AND P2, PT, R0, UR11, PT ;  /* 0x0000000b00007c0c */ /* 0x000fe4000bf46270 */
[----:B------:R-:W-:Y:S01]  /*22e10*/  VIADD R14, R146, 0x1a ;  /* 0x0000001a920e7836 */ /* 0x000fe20000000000 */
[----:B------:R3:W-:Y:S01]  /*22e20*/  @P6 STG.E.U16 desc[UR16][R10.64], R27 ;  /* 0x0000001b0a006986 */ /* 0x0007e2000c101510 */
[----:B------:R-:W-:Y:S01]  /*22e30*/  ISETP.LT.AND P6, PT, R145, UR10, !P1 ;  /* 0x0000000a91007c0c */ /* 0x000fe2000cfc1270 */
[C---:B--2---:R-:W-:Y:S01]  /*22e40*/  VIADD R13, R17.reuse, UR4 ;  /* 0x00000004110d7c36 */ /* 0x044fe20008000000 */
[----:B------:R-:W-:Y:S01]  /*22e50*/  ISETP.LT.AND P1, PT, R144, UR10, !P1 ;  /* 0x0000000a90007c0c */ /* 0x000fe2000cf21270 */
[----:B0-----:R-:W-:Y:S01]  /*22e60*/  IMAD.WIDE R6, R17, 0x2, R2 ;  /* 0x0000000211067825 */ /* 0x001fe200078e0202 */
[----:B------:R-:W-:-:S02]  /*22e70*/  ISETP.GE.AND P4, PT, R14, UR11, PT ;  /* 0x0000000b0e007c0c */ /* 0x000fc4000bf86270 */
[----:B------:R-:W-:Y:S01]  /*22e80*/  PRMT R14, R27, 0x7632, R14 ;  /* 0x000076321b0e7816 */ /* 0x000fe2000000000e */
[----:B-1----:R-:W-:Y:S01]  /*22e90*/  IMAD.WIDE R8, R13, 0x2, R4 ;  /* 0x000000020d087825 */ /* 0x002fe200078e0204 */
[----:B------:R-:W-:Y:S02]  /*22ea0*/  PRMT R16, R29, 0x7632, R16 ;  /* 0x000076321d107816 */ /* 0x000fe40000000010 */
[----:B------:R-:W-:Y:S01]  /*22eb0*/  PRMT R18, R30, 0x7632, R18 ;  /* 0x000076321e127816 */ /* 0x000fe20000000012 */
[C---:B---3--:R-:W-:Y:S01]  /*22ec0*/  IMAD.WIDE R10, R13.reuse, 0x2, R2 ;  /* 0x000000020d0a7825 */ /* 0x048fe200078e0202 */
[----:B------:R0:W-:Y:S03]  /*22ed0*/  @P0 STG.E.U16 desc[UR16][R6.64], R14 ;  /* 0x0000000e06000986 */ /* 0x0001e6000c101510 */
[----:B------:R-:W-:Y:S01]  /*22ee0*/  VIADD R13, R13, UR4 ;  /* 0x000000040d0d7c36 */ /* 0x000fe20008000000 */
[----:B------:R1:W-:Y:S01]  /*22ef0*/  @P6 STG.E.U16 desc[UR16][R8.64], R28 ;  /* 0x0000001c08006986 */ /* 0x0003e2000c101510 */
[C---:B------:R-:W-:Y:S01]  /*22f00*/  ISETP.LT.AND P6, PT, R145.reuse, UR10, !P4 ;  /* 0x0000000a91007c0c */ /* 0x040fe2000e7c1270 */
[----:B------:R-:W-:Y:S01]  /*22f10*/  VIADD R12, R146, 0x1c ;  /* 0x0000001c920c7836 */ /* 0x000fe20000000000 */
[----:B------:R-:W-:Y:S01]  /*22f20*/  ISETP.LT.AND P4, PT, R144, UR10, !P4 ;  /* 0x0000000a90007c0c */ /* 0x000fe2000e781270 */
[----:B------:R2:W-:Y:S01]  /*22f30*/  @P1 STG.E.U16 desc[UR16][R10.64], R15 ;  /* 0x0000000f0a001986 */ /* 0x0005e2000c101510 */
[----:B------:R-:W-:Y:S01]  /*22f40*/  ISETP.LT.AND P1, PT, R145, UR10, !P2 ;  /* 0x0000000a91007c0c */ /* 0x000fe2000d721270 */
[----:B------:R-:W-:Y:S01]  /*22f50*/  VIADD R0, R146, 0x1b ;  /* 0x0000001b92007836 */ /* 0x000fe20000000000 */
[----:B------:R-:W-:Y:S01]  /*22f60*/  ISETP.LT.AND P2, PT, R144, UR10, !P2 ;  /* 0x0000000a90007c0c */ /* 0x000fe2000d741270 */
[----:B0-----:R-:W-:Y:S01]  /*22f70*/  IMAD.WIDE R6, R13, 0x2, R4 ;  /* 0x000000020d067825 */ /* 0x001fe200078e0204 */
[----:B------:R-:W-:-:S02]  /*22f80*/  ISETP.GE.AND P5, PT, R12, UR11, PT ;  /* 0x0000000b0c007c0c */ /* 0x000fc4000bfa6270 */
[----:B------:R-:W-:Y:S01]  /*22f90*/  ISETP.GE.AND P3, PT, R0, UR11, PT ;  /* 0x0000000b00007c0c */ /* 0x000fe2000bf66270 */
[----:B-1----:R-:W-:-:S04]  /*22fa0*/  IMAD.WIDE R8, R13, 0x2, R2 ;  /* 0x000000020d087825 */ /* 0x002fc800078e0202 */
[----:B--2---:R-:W-:Y:S02]  /*22fb0*/  VIADD R15, R13, UR4 ;  /* 0x000000040d0f7c36 */ /* 0x004fe40008000000 */
[----:B------:R-:W-:Y:S01]  /*22fc0*/  @P1 STG.E.U16 desc[UR16][R6.64], R29 ;  /* 0x0000001d06001986 */ /* 0x000fe2000c101510 */
[----:B------:R-:W-:Y:S02]  /*22fd0*/  VIADD R0, R146, 0x1d ;  /* 0x0000001d92007836 */ /* 0x000fe40000000000 */
[C---:B------:R-:W-:Y:S01]  /*22fe0*/  IMAD.WIDE R10, R15.reuse, 0x2, R4 ;  /* 0x000000020f0a7825 */ /* 0x040fe200078e0204 */
[----:B------:R0:W-:Y:S02]  /*22ff0*/  @P2 STG.E.U16 desc[UR16][R8.64], R16 ;  /* 0x0000001008002986 */ /* 0x0001e4000c101510 */
[----:B------:R-:W-:Y:S01]  /*23000*/  ISETP.GE.AND P0, PT, R0, UR11, PT ;  /* 0x0000000b00007c0c */ /* 0x000fe2000bf06270 */
[----:B------:R-:W-:Y:S01]  /*23010*/  IMAD.WIDE R12, R15, 0x2, R2 ;  /* 0x000000020f0c7825 */ /* 0x000fe200078e0202 */
[----:B------:R-:W-:Y:S01]  /*23020*/  @P6 STG.E.U16 desc[UR16][R10.64], R30 ;  /* 0x0000001e0a006986 */ /* 0x000fe2000c101510 */
[----:B------:R-:W-:-:S02]  /*23030*/  ISETP.LT.AND P6, PT, R145, UR10, !P5 ;  /* 0x0000000a91007c0c */ /* 0x000fc4000efc1270 */
[----:B------:R-:W-:Y:S01]  /*23040*/  VIADD R15, R15, UR4 ;  /* 0x000000040f0f7c36 */ /* 0x000fe20008000000 */
[----:B------:R1:W-:Y:S01]  /*23050*/  @P4 STG.E.U16 desc[UR16][R12.64], R18 ;  /* 0x000000120c004986 */ /* 0x0003e2000c101510 */
[----:B------:R-:W-:Y:S01]  /*23060*/  ISETP.LT.AND P4, PT, R145, UR10, !P3 ;  /* 0x0000000a91007c0c */ /* 0x000fe2000df81270 */
[----:B------:R-:W-:Y:S01]  /*23070*/  VIADD R14, R146, 0x1f ;  /* 0x0000001f920e7836 */ /* 0x000fe20000000000 */
[C---:B------:R-:W-:Y:S01]  /*23080*/  ISETP.LT.AND P3, PT, R144.reuse, UR10, !P3 ;  /* 0x0000000a90007c0c */ /* 0x040fe2000df61270 */
[----:B------:R-:W-:Y:S01]  /*23090*/  VIADD R17, R15, UR4 ;  /* 0x000000040f117c36 */ /* 0x000fe20008000000 */
[----:B0-----:R-:W-:Y:S01]  /*230a0*/  PRMT R16, R31, 0x7632, R16 ;  /* 0x000076321f107816 */ /* 0x001fe20000000010 */
[C---:B------:R-:W-:Y:S01]  /*230b0*/  IMAD.WIDE R6, R15.reuse, 0x2, R4 ;  /* 0x000000020f067825 */ /* 0x040fe200078e0204 */
[----:B------:R-:W-:Y:S02]  /*230c0*/  ISETP.LT.AND P5, PT, R144, UR10, !P5 ;  /* 0x0000000a90007c0c */ /* 0x000fe4000efa1270 */
[----:B------:R-:W-:Y:S01]  /*230d0*/  ISETP.GE.AND P2, PT, R14, UR11, PT ;  /* 0x0000000b0e007c0c */ /* 0x000fe2000bf46270 */
[----:B------:R-:W-:Y:S01]  /*230e0*/  IMAD.WIDE R8, R15, 0x2, R2 ;  /* 0x000000020f087825 */ /* 0x000fe200078e0202 */
[----:B------:R-:W-:-:S02]  /*230f0*/  PRMT R14, R32, 0x7632, R14 ;  /* 0x00007632200e7816 */ /* 0x000fc4000000000e */
[C---:B-1----:R-:W-:Y:S01]  /*23100*/  IADD3 R13, PT, PT, R17.reuse, UR4, RZ ;  /* 0x00000004110d7c10 */ /* 0x042fe2000fffe0ff */
[----:B------:R-:W-:Y:S01]  /*23110*/  IMAD.WIDE R10, R17, 0x2, R4 ;  /* 0x00000002110a7825 */ /* 0x000fe200078e0204 */
[----:B------:R0:W-:Y:S01]  /*23120*/  @P4 STG.E.U16 desc[UR16][R6.64], R31 ;  /* 0x0000001f06004986 */ /* 0x0001e2000c101510 */
[----:B------:R-:W-:Y:S02]  /*23130*/  PRMT R15, R33, 0x7632, R15 ;  /* 0x00007632210f7816 */ /* 0x000fe4000000000f */
[C---:B------:R-:W-:Y:S01]  /*23140*/  VIADD R0, R146.reuse, 0x1e ;  /* 0x0000001e92007836 */ /* 0x040fe20000000000 */
[----:B------:R1:W-:Y:S01]  /*23150*/  @P3 STG.E.U16 desc[UR16][R8.64], R16 ;  /* 0x0000001008003986 */ /* 0x0003e2000c101510 */
[----:B------:R-:W-:Y:S01]  /*23160*/  VIADD R12, R146, 0x21 ;  /* 0x00000021920c7836 */ /* 0x000fe20000000000 */
[----:B------:R-:W-:Y:S02]  /*23170*/  PRMT R18, R35, 0x7632, R18 ;  /* 0x0000763223127816 */ /* 0x000fe40000000012 */
[----:B------:R2:W-:Y:S01]  /*23180*/  @P6 STG.E.U16 desc[UR16][R10.64], R32 ;  /* 0x000000200a006986 */ /* 0x0005e2000c101510 */
[----:B------:R-:W-:-:S02]  /*23190*/  ISETP.LT.AND P6, PT, R145, UR10, !P0 ;  /* 0x0000000a91007c0c */ /* 0x000fc4000c7c1270 */
[----:B------:R-:W-:Y:S01]  /*231a0*/  ISETP.LT.AND P0, PT, R144, UR10, !P0 ;  /* 0x0000000a90007c0c */ /* 0x000fe2000c701270 */
[----:B0-----:R-:W-:Y:S01]  /*231b0*/  IMAD.WIDE R6, R17, 0x2, R2 ;  /* 0x0000000211067825 */ /* 0x001fe200078e0202 */
[----:B------:R-:W-:Y:S02]  /*231c0*/  ISETP.GE.AND P1, PT, R0, UR11, PT ;  /* 0x0000000b00007c0c */ /* 0x000fe4000bf26270 */
[----:B------:R-:W-:Y:S01]  /*231d0*/  ISETP.GE.AND P3, PT, R12, UR11, PT ;  /* 0x0000000b0c007c0c */ /* 0x000fe2000bf66270 */
[C---:B-1----:R-:W-:Y:S01]  /*231e0*/  IMAD.WIDE R8, R13.reuse, 0x2, R4 ;  /* 0x000000020d087825 */ /* 0x042fe200078e0204 */
[----:B------:R0:W-:Y:S01]  /*231f0*/  @P5 STG.E.U16 desc[UR16][R6.64], R14 ;  /* 0x0000000e06005986 */ /* 0x0001e2000c101510 */
[----:B------:R-:W-:Y:S02]  /*23200*/  PRMT R16, R34, 0x7632, R16 ;  /* 0x0000763222107816 */ /* 0x000fe40000000010 */
[----:B--2---:R-:W-:Y:S02]  /*23210*/  IMAD.WIDE R10, R13, 0x2, R2 ;  /* 0x000000020d0a7825 */ /* 0x004fe400078e0202 */
        /* <DEDUP_REMOVED lines=8> */
[----:B0-----:R-:W-:-:S03]  /*232a0*/  IMAD.WIDE R6, R13, 0x2, R4 ;  /* 0x000000020d067825 */ /* 0x001fc600078e0204 */
        /* <DEDUP_REMOVED lines=9> */
[----:B------:R1:W-:Y:S01]  /*23340*/  @P6 STG.E.U16 desc[UR16][R10.64], R35 ;  /* 0x000000230a006986 */ /* 0x0003e2000c101510 */
[----:B------:R-:W-:-:S02]  /*23350*/  ISETP.LT.AND P6, PT, R145, UR10, !P3 ;  /* 0x0000000a91007c0c */ /* 0x000fc4000dfc1270 */
[----:B------:R-:W-:Y:S01]  /*23360*/  VIADD R15, R15, UR4 ;  /* 0x000000040f0f7c36 */ /* 0x000fe20008000000 */
[----:B------:R2:W-:Y:S01]  /*23370*/  @P2 STG.E.U16 desc[UR16][R12.64], R18 ;  /* 0x000000120c002986 */ /* 0x0005e2000c101510 */
[----:B------:R-:W-:Y:S01]  /*23380*/  ISETP.LT.AND P2, PT, R145, UR10, !P4 ;  /* 0x0000000a91007c0c */ /* 0x000fe2000e741270 */
[----:B------:R-:W-:Y:S01]  /*23390*/  VIADD R14, R146, 0x24 ;  /* 0x00000024920e7836 */ /* 0x000fe20000000000 */
[----:B------:R-:W-:Y:S01]  /*233a0*/  ISETP.LT.AND P4, PT, R144, UR10, !P4 ;  /* 0x0000000a90007c0c */ /* 0x000fe2000e781270 */
[C---:B------:R-:W-:Y:S01]  /*233b0*/  VIADD R17, R15.reuse, UR4 ;  /* 0x000000040f117c36 */ /* 0x040fe20008000000 */
[----:B0-----:R-:W-:Y:S01]  /*233c0*/  PRMT R16, R36, 0x7632, R16 ;  /* 0x0000763224107816 */ /* 0x001fe20000000010 */
[C---:B------:R-:W-:Y:S01]  /*233d0*/  IMAD.WIDE R6, R15.reuse, 0x2, R4 ;  /* 0x000000020f067825 */ /* 0x040fe200078e0204 */
[----:B------:R-:W-:Y:S02]  /*233e0*/  ISETP.LT.AND P3, PT, R144, UR10, !P3 ;  /* 0x0000000a90007c0c */ /* 0x000fe4000df61270 */
[----:B------:R-:W-:Y:S01]  /*233f0*/  ISETP.GE.AND P1, PT, R14, UR11, PT ;  /* 0x0000000b0e007c0c */ /* 0x000fe2000bf26270 */
[----:B------:R-:W-:Y:S01]  /*23400*/  IMAD.WIDE R8, R15, 0x2, R2 ;  /* 0x000000020f087825 */ /* 0x000fe200078e0202 */
[----:B------:R-:W-:-:S02]  /*23410*/  PRMT R14, R37, 0x7632, R14 ;  /* 0x00007632250e7816 */ /* 0x000fc4000000000e */
[----:B------:R-:W-:Y:S01]  /*23420*/  PRMT R15, R38, 0x7632, R15 ;  /* 0x00007632260f7816 */ /* 0x000fe2000000000f */
[C---:B-1----:R-:W-:Y:S01]  /*23430*/  IMAD.WIDE R10, R17.reuse, 0x2, R4 ;  /* 0x00000002110a7825 */ /* 0x042fe200078e0204 */
[----:B------:R0:W-:Y:S01]  /*23440*/  @P2 STG.E.U16 desc[UR16][R6.64], R36 ;  /* 0x0000002406002986 */ /* 0x0001e2000c101510 */
[----:B--2---:R-:W-:Y:S02]  /*23450*/  PRMT R18, R40, 0x7632, R18 ;  /* 0x0000763228127816 */ /* 0x004fe40000000012 */
[----:B------:R-:W-:Y:S01]  /*23460*/  VIADD R13, R17, UR4 ;  /* 0x00000004110d7c36 */ /* 0x000fe20008000000 */
[----:B------:R1:W-:Y:S01]  /*23470*/  @P4 STG.E.U16 desc[UR16][R8.64], R16 ;  /* 0x0000001008004986 */ /* 0x0003e2000c101510 */
[C---:B------:R-:W-:Y:S02]  /*23480*/  VIADD R0, R146.reuse, 0x23 ;  /* 0x0000002392007836 */ /* 0x040fe40000000000 */
[----:B------:R-:W-:Y:S01]  /*23490*/  VIADD R12, R146, 0x26 ;  /* 0x00000026920c7836 */ /* 0x000fe20000000000 */
[----:B------:R2:W-:Y:S01]  /*234a0*/  @P6 STG.E.U16 desc[UR16][R10.64], R37 ;  /* 0x000000250a006986 */ /* 0x0005e2000c101510 */
[----:B------:R-:W-:-:S02]  /*234b0*/  ISETP.LT.AND P6, PT, R145, UR10, !P5 ;  /* 0x0000000a91007c0c */ /* 0x000fc4000efc1270 */
[----:B------:R-:W-:Y:S01]  /*234c0*/  ISETP.LT.AND P5, PT, R144, UR10, !P5 ;  /* 0x0000000a90007c0c */ /* 0x000fe2000efa1270 */
[----:B0-----:R-:W-:Y:S01]  /*234d0*/  IMAD.WIDE R6, R17, 0x2, R2 ;  /* 0x0000000211067825 */ /* 0x001fe200078e0202 */
[----:B------:R-:W-:Y:S02]  /*234e0*/  ISETP.GE.AND P0, PT, R0, UR11, PT ;  /* 0x0000000b00007c0c */ /* 0x000fe4000bf06270 */
[----:B------:R-:W-:Y:S01]  /*234f0*/  ISETP.GE.AND P4, PT, R12, UR11, PT ;  /* 0x0000000b0c007c0c */ /* 0x000fe2000bf86270 */
[----:B-1----:R-:W-:Y:S01]  /*23500*/  IMAD.WIDE R8, R13, 0x2, R4 ;  /* 0x000000020d087825 */ /* 0x002fe200078e0204 */
        /* <DEDUP_REMOVED lines=35> */
[----:B------:R-:W-:Y:S01]  /*23740*/  PRMT R15, R43, 0x7632, R15 ;  /* 0x000076322b0f7816 */ /* 0x000fe2000000000f */
[----:B-1----:R-:W-:Y:S01]  /*23750*/  IMAD.WIDE R10, R17, 0x2, R4 ;  /* 0x00000002110a7825 */ /* 0x002fe200078e0204 */
        /* <DEDUP_REMOVED lines=26> */
[----:B-1----:R-:W-:Y:S01]  /*23900*/  IMAD.WIDE R8, R13, 0x2, R2 ;  /* 0x000000020d087825 */ /* 0x002fe200078e0202 */
[----:B------:R-:W-:-:S03]  /*23910*/  IADD3 R0, PT, PT, R146, 0x2c, RZ ;  /* 0x0000002c92007810 */ /* 0x000fc60007ffe0ff */
[----:B--2---:R-:W-:Y:S01]  /*23920*/  VIADD R15, R13, UR4 ;  /* 0x000000040d0f7c36 */ /* 0x004fe20008000000 */
[----:B------:R-:W-:Y:S01]  /*23930*/  ISETP.GE.AND P4, PT, R0, UR11, PT ;  /* 0x0000000b00007c0c */ /* 0x000fe2000bf86270 */
        /* <DEDUP_REMOVED lines=11> */
[----:B------:R-:W-:Y:S01]  /*239f0*/  ISETP.LT.AND P2, PT, R144, UR10, !P2 ;  /* 0x0000000a90007c0c */ /* 0x000fe2000d741270 */
[C---:B------:R-:W-:Y:S01]  /*23a00*/  VIADD R17, R15.reuse, UR4 ;  /* 0x000000040f117c36 */ /* 0x040fe20008000000 */
[----:B0-----:R-:W-:Y:S01]  /*23a10*/  PRMT R16, R46, 0x7632, R16 ;  /* 0x000076322e107816 */ /* 0x001fe20000000010 */
[----:B------:R-:W-:Y:S01]  /*23a20*/  IMAD.WIDE R6, R15, 0x2, R4 ;  /* 0x000000020f067825 */ /* 0x000fe200078e0204 */
[----:B------:R-:W-:Y:S02]  /*23a30*/  ISETP.GE.AND P0, PT, R14, UR11, PT ;  /* 0x0000000b0e007c0c */ /* 0x000fe4000bf06270 */
[----:B------:R-:W-:Y:S01]  /*23a40*/  PRMT R14, R47, 0x7632, R14 ;  /* 0x000076322f0e7816 */ /* 0x000fe2000000000e */
[----:B------:R-:W-:Y:S01]  /*23a50*/  IMAD.WIDE R8, R15, 0x2, R2 ;  /* 0x000000020f087825 */ /* 0x000fe200078e0202 */
[----:B------:R0:W-:Y:S01]  /*23a60*/  @P5 STG.E.U16 desc[UR16][R6.64], R46 ;  /* 0x0000002e06005986 */ /* 0x0001e2000c101510 */
[----:B------:R-:W-:-:S02]  /*23a70*/  PRMT R15, R48, 0x7632, R15 ;  /* 0x00007632300f7816 */ /* 0x000fc4000000000f */
[C---:B-1----:R-:W-:Y:S01]  /*23a80*/  IMAD.WIDE R10, R17.reuse, 0x2, R4 ;  /* 0x00000002110a7825 */ /* 0x042fe200078e0204 */
[----:B------:R1:W-:Y:S01]  /*23a90*/  @P1 STG.E.U16 desc[UR16][R8.64], R16 ;  /* 0x0000001008001986 */ /* 0x0003e2000c101510 */
[----:B--2---:R-:W-:Y:S02]  /*23aa0*/  PRMT R18, R50, 0x7632, R18 ;  /* 0x0000763232127816 */ /* 0x004fe40000000012 */
[----:B------:R-:W-:Y:S01]  /*23ab0*/  VIADD R13, R17, UR4 ;  /* 0x00000004110d7c36 */ /* 0x000fe20008000000 */
[----:B------:R2:W-:Y:S01]  /*23ac0*/  @P6 STG.E.U16 desc[UR16][R10.64], R47 ;  /* 0x0000002f0a006986 */ /* 0x0005e2000c101510 */
[----:B------:R-:W-:Y:S01]  /*23ad0*/  ISETP.LT.AND P6, PT, R145, UR10, !P4 ;  /* 0x0000000a91007c0c */ /* 0x000fe2000e7c1270 */
[----:B------:R-:W-:Y:S01]  /*23ae0*/  VIADD R0, R146, 0x2d ;  /* 0x0000002d92007836 */ /* 0x000fe20000000000 */
[----:B------:R-:W-:Y:S01]  /*23af0*/  ISETP.LT.AND P4, PT, R144, UR10, !P4 ;  /* 0x0000000a90007c0c */ /* 0x000fe2000e781270 */
[----:B0-----:R-:W-:-:S03]  /*23b00*/  IMAD.WIDE R6, R17, 0x2, R2 ;  /* 0x0000000211067825 */ /* 0x001fc600078e0202 */
        /* <DEDUP_REMOVED lines=16> */
[C---:B------:R-:W-:Y:S02]  /*23c10*/  VIADD R12, R146.reuse, 0x30 ;  /* 0x00000030920c7836 */ /* 0x040fe40000000000 */
[----:B--2---:R-:W-:Y:S01]  /*23c20*/  VIADD R15, R13, UR4 ;  /* 0x000000040d0f7c36 */ /* 0x004fe20008000000 */
[----:B------:R0:W-:Y:S01]  /*23c30*/  @P4 STG.E.U16 desc[UR16][R6.64], R49 ;  /* 0x0000003106004986 */ /* 0x0001e2000c101510 */
[----:B------:R-:W-:Y:S01]  /*23c40*/  VIADD R0, R146, 0x31 ;  /* 0x0000003192007836 */ /* 0x000fe20000000000 */
[----:B------:R-:W-:Y:S01]  /*23c50*/  ISETP.GE.AND P1, PT, R12, UR11, PT ;  /* 0x0000000b0c007c0c */ /* 0x000fe2000bf26270 */
[----:B------:R-:W-:Y:S01]  /*23c60*/  IMAD.WIDE R10, R15, 0x2, R4 ;  /* 0x000000020f0a7825 */ /* 0x000fe200078e0204 */
[----:B------:R1:W-:Y:S01]  /*23c70*/  @P3 STG.E.U16 desc[UR16][R8.64], R16 ;  /* 0x0000001008003986 */ /* 0x0003e2000c101510 */
[----:B------:R-:W-:Y:S02]  /*23c80*/  ISETP.LT.AND P3, PT, R145, UR10, !P5 ;  /* 0x0000000a91007c0c */ /* 0x000fe4000ef61270 */
[----:B------:R-:W-:Y:S01]  /*23c90*/  ISETP.LT.AND P5, PT, R144, UR10, !P5 ;  /* 0x0000000a90007c0c */ /* 0x000fe2000efa1270 */
[----:B------:R-:W-:Y:S01]  /*23ca0*/  IMAD.WIDE R12, R15, 0x2, R2 ;  /* 0x000000020f0c7825 */ /* 0x000fe200078e0202 */
[----:B------:R2:W-:Y:S01]  /*23cb0*/  @P6 STG.E.U16 desc[UR16][R10.64], R50 ;  /* 0x000000320a006986 */ /* 0x0005e2000c101510 */
[----:B------:R-:W-:-:S02]  /*23cc0*/  ISETP.LT.AND P6, PT, R145, UR10, !P1 ;  /* 0x0000000a91007c0c */ /* 0x000fc4000cfc1270 */
[----:B------:R-:W-:Y:S01]  /*23cd0*/  VIADD R15, R15, UR4 ;  /* 0x000000040f0f7c36 */ /* 0x000fe20008000000 */
[----:B------:R-:W-:Y:S01]  /*23ce0*/  ISETP.GE.AND P2, PT, R0, UR11, PT ;  /* 0x0000000b00007c0c */ /* 0x000fe2000bf46270 */
[----:B------:R3:W-:Y:S01]  /*23cf0*/  @P0 STG.E.U16 desc[UR16][R12.64], R18 ;  /* 0x000000120c000986 */ /* 0x0007e2000c101510 */
[----:B------:R-:W-:Y:S01]  /*23d00*/  ISETP.LT.AND P1, PT, R144, UR10, !P1 ;  /* 0x0000000a90007c0c */ /* 0x000fe2000cf21270 */
[----:B0-----:R-:W-:Y:S01]  /*23d10*/  IMAD.WIDE R6, R15, 0x2, R4 ;  /* 0x000000020f067825 */ /* 0x001fe200078e0204 */
[----:B-1----:R-:W-:-:S03]  /*23d20*/  PRMT R16, R51, 0x7632, R16 ;  /* 0x0000763233107816 */ /* 0x002fc60000000010 */
[C---:B------:R-:W-:Y:S01]  /*23d30*/  IMAD.WIDE R8, R15.reuse, 0x2, R2 ;  /* 0x000000020f087825 */ /* 0x040fe200078e0202 */
[----:B------:R0:W-:Y:S03]  /*23d40*/  @P3 STG.E.U16 desc[UR16][R6.64], R51 ;  /* 0x0000003306003986 */ /* 0x0001e6000c101510 */
[----:B------:R-:W-:Y:S01]  /*23d50*/  VIADD R17, R15, UR4 ;  /* 0x000000040f117c36 */ /* 0x000fe20008000000 */
[----:B------:R1:W-:Y:S01]  /*23d60*/  @P5 STG.E.U16 desc[UR16][R8.64], R16 ;  /* 0x0000001008005986 */ /* 0x0003e2000c101510 */
[----:B------:R-:W-:Y:S01]  /*23d70*/  ISETP.LT.AND P5, PT, R145, UR10, !P2 ;  /* 0x0000000a91007c0c */ /* 0x000fe2000d7a1270 */
[C---:B------:R-:W-:Y:S01]  /*23d80*/  VIADD R14, R146.reuse, 0x33 ;  /* 0x00000033920e7836 */ /* 0x040fe20000000000 */
[----:B------:R-:W-:Y:S01]  /*23d90*/  PRMT R15, R53, 0x7632, R15 ;  /* 0x00007632350f7816 */ /* 0x000fe2000000000f */
[----:B--2---:R-:W-:Y:S01]  /*23da0*/  IMAD.WIDE R10, R17, 0x2, R4 ;  /* 0x00000002110a7825 */ /* 0x004fe200078e0204 */
[----:B---3--:R-:W-:-:S02]  /*23db0*/  IADD3 R12, PT, PT, R146, 0x35, RZ ;  /* 0x00000035920c7810 */ /* 0x008fc40007ffe0ff */
[----:B------:R-:W-:Y:S01]  /*23dc0*/  ISETP.GE.AND P0, PT, R14, UR11, PT ;  /* 0x0000000b0e007c0c */ /* 0x000fe2000bf06270 */
[C---:B------:R-:W-:Y:S01]  /*23dd0*/  VIADD R13, R17.reuse, UR4 ;  /* 0x00000004110d7c36 */ /* 0x040fe20008000000 */
[----:B------:R2:W-:Y:S01]  /*23de0*/  @P6 STG.E.U16 desc[UR16][R10.64], R52 ;  /* 0x000000340a006986 */ /* 0x0005e2000c101510 */
[----:B------:R-:W-:Y:S01]  /*23df0*/  VIADD R0, R146, 0x32 ;  /* 0x0000003292007836 */ /* 0x000fe20000000000 */
[----:B------:R-:W-:Y:S01]  /*23e00*/  ISETP.LT.AND P6, PT, R144, UR10, !P2 ;  /* 0x0000000a90007c0c */ /* 0x000fe2000d7c1270 */
[----:B0-----:R-:W-:Y:S01]  /*23e10*/  IMAD.WIDE R6, R17, 0x2, R2 ;  /* 0x0000000211067825 */ /* 0x001fe200078e0202 */
[----:B------:R-:W-:Y:S02]  /*23e20*/  PRMT R14, R52, 0x7632, R14 ;  /* 0x00007632340e7816 */ /* 0x000fe4000000000e */
[----:B------:R-:W-:Y:S01]  /*23e30*/  ISETP.GE.AND P4, PT, R0, UR11, PT ;  /* 0x0000000b00007c0c */ /* 0x000fe2000bf86270 */
[----:B-1----:R-:W-:Y:S01]  /*23e40*/  IMAD.WIDE R8, R13, 0x2, R4 ;  /* 0x000000020d087825 */ /* 0x002fe200078e0204 */
[----:B------:R-:W-:Y:S01]  /*23e50*/  PRMT R16, R54, 0x7632, R16 ;  /* 0x0000763236107816 */ /* 0x000fe20000000010 */
[----:B------:R0:W-:Y:S01]  /*23e60*/  @P1 STG.E.U16 desc[UR16][R6.64], R14 ;  /* 0x0000000e06001986 */ /* 0x0001e2000c101510 */
[----:B------:R-:W-:Y:S01]  /*23e70*/  ISETP.GE.AND P2, PT, R12, UR11, PT ;  /* 0x0000000b0c007c0c */ /* 0x000fe2000bf46270 */
[----:B------:R-:W-:Y:S01]  /*23e80*/  VIADD R0, R146, 0x34 ;  /* 0x0000003492007836 */ /* 0x000fe20000000000 */
[----:B------:R-:W-:Y:S01]  /*23e90*/  PRMT R18, R55, 0x7632, R18 ;  /* 0x0000763237127816 */ /* 0x000fe20000000012 */
[----:B------:R1:W-:Y:S01]  /*23ea0*/  @P5 STG.E.U16 desc[UR16][R8.64], R53 ;  /* 0x0000003508005986 */ /* 0x0003e2000c101510 */
[----:B--2---:R-:W-:Y:S01]  /*23eb0*/  IMAD.WIDE R10, R13, 0x2, R2 ;  /* 0x000000020d0a7825 */ /* 0x004fe200078e0202 */
[----:B------:R-:W-:-:S02]  /*23ec0*/  ISETP.LT.AND P5, PT, R145, UR10, !P4 ;  /* 0x0000000a91007c0c */ /* 0x000fc4000e7a1270 */
[----:B------:R-:W-:Y:S01]  /*23ed0*/  ISETP.LT.AND P4, PT, R144, UR10, !P4 ;  /* 0x0000000a90007c0c */ /* 0x000fe2000e781270 */
[----:B------:R-:W-:Y:S01]  /*23ee0*/  VIADD R13, R13, UR4 ;  /* 0x000000040d0d7c36 */ /* 0x000fe20008000000 */
[----:B------:R2:W-:Y:S01]  /*23ef0*/  @P6 STG.E.U16 desc[UR16][R10.64], R15 ;  /* 0x0000000f0a006986 */ /* 0x0005e2000c101510 */
[----:B------:R-:W-:Y:S01]  /*23f00*/  ISETP.LT.AND P6, PT, R145, UR10, !P0 ;  /* 0x0000000a91007c0c */ /* 0x000fe2000c7c1270 */
[----:B0-----:R-:W-:Y:S01]  /*23f10*/  VIADD R14, R146, 0x38 ;  /* 0x00000038920e7836 */ /* 0x001fe20000000000 */
[----:B------:R-:W-:Y:S01]  /*23f20*/  ISETP.GE.AND P3, PT, R0, UR11, PT ;  /* 0x0000000b00007c0c */ /* 0x000fe2000bf66270 */
[----:B------:R-:W-:Y:S01]  /*23f30*/  IMAD.WIDE R6, R13, 0x2, R4 ;  /* 0x000000020d067825 */ /* 0x000fe200078e0204 */
[----:B------:R-:W-:-:S03]  /*23f40*/  ISETP.LT.AND P0, PT, R144, UR10, !P0 ;  /* 0x0000000a90007c0c */ /* 0x000fc6000c701270 */
[C---:B-1----:R-:W-:Y:S01]  /*23f50*/  IMAD.WIDE R8, R13.reuse, 0x2, R2 ;  /* 0x000000020d087825 */ /* 0x042fe200078e0202 */
[----:B------:R-:W-:Y:S03]  /*23f60*/  @P5 STG.E.U16 desc[UR16][R6.64], R54 ;  /* 0x0000003606005986 */ /* 0x000fe6000c101510 */
[----:B--2---:R-:W-:Y:S01]  /*23f70*/  VIADD R15, R13, UR4 ;  /* 0x000000040d0f7c36 */ /* 0x004fe20008000000 */
[----:B------:R0:W-:Y:S01]  /*23f80*/  @P4 STG.E.U16 desc[UR16][R8.64], R16 ;  /* 0x0000001008004986 */ /* 0x0001e2000c101510 */
[----:B------:R-:W-:Y:S01]  /*23f90*/  ISETP.LT.AND P4, PT, R145, UR10, !P3 ;  /* 0x0000000a91007c0c */ /* 0x000fe2000df81270 */
[----:B------:R-:W-:Y:S01]  /*23fa0*/  VIADD R0, R146, 0x36 ;  /* 0x0000003692007836 */ /* 0x000fe20000000000 */
[----:B------:R-:W-:Y:S01]  /*23fb0*/  ISETP.LT.AND P3, PT, R144, UR10, !P3 ;  /* 0x0000000a90007c0c */ /* 0x000fe2000df61270 */
[----:B------:R-:W-:-:S03]  /*23fc0*/  IMAD.WIDE R10, R15, 0x2, R4 ;  /* 0x000000020f0a7825 */ /* 0x000fc600078e0204 */
[----:B------:R-:W-:Y:S01]  /*23fd0*/  ISETP.GE.AND P1, PT, R0, UR11, PT ;  /* 0x0000000b00007c0c */ /* 0x000fe2000bf26270 */
[----:B------:R-:W-:Y:S01]  /*23fe0*/  IMAD.WIDE R12, R15, 0x2, R2 ;  /* 0x000000020f0c7825 */ /* 0x000fe200078e0202 */
[----:B------:R1:W-:Y:S01]  /*23ff0*/  @P6 STG.E.U16 desc[UR16][R10.64], R55 ;  /* 0x000000370a006986 */ /* 0x0003e2000c101510 */
[----:B------:R-:W-:Y:S02]  /*24000*/  ISETP.LT.AND P6, PT, R145, UR10, !P2 ;  /* 0x0000000a91007c0c */ /* 0x000fe4000d7c1270 */
[----:B------:R-:W-:Y:S01]  /*24010*/  VIADD R15, R15, UR4 ;  /* 0x000000040f0f7c36 */ /* 0x000fe20008000000 */
[----:B0-----:R-:W-:Y:S01]  /*24020*/  PRMT R16, R56, 0x7632, R16 ;  /* 0x0000763238107816 */ /* 0x001fe20000000010 */
[----:B------:R0:W-:Y:S01]  /*24030*/  @P0 STG.E.U16 desc[UR16][R12.64], R18 ;  /* 0x000000120c000986 */ /* 0x0001e2000c101510 */
[----:B------:R-:W-:Y:S01]  /*24040*/  ISETP.LT.AND P2, PT, R144, UR10, !P2 ;  /* 0x0000000a90007c0c */ /* 0x000fe2000d741270 */
[----:B------:R-:W-:Y:S01]  /*24050*/  IMAD.WIDE R6, R15, 0x2, R4 ;  /* 0x000000020f067825 */ /* 0x000fe200078e0204 */
[----:B------:R-:W-:-:S02]  /*24060*/  ISETP.GE.AND P0, PT, R14, UR11, PT ;  /* 0x0000000b0e007c0c */ /* 0x000fc4000bf06270 */
[----:B------:R-:W-:Y:S01]  /*24070*/  PRMT R14, R57, 0x7632, R14 ;  /* 0x00007632390e7816 */ /* 0x000fe2000000000e */
[C---:B------:R-:W-:Y:S01]  /*24080*/  VIADD R17, R15.reuse, UR4 ;  /* 0x000000040f117c36 */ /* 0x040fe20008000000 */
[----:B------:R2:W-:Y:S01]  /*24090*/  @P4 STG.E.U16 desc[UR16][R6.64], R56 ;  /* 0x0000003806004986 */ /* 0x0005e2000c101510 */
[----:B------:R-:W-:Y:S01]  /*240a0*/  IMAD.WIDE R8, R15, 0x2, R2 ;  /* 0x000000020f087825 */ /* 0x000fe200078e0202 */
[----:B------:R-:W-:-:S03]  /*240b0*/  PRMT R15, R58, 0x7632, R15 ;  /* 0x000076323a0f7816 */ /* 0x000fc6000000000f */
[----:B-1----:R-:W-:Y:S01]  /*240c0*/  IMAD.WIDE R10, R17, 0x2, R4 ;  /* 0x00000002110a7825 */ /* 0x002fe200078e0204 */
[----:B------:R1:W-:Y:S01]  /*240d0*/  @P3 STG.E.U16 desc[UR16][R8.64], R16 ;  /* 0x0000001008003986 */ /* 0x0003e2000c101510 */
[----:B------:R-:W-:Y:S02]  /*240e0*/  ISETP.LT.AND P3, PT, R145, UR10, !P1 ;  /* 0x0000000a91007c0c */ /* 0x000fe4000cf61270 */
[C---:B0-----:R-:W-:Y:S01]  /*240f0*/  VIADD R13, R17.reuse, UR4 ;  /* 0x00000004110d7c36 */ /* 0x041fe20008000000 */
[----:B------:R0:W-:Y:S01]  /*24100*/  @P6 STG.E.U16 desc[UR16][R10.64], R57 ;  /* 0x000000390a006986 */ /* 0x0001e2000c101510 */
[----:B------:R-:W-:Y:S01]  /*24110*/  ISETP.LT.AND P6, PT, R144, UR10, !P1 ;  /* 0x0000000a90007c0c */ /* 0x000fe2000cfc1270 */
[----:B------:R-:W-:Y:S01]  /*24120*/  VIADD R0, R146, 0x37 ;  /* 0x0000003792007836 */ /* 0x000fe20000000000 */
[----:B------:R-:W-:Y:S01]  /*24130*/  PRMT R18, R60, 0x7632, R18 ;  /* 0x000076323c127816 */ /* 0x000fe20000000012 */
[----:B--2---:R-:W-:-:S03]  /*24140*/  IMAD.WIDE R6, R17, 0x2, R2 ;  /* 0x0000000211067825 */ /* 0x004fc600078e0202 */
[----:B------:R-:W-:Y:S01]  /*24150*/  ISETP.GE.AND P5, PT, R0, UR11, PT ;  /* 0x0000000b00007c0c */ /* 0x000fe2000bfa6270 */
[----:B-1----:R-:W-:Y:S01]  /*24160*/  IMAD.WIDE R8, R13, 0x2, R4 ;  /* 0x000000020d087825 */ /* 0x002fe200078e0204 */
[----:B------:R1:W-:Y:S01]  /*24170*/  @P2 STG.E.U16 desc[UR16][R6.64], R14 ;  /* 0x0000000e06002986 */ /* 0x0003e2000c101510 */
[----:B------:R-:W-:Y:S02]  /*24180*/  PRMT R16, R59, 0x7632, R16 ;  /* 0x000076323b107816 */ /* 0x000fe40000000010 */
[----:B0-----:R-:W-:Y:S01]  /*24190*/  IMAD.WIDE R10, R13, 0x2, R2 ;  /* 0x000000020d0a7825 */ /* 0x001fe200078e0202 */
[----:B------:R-:W-:Y:S01]  /*241a0*/  @P3 STG.E.U16 desc[UR16][R8.64], R58 ;  /* 0x0000003a08003986 */ /* 0x000fe2000c101510 */
[C---:B------:R-:W-:Y:S02]  /*241b0*/  ISETP.LT.AND P3, PT, R145.reuse, UR10, !P5 ;  /* 0x0000000a91007c0c */ /* 0x040fe4000ef61270 */
[C---:B------:R-:W-:Y:S01]  /*241c0*/  ISETP.LT.AND P5, PT, R144.reuse, UR10, !P5 ;  /* 0x0000000a90007c0c */ /* 0x040fe2000efa1270 */
[----:B------:R0:W-:Y:S01]  /*241d0*/  @P6 STG.E.U16 desc[UR16][R10.64], R15 ;  /* 0x0000000f0a006986 */ /* 0x0001e2000c101510 */
[----:B------:R-:W-:Y:S01]  /*241e0*/  ISETP.LT.AND P6, PT, R145, UR10, !P0 ;  /* 0x0000000a91007c0c */ /* 0x000fe2000c7c1270 */
[----:B------:R-:W-:Y:S01]  /*241f0*/  VIADD R13, R13, UR4 ;  /* 0x000000040d0d7c36 */ /* 0x000fe20008000000 */
[----:B------:R-:W-:Y:S01]  /*24200*/  ISETP.LT.AND P0, PT, R144, UR10, !P0 ;  /* 0x0000000a90007c0c */ /* 0x000fe2000c701270 */
[----:B------:R-:W-:-:S02]  /*24210*/  VIADD R0, R146, 0x39 ;  /* 0x0000003992007836 */ /* 0x000fc40000000000 */
[----:B-1----:R-:W-:-:S03]  /*24220*/  IMAD.WIDE R6, R13, 0x2, R4 ;  /* 0x000000020d067825 */ /* 0x002fc600078e0204 */
[----:B------:R-:W-:Y:S01]  /*24230*/  ISETP.GE.AND P4, PT, R0, UR11, PT ;  /* 0x0000000b00007c0c */ /* 0x000fe2000bf86270 */
[----:B------:R-:W-:Y:S01]  /*24240*/  VIADD R12, R146, 0x3a ;  /* 0x0000003a920c7836 */ /* 0x000fe20000000000 */
[----:B------:R1:W-:Y:S01]  /*24250*/  @P3 STG.E.U16 desc[UR16][R6.64], R59 ;  /* 0x0000003b06003986 */ /* 0x0003e2000c101510 */
[C---:B0-----:R-:W-:Y:S02]  /*24260*/  VIADD R15, R13.reuse, UR4 ;  /* 0x000000040d0f7c36 */ /* 0x041fe40008000000 */
[----:B------:R-:W-:Y:S01]  /*24270*/  IMAD.WIDE R8, R13, 0x2, R2 ;  /* 0x000000020d087825 */ /* 0x000fe200078e0202 */
[----:B------:R-:W-:-:S03]  /*24280*/  ISETP.GE.AND P1, PT, R12, UR11, PT ;  /* 0x0000000b0c007c0c */ /* 0x000fc6000bf26270 */
[----:B------:R-:W-:Y:S01]  /*24290*/  IMAD.WIDE R10, R15, 0x2, R4 ;  /* 0x000000020f0a7825 */ /* 0x000fe200078e0204 */
[----:B------:R0:W-:Y:S01]  /*242a0*/  @P5 STG.E.U16 desc[UR16][R8.64], R16 ;  /* 0x0000001008005986 */ /* 0x0001e2000c101510 */
[----:B------:R-:W-:Y:S02]  /*242b0*/  ISETP.LT.AND P5, PT, R145, UR10, !P4 ;  /* 0x0000000a91007c0c */ /* 0x000fe4000e7a1270 */
[----:B------:R-:W-:Y:S01]  /*242c0*/  IMAD.WIDE R12, R15, 0x2, R2 ;  /* 0x000000020f0c7825 */ /* 0x000fe200078e0202 */
[C---:B------:R-:W-:Y:S01]  /*242d0*/  ISETP.LT.AND P4, PT, R144.reuse, UR10, !P4 ;  /* 0x0000000a90007c0c */ /* 0x040fe2000e781270 */
[----:B------:R2:W-:Y:S01]  /*242e0*/  @P6 STG.E.U16 desc[UR16][R10.64], R60 ;  /* 0x0000003c0a006986 */ /* 0x0005e2000c101510 */
[----:B------:R-:W-:Y:S01]  /*242f0*/  ISETP.LT.AND P6, PT, R145, UR10, !P1 ;  /* 0x0000000a91007c0c */ /* 0x000fe2000cfc1270 */
[----:B------:R-:W-:Y:S01]  /*24300*/  VIADD R15, R15, UR4 ;  /* 0x000000040f0f7c36 */ /* 0x000fe20008000000 */
[----:B------:R-:W-:Y:S01]  /*24310*/  ISETP.LT.AND P1, PT, R144, UR10, !P1 ;  /* 0x0000000a90007c0c */ /* 0x000fe2000cf21270 */
[----:B------:R-:W-:Y:S01]  /*24320*/  VIADD R0, R146, 0x3b ;  /* 0x0000003b92007836 */ /* 0x000fe20000000000 */
[----:B------:R3:W-:Y:S01]  /*24330*/  @P0 STG.E.U16 desc[UR16][R12.64], R18 ;  /* 0x000000120c000986 */ /* 0x0007e2000c101510 */
[C---:B-1----:R-:W-:Y:S01]  /*24340*/  IMAD.WIDE R6, R15.reuse, 0x2, R4 ;  /* 0x000000020f067825 */ /* 0x042fe200078e0204 */
[----:B------:R-:W-:-:S02]  /*24350*/  IADD3 R17, PT, PT, R15, UR4, RZ ;  /* 0x000000040f117c10 */ /* 0x000fc4000fffe0ff */
[----:B------:R-:W-:Y:S01]  /*24360*/  ISETP.GE.AND P2, PT, R0, UR11, PT ;  /* 0x0000000b00007c0c */ /* 0x000fe2000bf46270 */
[----:B------:R-:W-:Y:S01]  /*24370*/  VIADD R0, R146, 0x3c ;  /* 0x0000003c92007836 */ /* 0x000fe20000000000 */
[----:B------:R1:W-:Y:S01]  /*24380*/  @P5 STG.E.U16 desc[UR16][R6.64], R61 ;  /* 0x0000003d06005986 */ /* 0x0003e2000c101510 */
[----:B0-----:R-:W-:Y:S01]  /*24390*/  IMAD.WIDE R8, R15, 0x2, R2 ;  /* 0x000000020f087825 */ /* 0x001fe200078e0202 */
[----:B------:R-:W-:Y:S02]  /*243a0*/  PRMT R16, R63, 0x7632, R16 ;  /* 0x000076323f107816 */ /* 0x000fe40000000010 */
[----:B------:R-:W-:Y:S01]  /*243b0*/  ISETP.GE.AND P3, PT, R0, UR11, PT ;  /* 0x0000000b00007c0c */ /* 0x000fe2000bf66270 */
[----:B--2---:R-:W-:Y:S01]  /*243c0*/  IMAD.WIDE R10, R17, 0x2, R4 ;  /* 0x00000002110a7825 */ /* 0x004fe200078e0204 */
[----:B---3--:R-:W-:-:S03]  /*243d0*/  PRMT R12, R61, 0x7632, R12 ;  /* 0x000076323d0c7816 */ /* 0x008fc6000000000c */
[----:B------:R-:W-:Y:S02]  /*243e0*/  VIADD R14, R146, 0x3d ;  /* 0x0000003d920e7836 */ /* 0x000fe40000000000 */
[----:B------:R0:W-:Y:S01]  /*243f0*/  @P4 STG.E.U16 desc[UR16][R8.64], R12 ;  /* 0x0000000c08004986 */ /* 0x0001e2000c101510 */
[----:B------:R-:W-:Y:S01]  /*24400*/  ISETP.LT.AND P4, PT, R145, UR10, !P2 ;  /* 0x0000000a91007c0c */ /* 0x000fe2000d781270 */
[----:B------:R-:W-:Y:S01]  /*24410*/  VIADD R13, R17, UR4 ;  /* 0x00000004110d7c36 */ /* 0x000fe20008000000 */
[----:B------:R-:W-:Y:S01]  /*24420*/  ISETP.LT.AND P2, PT, R144, UR10, !P2 ;  /* 0x0000000a90007c0c */ /* 0x000fe2000d741270 */
[----:B------:R2:W-:Y:S01]  /*24430*/  @P6 STG.E.U16 desc[UR16][R10.64], R62 ;  /* 0x0000003e0a006986 */ /* 0x0005e2000c101510 */
[----:B------:R-:W-:Y:S01]  /*24440*/  ISETP.LT.AND P6, PT, R145, UR10, !P3 ;  /* 0x0000000a91007c0c */ /* 0x000fe2000dfc1270 */
[----:B------:R-:W-:Y:S01]  /*24450*/  VIADD R15, R13, UR4 ;  /* 0x000000040d0f7c36 */ /* 0x000fe20008000000 */
[----:B------:R-:W-:Y:S01]  /*24460*/  ISETP.GE.AND P0, PT, R14, UR11, PT ;  /* 0x0000000b0e007c0c */ /* 0x000fe2000bf06270 */
[----:B-1----:R-:W-:Y:S01]  /*24470*/  IMAD.WIDE R6, R17, 0x2, R2 ;  /* 0x0000000211067825 */ /* 0x002fe200078e0202 */
[----:B------:R-:W-:-:S02]  /*24480*/  PRMT R14, R62, 0x7632, R14 ;  /* 0x000076323e0e7816 */ /* 0x000fc4000000000e */
[----:B------:R-:W-:Y:S01]  /*24490*/  ISETP.LT.AND P3, PT, R144, UR10, !P3 ;  /* 0x0000000a90007c0c */ /* 0x000fe2000df61270 */
[----:B------:R-:W-:Y:S02]  /*244a0*/  VIADD R0, R146, 0x3e ;  /* 0x0000003e92007836 */ /* 0x000fe40000000000 */
[C---:B0-----:R-:W-:Y:S01]  /*244b0*/  IMAD.WIDE R8, R13.reuse, 0x2, R4 ;  /* 0x000000020d087825 */ /* 0x041fe200078e0204 */
[----:B------:R0:W-:Y:S02]  /*244c0*/  @P1 STG.E.U16 desc[UR16][R6.64], R14 ;  /* 0x0000000e06001986 */ /* 0x0001e4000c101510 */
[----:B------:R-:W-:Y:S01]  /*244d0*/  ISETP.GE.AND P5, PT, R0, UR11, PT ;  /* 0x0000000b00007c0c */ /* 0x000fe2000bfa6270 */
[----:B--2---:R-:W-:Y:S01]  /*244e0*/  IMAD.WIDE R10, R13, 0x2, R2 ;  /* 0x000000020d0a7825 */ /* 0x004fe200078e0202 */
[----:B------:R1:W-:Y:S02]  /*244f0*/  @P4 STG.E.U16 desc[UR16][R8.64], R63 ;  /* 0x0000003f08004986 */ /* 0x0003e4000c101510 */
[----:B------:R-:W-:Y:S01]  /*24500*/  ISETP.LT.AND P4, PT, R145, UR10, !P5 ;  /* 0x0000000a91007c0c */ /* 0x000fe2000ef81270 */
[----:B------:R-:W-:Y:S01]  /*24510*/  IMAD.WIDE R12, R15, 0x2, R4 ;  /* 0x000000020f0c7825 */ /* 0x000fe200078e0204 */
[----:B------:R2:W-:Y:S01]  /*24520*/  @P2 STG.E.U16 desc[UR16][R10.64], R16 ;  /* 0x000000100a002986 */ /* 0x0005e2000c101510 */
[----:B------:R-:W-:-:S02]  /*24530*/  ISETP.LT.AND P5, PT, R144, UR10, !P5 ;  /* 0x0000000a90007c0c */ /* 0x000fc4000efa1270 */
[----:B------:R-:W-:Y:S01]  /*24540*/  VIADD R0, R146, 0x3f ;  /* 0x0000003f92007836 */ /* 0x000fe20000000000 */
[----:B------:R3:W-:Y:S01]  /*24550*/  @P6 STG.E.U16 desc[UR16][R12.64], R64 ;  /* 0x000000400c006986 */ /* 0x0007e2000c101510 */
[----:B------:R-:W-:Y:S01]  /*24560*/  ISETP.LT.AND P6, PT, R145, UR10, !P0 ;  /* 0x0000000a91007c0c */ /* 0x000fe2000c7c1270 */
[C---:B------:R-:W-:Y:S01]  /*24570*/  VIADD R17, R15.reuse, UR4 ;  /* 0x000000040f117c36 */ /* 0x040fe20008000000 */
[----:B------:R-:W-:Y:S01]  /*24580*/  ISETP.LT.AND P0, PT, R144, UR10, !P0 ;  /* 0x0000000a90007c0c */ /* 0x000fe2000c701270 */
[----:B0-----:R-:W-:Y:S01]  /*24590*/  IMAD.WIDE R6, R15, 0x2, R2 ;  /* 0x000000020f067825 */ /* 0x001fe200078e0202 */
[----:B------:R-:W-:Y:S02]  /*245a0*/  ISETP.GE.AND P1, PT, R0, UR11, PT ;  /* 0x0000000b00007c0c */ /* 0x000fe4000bf26270 */
[----:B------:R-:W-:Y:S01]  /*245b0*/  PRMT R0, R64, 0x7632, R0 ;  /* 0x0000763240007816 */ /* 0x000fe20000000000 */
[----:B------:R-:W-:Y:S01]  /*245c0*/  VIADD R19, R17, UR4 ;  /* 0x0000000411137c36 */ /* 0x000fe20008000000 */
[----:B------:R-:W-:Y:S01]  /*245d0*/  ISETP.LT.AND P2, PT, R145, UR10, !P1 ;  /* 0x0000000a91007c0c */ /* 0x000fe2000cf41270 */
[----:B-1----:R-:W-:Y:S01]  /*245e0*/  IMAD.WIDE R8, R17, 0x2, R4 ;  /* 0x0000000211087825 */ /* 0x002fe200078e0204 */
[----:B------:R-:W-:Y:S01]  /*245f0*/  ISETP.LT.AND P1, PT, R144, UR10, !P1 ;  /* 0x0000000a90007c0c */ /* 0x000fe2000cf21270 */
[----:B------:R0:W-:Y:S01]  /*24600*/  @P3 STG.E.U16 desc[UR16][R6.64], R0 ;  /* 0x0000000006003986 */ /* 0x0001e2000c101510 */
[----:B--2---:R-:W-:Y:S01]  /*24610*/  PRMT R16, R67, 0x7632, R16 ;  /* 0x0000763243107816 */ /* 0x004fe20000000010 */
[----:B------:R-:W-:-:S02]  /*24620*/  VIADD R21, R19, UR4 ;  /* 0x0000000413157c36 */ /* 0x000fc40008000000 */
[----:B------:R-:W-:Y:S01]  /*24630*/  IMAD.WIDE R10, R17, 0x2, R2 ;  /* 0x00000002110a7825 */ /* 0x000fe200078e0202 */
[----:B------:R1:W-:Y:S03]  /*24640*/  @P6 STG.E.U16 desc[UR16][R8.64], R65 ;  /* 0x0000004108006986 */ /* 0x0003e6000c101510 */
[----:B---3--:R-:W-:Y:S01]  /*24650*/  IMAD.WIDE R12, R19, 0x2, R4 ;  /* 0x00000002130c7825 */ /* 0x008fe200078e0204 */
[----:B0-----:R-:W-:-:S03]  /*24660*/  PRMT R7, R65, 0x7632, R7 ;  /* 0x0000763241077816 */ /* 0x001fc60000000007 */
[----:B------:R-:W-:Y:S01]  /*24670*/  IMAD.WIDE R14, R19, 0x2, R2 ;  /* 0x00000002130e7825 */ /* 0x000fe200078e0202 */
[----:B-1----:R-:W-:-:S03]  /*24680*/  PRMT R9, R66, 0x7632, R9 ;  /* 0x0000763242097816 */ /* 0x002fc60000000009 */
[C---:B------:R-:W-:Y:S01]  /*24690*/  IMAD.WIDE R4, R21.reuse, 0x2, R4 ;  /* 0x0000000215047825 */ /* 0x040fe200078e0204 */
[----:B------:R0:W-:Y:S03]  /*246a0*/  @P0 STG.E.U16 desc[UR16][R10.64], R7 ;  /* 0x000000070a000986 */ /* 0x0001e6000c101510 */
[----:B------:R-:W-:Y:S01]  /*246b0*/  IMAD.WIDE R2, R21, 0x2, R2 ;  /* 0x0000000215027825 */ /* 0x000fe200078e0202 */
[----:B------:R0:W-:Y:S04]  /*246c0*/  @P4 STG.E.U16 desc[UR16][R12.64], R66 ;  /* 0x000000420c004986 */ /* 0x0001e8000c101510 */
[----:B------:R0:W-:Y:S04]  /*246d0*/  @P5 STG.E.U16 desc[UR16][R14.64], R9 ;  /* 0x000000090e005986 */ /* 0x0001e8000c101510 */
[----:B------:R0:W-:Y:S04]  /*246e0*/  @P2 STG.E.U16 desc[UR16][R4.64], R67 ;  /* 0x0000004304002986 */ /* 0x0001e8000c101510 */
[----:B------:R0:W-:Y:S01]  /*246f0*/  @P1 STG.E.U16 desc[UR16][R2.64], R16 ;  /* 0x0000001002001986 */ /* 0x0001e2000c101510 */
[----:B------:R-:W-:Y:S06]  /*24700*/  BAR.SYNC.DEFER_BLOCKING 0x0 ;  /* 0x0000000000007b1d */ /* 0x000fec0000010000 */
[----:B------:R-:W-:Y:S05]  /*24710*/  BRA.U UP0, `(.L_x_19) ;  /* 0x0000000100a07547 */ /* 0x000fea000b800000 */
[----:B------:R-:W1:Y:S01]  /*24720*/  S2UR UR5, SR_CgaCtaId ;  /* 0x00000000000579c3 */ /* 0x000e620000008800 */
[----:B------:R-:W-:Y:S01]  /*24730*/  NOP ;  /* 0x0000000000007918 */ /* 0x000fe20000000000 */
[----:B------:R-:W-:Y:S01]  /*24740*/  UMOV UR4, 0x50 ;  /* 0x0000005000047882 */ /* 0x000fe20000000000 */
[----:B------:R-:W-:Y:S02]  /*24750*/  IMAD.U32 R0, RZ, RZ, UR6 ;  /* 0x00000006ff007e24 */ /* 0x000fe4000f8e00ff */
[----:B0-----:R-:W-:Y:S02]  /*24760*/  IMAD.MOV.U32 R3, RZ, RZ, 0xf ;  /* 0x0000000fff037424 */ /* 0x001fe400078e00ff */
[----:B------:R-:W-:Y:S01]  /*24770*/  IMAD.MOV.U32 R7, RZ, RZ, 0x1 ;  /* 0x00000001ff077424 */ /* 0x000fe200078e00ff */
[----:B------:R-:W-:-:S04]  /*24780*/  LOP3.LUT R0, R0, 0xffff, RZ, 0xc0, !PT ;  /* 0x0000ffff00007812 */ /* 0x000fc800078ec0ff */
[----:B------:R-:W-:-:S05]  /*24790*/  SHF.R.U32.HI R0, RZ, 0x5, R0 ;  /* 0x00000005ff007819 */ /* 0x000fca0000011600 */
[----:B------:R-:W-:Y:S01]  /*247a0*/  VIADD R2, R0, 0x10 ;  /* 0x0000001000027836 */ /* 0x000fe20000000000 */
[----:B------:R-:W-:Y:S01]  /*247b0*/  SHF.L.U32 R0, R3, R0, RZ ;  /* 0x0000000003007219 */ /* 0x000fe200000006ff */
[----:B-1----:R-:W-:-:S03]  /*247c0*/  ULEA UR7, UR5, UR4, 0x18 ;  /* 0x0000000405077291 */ /* 0x002fc6000f8ec0ff */
[----:B------:R-:W-:-:S04]  /*247d0*/  SHF.L.U32 R3, R7, R2, RZ ;  /* 0x0000000207037219 */ /* 0x000fc800000006ff */
[----:B------:R-:W-:Y:S02]  /*247e0*/  LOP3.LUT R0, R3, R0, RZ, 0xfc, !PT ;  /* 0x0000000003007212 */ /* 0x000fe400078efcff */
[----:B------:R-:W0:Y:S02]  /*247f0*/  LDS R5, [UR7] ;  /* 0x00000007ff057984 */ /* 0x000e240008000800 */
[C---:B------:R-:W-:Y:S02]  /*24800*/  LOP3.LUT R2, R0.reuse, 0xffff, RZ, 0xc0, !PT ;  /* 0x0000ffff00027812 */ /* 0x040fe400078ec0ff */
[----:B0-----:R-:W-:-:S04]  /*24810*/  LOP3.LUT R3, R0, 0xffff, R5, 0x80, !PT ;  /* 0x0000ffff00037812 */ /* 0x001fc800078e8005 */
[----:B------:R-:W-:-:S13]  /*24820*/  ISETP.NE.AND P0, PT, R3, R2, PT ;  /* 0x000000020300720c */ /* 0x000fda0003f05270 */
[----:B------:R-:W-:Y:S05]  /*24830*/  @P0 BRA `(.L_x_20) ;  /* 0x0000000000500947 */ /* 0x000fea0003800000 */
[----:B------:R-:W-:Y:S02]  /*24840*/  SHF.R.U32.HI R5, RZ, 0x10, R5 ;  /* 0x00000010ff057819 */ /* 0x000fe40000011605 */
[----:B------:R-:W-:-:S04]  /*24850*/  SHF.R.U32.HI R2, RZ, 0x10, R0 ;  /* 0x00000010ff027819 */ /* 0x000fc80000011600 */
[----:B------:R-:W-:-:S04]  /*24860*/  LOP3.LUT R5, R5, R2, RZ, 0xc0, !PT ;  /* 0x0000000205057212 */ /* 0x000fc800078ec0ff */
[----:B------:R-:W-:-:S13]  /*24870*/  ISETP.NE.AND P0, PT, R5, R2, PT ;  /* 0x000000020500720c */ /* 0x000fda0003f05270 */
[----:B------:R-:W-:Y:S05]  /*24880*/  @P0 BRA `(.L_x_21) ;  /* 0x0000000000300947 */ /* 0x000fea0003800000 */
[----:B------:R-:W-:Y:S01]  /*24890*/  R2UR UR4, R0 ;  /* 0x00000000000472ca */ /* 0x000fe200000e0000 */
[----:B------:R-:W-:Y:S01]  /*248a0*/  VOTEU.ANY UR5, UPT, PT ;  /* 0x0000000000057886 */ /* 0x000fe200038e0100 */
[----:B------:R-:W0:Y:S01]  /*248b0*/  S2R R0, SR_LANEID ;  /* 0x0000000000007919 */ /* 0x000e220000000000 */
[----:B------:R-:W-:-:S10]  /*248c0*/  UFLO.U32 UR5, UR5 ;  /* 0x00000005000572bd */ /* 0x000fd400080e0000 */
[----:B------:R-:W-:-:S06]  /*248d0*/  ULOP3.LUT UR4, URZ, UR4, URZ, 0x33, !UPT ;  /* 0x00000004ff047292 */ /* 0x000fcc000f8e33ff */
[----:B------:R-:W-:-:S04]  /*248e0*/  IMAD.U32 R2, RZ, RZ, UR4 ;  /* 0x00000004ff027e24 */ /* 0x000fc8000f8e00ff */
[----:B------:R-:W1:Y:S02]  /*248f0*/  REDUX UR6, R2 ;  /* 0x00000000020673c4 */ /* 0x000e640000000000 */
[----:B------:R2:W-:Y:S01]  /*24900*/  UTCATOMSWS.AND URZ, UR4 ;  /* 0x0000000400ff79e3 */ /* 0x0005e20008000000 */
[----:B0-----:R-:W-:Y:S01]  /*24910*/  ISETP.EQ.U32.AND P0, PT, R0, UR5, PT ;  /* 0x0000000500007c0c */ /* 0x001fe2000bf02070 */
[----:B-1----:R-:W-:-:S12]  /*24920*/  IMAD.U32 R0, RZ, RZ, UR6 ;  /* 0x00000006ff007e24 */ /* 0x002fd8000f8e00ff */
[----:B------:R2:W-:Y:S01]  /*24930*/  @P0 ATOMS.AND RZ, [UR7], R0 ;  /* 0x00000000ffff098c */ /* 0x0005e2000a800007 */
[----:B------:R-:W-:Y:S05]  /*24940*/  BRA `(.L_x_19) ;  /* 0x0000000000147947 */ /* 0x000fea0003800000 */
.L_x_21:
[----:B------:R-:W-:-:S07]  /*24950*/  MOV R2, 0x24970 ;  /* 0x0002497000027802 */ /* 0x000fce0000000f00 */
[----:B------:R-:W-:Y:S05]  /*24960*/  CALL.REL.NOINC `($__internal_0_$__cuda_sm10x_tcgen05_guardrail_trap_col_being_dealloced_not_returned_by_alloc) ;  /* 0x00000000005c7944 */ /* 0x000fea0003c00000 */
[----:B------:R-:W-:Y:S05]  /*24970*/  BRA `(.L_x_19) ;  /* 0x0000000000087947 */ /* 0x000fea0003800000 */
.L_x_20:
[----:B------:R-:W-:-:S07]  /*24980*/  MOV R2, 0x249a0 ;  /* 0x000249a000027802 */ /* 0x000fce0000000f00 */
[----:B------:R-:W-:Y:S05]  /*24990*/  CALL.REL.NOINC `($__internal_2_$__cuda_sm10x_tcgen05_guardrail_trap_unallocated_columns_being_dealloced) ;  /* 0x0000000000687944 */ /* 0x000fea0003c00000 */
.L_x_19:
[----:B------:R-:W-:Y:S01]  /*249a0*/  NOP ;  /* 0x0000000000007918 */ /* 0x000fe20000000000 */
[----:B--2---:R-:W-:Y:S05]  /*249b0*/  EXIT ;  /* 0x000000000000794d */ /* 0x004fea0003800000 */
.L_x_7:
[----:B------:R-:W-:-:S07]  /*249c0*/  IMAD.MOV.U32 R3, RZ, RZ, R2 ;  /* 0x000000ffff037224 */ /* 0x000fce00078e0002 */
.L_x_22:
[----:B0-----:R0:W1:Y:S02]  /*249d0*/  SYNCS.PHASECHK.TRANS64.TRYWAIT P1, [R7+URZ], R3 ;  /* 0x00000003070075a7 */ /* 0x00106400080211ff */
[----:B-1----:R-:W-:Y:S05]  /*249e0*/  @!P1 NANOSLEEP.SYNCS 0x989680 ;  /* 0x009896800000995d */ /* 0x002fea0003900000 */
[----:B------:R-:W1:Y:S02]  /*249f0*/  @!P1 SYNCS.PHASECHK.TRANS64 P1, [R7+URZ], R3 ;  /* 0x00000003070095a7 */ /* 0x000e6400080210ff */
[----:B-1----:R-:W-:Y:S05]  /*24a00*/  @!P1 BRA `(.L_x_22) ;  /* 0xfffffffc00f09947 */ /* 0x002fea000383ffff */
[----:B------:R-:W-:Y:S05]  /*24a10*/  BRA `(.L_x_6) ;  /* 0xfffffdb800447947 */ /* 0x000fea000383ffff */
.L_x_10:
[----:B------:R-:W-:-:S07]  /*24a20*/  IMAD.MOV.U32 R3, RZ, RZ, R2 ;  /* 0x000000ffff037224 */ /* 0x000fce00078e0002 */
.L_x_23:
[----:B0-----:R0:W1:Y:S02]  /*24a30*/  SYNCS.PHASECHK.TRANS64.TRYWAIT P0, [R9+URZ], R3 ;  /* 0x00000003090075a7 */ /* 0x00106400080011ff */
[----:B-1----:R-:W-:Y:S05]  /*24a40*/  @!P0 NANOSLEEP.SYNCS 0x989680 ;  /* 0x009896800000895d */ /* 0x002fea0003900000 */
[----:B------:R-:W1:Y:S02]  /*24a50*/  @!P0 SYNCS.PHASECHK.TRANS64 P0, [R9+URZ], R3 ;  /* 0x00000003090085a7 */ /* 0x000e6400080010ff */
[----:B-1----:R-:W-:Y:S05]  /*24a60*/  @!P0 BRA `(.L_x_23) ;  /* 0xfffffffc00f08947 */ /* 0x002fea000383ffff */
[----:B------:R-:W-:Y:S05]  /*24a70*/  BRA `(.L_x_9) ;  /* 0xfffffdb800a87947 */ /* 0x000fea000383ffff */
.L_x_14:
[----:B------:R-:W1:Y:S02]  /*24a80*/  SYNCS.PHASECHK.TRANS64.TRYWAIT P1, [UR8], R4 ;  /* 0x00000004ff0075a7 */ /* 0x000e640008021108 */
[----:B-1----:R-:W-:Y:S05]  /*24a90*/  @!P1 BRA `(.L_x_14) ;  /* 0xfffffffc00f89947 */ /* 0x002fea000383ffff */
[----:B------:R-:W-:Y:S05]  /*24aa0*/  BRA `(.L_x_24) ;  /* 0xfffffedc00507947 */ /* 0x000fea000383ffff */
.L_x_18:
[----:B------:R-:W0:Y:S02]  /*24ab0*/  SYNCS.PHASECHK.TRANS64.TRYWAIT P0, [UR8], R0 ;  /* 0x00000000ff0075a7 */ /* 0x000e240008001108 */
[----:B0-----:R-:W-:Y:S05]  /*24ac0*/  @!P0 BRA `(.L_x_18) ;  /* 0xfffffffc00f88947 */ /* 0x001fea000383ffff */
[----:B------:R-:W-:Y:S05]  /*24ad0*/  BRA `(.L_x_17) ;  /* 0xffffffcc00bc7947 */ /* 0x000fea000383ffff */
        .weak           $__internal_0_$__cuda_sm10x_tcgen05_guardrail_trap_col_being_dealloced_not_returned_by_alloc
        .type           $__internal_0_$__cuda_sm10x_tcgen05_guardrail_trap_col_being_dealloced_not_returned_by_alloc,@function
        .size           $__internal_0_$__cuda_sm10x_tcgen05_guardrail_trap_col_being_dealloced_not_returned_by_alloc,($__internal_1_$__cuda_sm10x_tcgen05_guardrail_trap_phase_invalid_during_alloc - $__internal_0_$__cuda_sm10x_tcgen05_guardrail_trap_col_being_dealloced_not_returned_by_alloc)
$__internal_0_$__cuda_sm10x_tcgen05_guardrail_trap_col_being_dealloced_not_returned_by_alloc:
[----:B------:R-:W-:Y:S05]  /*24ae0*/  BPT.TRAP 0x1 ;  /* 0x000000040000795c */ /* 0x000fea0000300000 */
[----:B------:R-:W-:-:S04]  /*24af0*/  IMAD.MOV.U32 R3, RZ, RZ, 0x0 ;  /* 0x00000000ff037424 */ /* 0x000fc800078e00ff */
[----:B------:R-:W-:Y:S05]  /*24b00*/  RET.REL.NODEC R2 `(matmul_kernel) ;  /* 0xfffffdb4023c7950 */ /* 0x000fea0003c3ffff */
        .weak           $__internal_1_$__cuda_sm10x_tcgen05_guardrail_trap_phase_invalid_during_alloc
        .type           $__internal_1_$__cuda_sm10x_tcgen05_guardrail_trap_phase_invalid_during_alloc,@function
        .size           $__internal_1_$__cuda_sm10x_tcgen05_guardrail_trap_phase_invalid_during_alloc,($__internal_2_$__cuda_sm10x_tcgen05_guardrail_trap_unallocated_columns_being_dealloced - $__internal_1_$__cuda_sm10x_tcgen05_guardrail_trap_phase_invalid_during_alloc)
$__internal_1_$__cuda_sm10x_tcgen05_guardrail_trap_phase_invalid_during_alloc:
[----:B------:R-:W-:Y:S05]  /*24b10*/  BPT.TRAP 0x1 ;  /* 0x000000040000795c */ /* 0x000fea0000300000 */
[----:B------:R-:W-:-:S04]  /*24b20*/  IMAD.MOV.U32 R3, RZ, RZ, 0x0 ;  /* 0x00000000ff037424 */ /* 0x000fc800078e00ff */
[----:B------:R-:W-:Y:S05]  /*24b30*/  RET.REL.NODEC R2 `(matmul_kernel) ;  /* 0xfffffdb402307950 */ /* 0x000fea0003c3ffff */
        .weak           $__internal_2_$__cuda_sm10x_tcgen05_guardrail_trap_unallocated_columns_being_dealloced
        .type           $__internal_2_$__cuda_sm10x_tcgen05_guardrail_trap_unallocated_columns_being_dealloced,@function
        .size           $__internal_2_$__cuda_sm10x_tcgen05_guardrail_trap_unallocated_columns_being_dealloced,(.L_x_28 - $__internal_2_$__cuda_sm10x_tcgen05_guardrail_trap_unallocated_columns_being_dealloced)
$__internal_2_$__cuda_sm10x_tcgen05_guardrail_trap_unallocated_columns_being_dealloced:
[----:B------:R-:W-:Y:S05]  /*24b40*/  BPT.TRAP 0x1 ;  /* 0x000000040000795c */ /* 0x000fea0000300000 */
[----:B------:R-:W-:-:S04]  /*24b50*/  IMAD.MOV.U32 R3, RZ, RZ, 0x0 ;  /* 0x00000000ff037424 */ /* 0x000fc800078e00ff */
[----:B------:R-:W-:Y:S05]  /*24b60*/  RET.REL.NODEC R2 `(matmul_kernel) ;  /* 0xfffffdb402247950 */ /* 0x000fea0003c3ffff */
.L_x_25:
[----:B------:R-:W-:-:S00]  /*24b70*/  BRA `(.L_x_25) ;  /* 0xfffffffc00fc7947 */ /* 0x000fc0000383ffff */
[----:B------:R-:W-:-:S00]  /*24b80*/  NOP ;  /* 0x0000000000007918 */ /* 0x000fc00000000000 */
[----:B------:R-:W-:-:S00]  /*24b90*/  NOP ;  /* 0x0000000000007918 */ /* 0x000fc00000000000 */
[----:B------:R-:W-:-:S00]  /*24ba0*/  NOP ;  /* 0x0000000000007918 */ /* 0x000fc00000000000 */
[----:B------:R-:W-:-:S00]  /*24bb0*/  NOP ;  /* 0x0000000000007918 */ /* 0x000fc00000000000 */
[----:B------:R-:W-:-:S00]  /*24bc0*/  NOP ;  /* 0x0000000000007918 */ /* 0x000fc00000000000 */
[----:B------:R-:W-:-:S00]  /*24bd0*/  NOP ;  /* 0x0000000000007918 */ /* 0x000fc00000000000 */
[----:B------:R-:W-:-:S00]  /*24be0*/  NOP ;  /* 0x0000000000007918 */ /* 0x000fc00000000000 */
[----:B------:R-:W-:-:S00]  /*24bf0*/  NOP ;  /* 0x0000000000007918 */ /* 0x000fc00000000000 */
.L_x_28:


//--------------------- .nv.shared.matmul_kernel  --------------------------
	.section	.nv.shared.matmul_kernel,"aw",@nobits
	.sectionflags	@""
	.align	16
	.zero		1024


//--------------------- .nv.shared.reserved.0     --------------------------
	.section	.nv.shared.reserved.0,"aw",@nobits
	.align	8
	.weak		__nv_reservedSMEM_offset_0_alias
	.size		__nv_reservedSMEM_offset_0_alias, 0, 64
	.other		__nv_reservedSMEM_offset_0_alias,@"STO_CUDA_RESERVED_SHARED STV_DEFAULT"
__nv_reservedSMEM_offset_0_alias:
	.zero		0
.nv.shared.reserved.0:
	.zero		64
	.weak		__nv_reservedSMEM_allocation_phase
	.type		__nv_reservedSMEM_allocation_phase,@object
	.size		__nv_reservedSMEM_allocation_phase,(.L_0 - __nv_reservedSMEM_allocation_phase)
__nv_reservedSMEM_allocation_phase:
	.zero		1
.L_0:
	.zero		7
	.weak		__nv_reservedSMEM_devtool_atexit_pc
	.type		__nv_reservedSMEM_devtool_atexit_pc,@object
	.size		__nv_reservedSMEM_devtool_atexit_pc,(__nv_reservedSMEM_allocation_mask - __nv_reservedSMEM_devtool_atexit_pc)
__nv_reservedSMEM_devtool_atexit_pc:
	.zero		8
	.weak		__nv_reservedSMEM_allocation_mask
	.type		__nv_reservedSMEM_allocation_mask,@object
	.size		__nv_reservedSMEM_allocation_mask,(.L_2 - __nv_reservedSMEM_allocation_mask)
__nv_reservedSMEM_allocation_mask:
	.zero		4
.L_2:
	.zero		4
	.weak		__nv_reservedSMEM_tmem_allocation_pipeline_mbarrier
	.type		__nv_reservedSMEM_tmem_allocation_pipeline_mbarrier,@object
	.size		__nv_reservedSMEM_tmem_allocation_pipeline_mbarrier,(__nv_reservedSMEM_tmem_allocation_pipeline_mbarrier_parity - __nv_reservedSMEM_tmem_allocation_pipeline_mbarrier)
__nv_reservedSMEM_tmem_allocation_pipeline_mbarrier:
	.zero		8
	.weak		__nv_reservedSMEM_tmem_allocation_pipeline_mbarrier_parity
	.type		__nv_reservedSMEM_tmem_allocation_pipeline_mbarrier_parity,@object
	.size		__nv_reservedSMEM_tmem_allocation_pipeline_mbarrier_parity,(.L_4 - __nv_reservedSMEM_tmem_allocation_pipeline_mbarrier_parity)
__nv_reservedSMEM_tmem_allocation_pipeline_mbarrier_parity:
	.zero		4
.L_4:


//--------------------- .nv.constant0.matmul_kernel --------------------------
	.section	.nv.constant0.matmul_kernel,"a",@progbits
	.sectionflags	@""
	.align	4
.nv.constant0.matmul_kernel:
	.zero		976


//--------------------- SYMBOLS --------------------------

	.type		.nv.reservedSmem.offset0,@object
	.size		.nv.reservedSmem.offset0,0x4
	.type		.nv.reservedSmem.cap,@object
	.size		.nv.reservedSmem.cap,0x4
